//
// Generated by NVIDIA NVVM Compiler
//
// Compiler Build ID: CL-36424714
// Cuda compilation tools, release 13.0, V13.0.88
// Based on NVVM 20.0.0
//

.version 9.0
.target sm_100
.address_size 64

	// .globl	_Z20knn_gpu_1_Block_GridPKfiS0_iiiPfPi
.extern .func  (.param .b64 func_retval0) malloc
(
	.param .b64 malloc_param_0
)
;
.extern .func free
(
	.param .b64 free_param_0
)
;

.visible .entry _Z20knn_gpu_1_Block_GridPKfiS0_iiiPfPi(
	.param .u64 .ptr .align 1 _Z20knn_gpu_1_Block_GridPKfiS0_iiiPfPi_param_0,
	.param .u32 _Z20knn_gpu_1_Block_GridPKfiS0_iiiPfPi_param_1,
	.param .u64 .ptr .align 1 _Z20knn_gpu_1_Block_GridPKfiS0_iiiPfPi_param_2,
	.param .u32 _Z20knn_gpu_1_Block_GridPKfiS0_iiiPfPi_param_3,
	.param .u32 _Z20knn_gpu_1_Block_GridPKfiS0_iiiPfPi_param_4,
	.param .u32 _Z20knn_gpu_1_Block_GridPKfiS0_iiiPfPi_param_5,
	.param .u64 .ptr .align 1 _Z20knn_gpu_1_Block_GridPKfiS0_iiiPfPi_param_6,
	.param .u64 .ptr .align 1 _Z20knn_gpu_1_Block_GridPKfiS0_iiiPfPi_param_7
)
{
	.reg .pred 	%p<61>;
	.reg .b32 	%r<295>;
	.reg .b32 	%f<130>;
	.reg .b64 	%rd<242>;
	.reg .b64 	%fd<148>;

	ld.param.u64 	%rd10, [_Z20knn_gpu_1_Block_GridPKfiS0_iiiPfPi_param_0];
	ld.param.u32 	%r126, [_Z20knn_gpu_1_Block_GridPKfiS0_iiiPfPi_param_1];
	ld.param.u64 	%rd11, [_Z20knn_gpu_1_Block_GridPKfiS0_iiiPfPi_param_2];
	ld.param.u32 	%r127, [_Z20knn_gpu_1_Block_GridPKfiS0_iiiPfPi_param_3];
	ld.param.u32 	%r128, [_Z20knn_gpu_1_Block_GridPKfiS0_iiiPfPi_param_4];
	ld.param.u32 	%r129, [_Z20knn_gpu_1_Block_GridPKfiS0_iiiPfPi_param_5];
	ld.param.u64 	%rd12, [_Z20knn_gpu_1_Block_GridPKfiS0_iiiPfPi_param_6];
	ld.param.u64 	%rd13, [_Z20knn_gpu_1_Block_GridPKfiS0_iiiPfPi_param_7];
	cvta.to.global.u64 	%rd1, %rd11;
	cvta.to.global.u64 	%rd2, %rd10;
	cvta.to.global.u64 	%rd3, %rd13;
	cvta.to.global.u64 	%rd4, %rd12;
	mul.wide.s32 	%rd14, %r126, 4;
	{ // callseq 0, 0
	.param .b64 param0;
	st.param.b64 	[param0], %rd14;
	.param .b64 retval0;
	call.uni (retval0), 
	malloc, 
	(
	param0
	);
	ld.param.b64 	%rd15, [retval0];
	} // callseq 0
	{ // callseq 1, 0
	.param .b64 param0;
	st.param.b64 	[param0], %rd14;
	.param .b64 retval0;
	call.uni (retval0), 
	malloc, 
	(
	param0
	);
	ld.param.b64 	%rd16, [retval0];
	} // callseq 1
	setp.lt.s32 	%p1, %r127, 1;
	@%p1 bra 	$L__BB0_90;
	setp.lt.s32 	%p2, %r126, 1;
	add.s32 	%r1, %r129, -1;
	@%p2 bra 	$L__BB0_71;
	mul.wide.s32 	%rd74, %r1, 4;
	add.s64 	%rd7, %rd15, %rd74;
	and.b32  	%r2, %r128, 7;
	and.b32  	%r3, %r128, 3;
	add.s32 	%r4, %r126, -1;
	add.s32 	%r5, %r126, -2;
	and.b32  	%r6, %r129, 7;
	and.b32  	%r7, %r129, 3;
	and.b32  	%r8, %r126, 7;
	and.b32  	%r9, %r126, 3;
	and.b32  	%r10, %r128, -8;
	and.b32  	%r11, %r128, 1;
	and.b32  	%r12, %r126, 2147483640;
	and.b32  	%r13, %r126, 1;
	and.b32  	%r14, %r4, 3;
	and.b32  	%r15, %r129, 2147483640;
	and.b32  	%r16, %r129, 1;
	neg.s32 	%r17, %r10;
	shl.b32 	%r18, %r127, 3;
	shl.b32 	%r19, %r127, 1;
	shl.b32 	%r20, %r127, 2;
	mul.lo.s32 	%r21, %r127, 5;
	mul.lo.s32 	%r22, %r127, 6;
	mul.lo.s32 	%r23, %r127, 7;
	shl.b32 	%r24, %r126, 3;
	shl.b32 	%r25, %r126, 1;
	mul.lo.s32 	%r26, %r126, 3;
	shl.b32 	%r27, %r126, 2;
	mul.lo.s32 	%r28, %r126, 5;
	mul.lo.s32 	%r29, %r126, 6;
	mul.lo.s32 	%r30, %r126, 7;
	mov.b32 	%r255, 0;
$L__BB0_3:
	setp.eq.s32 	%p17, %r128, 0;
	@%p17 bra 	$L__BB0_58;
	add.s32 	%r32, %r127, %r255;
	mov.b32 	%r256, 0;
	add.s32 	%r34, %r20, %r255;
	add.s32 	%r35, %r21, %r255;
	add.s32 	%r36, %r19, %r255;
	add.s32 	%r38, %r22, %r255;
	add.s32 	%r39, %r23, %r255;
$L__BB0_5:
	setp.lt.u32 	%p18, %r128, 8;
	mov.f64 	%fd147, 0d0000000000000000;
	mov.b32 	%r277, 0;
	mov.f64 	%fd146, %fd147;
	mov.f64 	%fd145, %fd147;
	@%p18 bra 	$L__BB0_8;
	mad.lo.s32 	%r270, %r127, 3, %r255;
	add.s32 	%r264, %r126, %r256;
	add.s32 	%r263, %r25, %r256;
	add.s32 	%r262, %r26, %r256;
	add.s32 	%r261, %r27, %r256;
	add.s32 	%r260, %r28, %r256;
	add.s32 	%r259, %r29, %r256;
	add.s32 	%r258, %r30, %r256;
	mov.f64 	%fd147, 0d0000000000000000;
	mov.u32 	%r257, %r256;
	mov.u32 	%r265, %r255;
	mov.u32 	%r266, %r39;
	mov.u32 	%r267, %r38;
	mov.u32 	%r268, %r35;
	mov.u32 	%r269, %r34;
	mov.u32 	%r271, %r36;
	mov.u32 	%r272, %r32;
	mov.u32 	%r273, %r17;
$L__BB0_7:
	.pragma "nounroll";
	mul.wide.u32 	%rd75, %r257, 4;
	add.s64 	%rd76, %rd2, %rd75;
	ld.global.f32 	%f32, [%rd76];
	mul.wide.u32 	%rd77, %r265, 4;
	add.s64 	%rd78, %rd1, %rd77;
	ld.global.f32 	%f33, [%rd78];
	mul.f32 	%f34, %f32, %f33;
	cvt.f64.f32 	%fd40, %f34;
	add.f64 	%fd41, %fd145, %fd40;
	mul.f32 	%f35, %f32, %f32;
	cvt.f64.f32 	%fd42, %f35;
	add.f64 	%fd43, %fd146, %fd42;
	mul.f32 	%f36, %f33, %f33;
	cvt.f64.f32 	%fd44, %f36;
	add.f64 	%fd45, %fd147, %fd44;
	mul.wide.u32 	%rd79, %r264, 4;
	add.s64 	%rd80, %rd2, %rd79;
	ld.global.f32 	%f37, [%rd80];
	mul.wide.u32 	%rd81, %r272, 4;
	add.s64 	%rd82, %rd1, %rd81;
	ld.global.f32 	%f38, [%rd82];
	mul.f32 	%f39, %f37, %f38;
	cvt.f64.f32 	%fd46, %f39;
	add.f64 	%fd47, %fd41, %fd46;
	mul.f32 	%f40, %f37, %f37;
	cvt.f64.f32 	%fd48, %f40;
	add.f64 	%fd49, %fd43, %fd48;
	mul.f32 	%f41, %f38, %f38;
	cvt.f64.f32 	%fd50, %f41;
	add.f64 	%fd51, %fd45, %fd50;
	mul.wide.u32 	%rd83, %r263, 4;
	add.s64 	%rd84, %rd2, %rd83;
	ld.global.f32 	%f42, [%rd84];
	mul.wide.u32 	%rd85, %r271, 4;
	add.s64 	%rd86, %rd1, %rd85;
	ld.global.f32 	%f43, [%rd86];
	mul.f32 	%f44, %f42, %f43;
	cvt.f64.f32 	%fd52, %f44;
	add.f64 	%fd53, %fd47, %fd52;
	mul.f32 	%f45, %f42, %f42;
	cvt.f64.f32 	%fd54, %f45;
	add.f64 	%fd55, %fd49, %fd54;
	mul.f32 	%f46, %f43, %f43;
	cvt.f64.f32 	%fd56, %f46;
	add.f64 	%fd57, %fd51, %fd56;
	mul.wide.u32 	%rd87, %r262, 4;
	add.s64 	%rd88, %rd2, %rd87;
	ld.global.f32 	%f47, [%rd88];
	mul.wide.u32 	%rd89, %r270, 4;
	add.s64 	%rd90, %rd1, %rd89;
	ld.global.f32 	%f48, [%rd90];
	mul.f32 	%f49, %f47, %f48;
	cvt.f64.f32 	%fd58, %f49;
	add.f64 	%fd59, %fd53, %fd58;
	mul.f32 	%f50, %f47, %f47;
	cvt.f64.f32 	%fd60, %f50;
	add.f64 	%fd61, %fd55, %fd60;
	mul.f32 	%f51, %f48, %f48;
	cvt.f64.f32 	%fd62, %f51;
	add.f64 	%fd63, %fd57, %fd62;
	mul.wide.u32 	%rd91, %r261, 4;
	add.s64 	%rd92, %rd2, %rd91;
	ld.global.f32 	%f52, [%rd92];
	mul.wide.u32 	%rd93, %r269, 4;
	add.s64 	%rd94, %rd1, %rd93;
	ld.global.f32 	%f53, [%rd94];
	mul.f32 	%f54, %f52, %f53;
	cvt.f64.f32 	%fd64, %f54;
	add.f64 	%fd65, %fd59, %fd64;
	mul.f32 	%f55, %f52, %f52;
	cvt.f64.f32 	%fd66, %f55;
	add.f64 	%fd67, %fd61, %fd66;
	mul.f32 	%f56, %f53, %f53;
	cvt.f64.f32 	%fd68, %f56;
	add.f64 	%fd69, %fd63, %fd68;
	mul.wide.u32 	%rd95, %r260, 4;
	add.s64 	%rd96, %rd2, %rd95;
	ld.global.f32 	%f57, [%rd96];
	mul.wide.u32 	%rd97, %r268, 4;
	add.s64 	%rd98, %rd1, %rd97;
	ld.global.f32 	%f58, [%rd98];
	mul.f32 	%f59, %f57, %f58;
	cvt.f64.f32 	%fd70, %f59;
	add.f64 	%fd71, %fd65, %fd70;
	mul.f32 	%f60, %f57, %f57;
	cvt.f64.f32 	%fd72, %f60;
	add.f64 	%fd73, %fd67, %fd72;
	mul.f32 	%f61, %f58, %f58;
	cvt.f64.f32 	%fd74, %f61;
	add.f64 	%fd75, %fd69, %fd74;
	mul.wide.u32 	%rd99, %r259, 4;
	add.s64 	%rd100, %rd2, %rd99;
	ld.global.f32 	%f62, [%rd100];
	mul.wide.u32 	%rd101, %r267, 4;
	add.s64 	%rd102, %rd1, %rd101;
	ld.global.f32 	%f63, [%rd102];
	mul.f32 	%f64, %f62, %f63;
	cvt.f64.f32 	%fd76, %f64;
	add.f64 	%fd77, %fd71, %fd76;
	mul.f32 	%f65, %f62, %f62;
	cvt.f64.f32 	%fd78, %f65;
	add.f64 	%fd79, %fd73, %fd78;
	mul.f32 	%f66, %f63, %f63;
	cvt.f64.f32 	%fd80, %f66;
	add.f64 	%fd81, %fd75, %fd80;
	mul.wide.u32 	%rd103, %r258, 4;
	add.s64 	%rd104, %rd2, %rd103;
	ld.global.f32 	%f67, [%rd104];
	mul.wide.u32 	%rd105, %r266, 4;
	add.s64 	%rd106, %rd1, %rd105;
	ld.global.f32 	%f68, [%rd106];
	mul.f32 	%f69, %f67, %f68;
	cvt.f64.f32 	%fd82, %f69;
	add.f64 	%fd145, %fd77, %fd82;
	mul.f32 	%f70, %f67, %f67;
	cvt.f64.f32 	%fd83, %f70;
	add.f64 	%fd146, %fd79, %fd83;
	mul.f32 	%f71, %f68, %f68;
	cvt.f64.f32 	%fd84, %f71;
	add.f64 	%fd147, %fd81, %fd84;
	add.s32 	%r273, %r273, 8;
	add.s32 	%r272, %r272, %r18;
	add.s32 	%r271, %r271, %r18;
	add.s32 	%r270, %r270, %r18;
	add.s32 	%r269, %r269, %r18;
	add.s32 	%r268, %r268, %r18;
	add.s32 	%r267, %r267, %r18;
	add.s32 	%r266, %r266, %r18;
	add.s32 	%r265, %r265, %r18;
	add.s32 	%r264, %r264, %r24;
	add.s32 	%r263, %r263, %r24;
	add.s32 	%r262, %r262, %r24;
	add.s32 	%r261, %r261, %r24;
	add.s32 	%r260, %r260, %r24;
	add.s32 	%r259, %r259, %r24;
	add.s32 	%r258, %r258, %r24;
	add.s32 	%r257, %r257, %r24;
	setp.eq.s32 	%p19, %r273, 0;
	mov.u32 	%r277, %r10;
	@%p19 bra 	$L__BB0_8;
	bra.uni 	$L__BB0_7;
$L__BB0_8:
	setp.eq.s32 	%p20, %r2, 0;
	@%p20 bra 	$L__BB0_37;
	add.s32 	%r170, %r2, -1;
	setp.lt.u32 	%p21, %r170, 3;
	@%p21 bra 	$L__BB0_11;
	mad.lo.s32 	%r171, %r277, %r126, %r256;
	mul.wide.u32 	%rd107, %r171, 4;
	add.s64 	%rd108, %rd2, %rd107;
	ld.global.f32 	%f72, [%rd108];
	mad.lo.s32 	%r172, %r277, %r127, %r255;
	mul.wide.u32 	%rd109, %r172, 4;
	add.s64 	%rd110, %rd1, %rd109;
	ld.global.f32 	%f73, [%rd110];
	mul.f32 	%f74, %f72, %f73;
	cvt.f64.f32 	%fd86, %f74;
	add.f64 	%fd87, %fd145, %fd86;
	mul.f32 	%f75, %f72, %f72;
	cvt.f64.f32 	%fd88, %f75;
	add.f64 	%fd89, %fd146, %fd88;
	mul.f32 	%f76, %f73, %f73;
	cvt.f64.f32 	%fd90, %f76;
	add.f64 	%fd91, %fd147, %fd90;
	add.s32 	%r173, %r171, %r126;
	mul.wide.u32 	%rd111, %r173, 4;
	add.s64 	%rd112, %rd2, %rd111;
	ld.global.f32 	%f77, [%rd112];
	add.s32 	%r174, %r172, %r127;
	mul.wide.u32 	%rd113, %r174, 4;
	add.s64 	%rd114, %rd1, %rd113;
	ld.global.f32 	%f78, [%rd114];
	mul.f32 	%f79, %f77, %f78;
	cvt.f64.f32 	%fd92, %f79;
	add.f64 	%fd93, %fd87, %fd92;
	mul.f32 	%f80, %f77, %f77;
	cvt.f64.f32 	%fd94, %f80;
	add.f64 	%fd95, %fd89, %fd94;
	mul.f32 	%f81, %f78, %f78;
	cvt.f64.f32 	%fd96, %f81;
	add.f64 	%fd97, %fd91, %fd96;
	add.s32 	%r175, %r173, %r126;
	mul.wide.u32 	%rd115, %r175, 4;
	add.s64 	%rd116, %rd2, %rd115;
	ld.global.f32 	%f82, [%rd116];
	add.s32 	%r176, %r174, %r127;
	mul.wide.u32 	%rd117, %r176, 4;
	add.s64 	%rd118, %rd1, %rd117;
	ld.global.f32 	%f83, [%rd118];
	mul.f32 	%f84, %f82, %f83;
	cvt.f64.f32 	%fd98, %f84;
	add.f64 	%fd99, %fd93, %fd98;
	mul.f32 	%f85, %f82, %f82;
	cvt.f64.f32 	%fd100, %f85;
	add.f64 	%fd101, %fd95, %fd100;
	mul.f32 	%f86, %f83, %f83;
	cvt.f64.f32 	%fd102, %f86;
	add.f64 	%fd103, %fd97, %fd102;
	add.s32 	%r177, %r175, %r126;
	mul.wide.u32 	%rd119, %r177, 4;
	add.s64 	%rd120, %rd2, %rd119;
	ld.global.f32 	%f87, [%rd120];
	add.s32 	%r178, %r176, %r127;
	mul.wide.u32 	%rd121, %r178, 4;
	add.s64 	%rd122, %rd1, %rd121;
	ld.global.f32 	%f88, [%rd122];
	mul.f32 	%f89, %f87, %f88;
	cvt.f64.f32 	%fd104, %f89;
	add.f64 	%fd145, %fd99, %fd104;
	mul.f32 	%f90, %f87, %f87;
	cvt.f64.f32 	%fd105, %f90;
	add.f64 	%fd146, %fd101, %fd105;
	mul.f32 	%f91, %f88, %f88;
	cvt.f64.f32 	%fd106, %f91;
	add.f64 	%fd147, %fd103, %fd106;
	add.s32 	%r277, %r277, 4;
$L__BB0_11:
	setp.eq.s32 	%p22, %r3, 0;
	@%p22 bra 	$L__BB0_37;
	setp.eq.s32 	%p23, %r3, 1;
	@%p23 bra 	$L__BB0_14;
	mad.lo.s32 	%r179, %r277, %r126, %r256;
	mul.wide.u32 	%rd123, %r179, 4;
	add.s64 	%rd124, %rd2, %rd123;
	ld.global.f32 	%f92, [%rd124];
	mad.lo.s32 	%r180, %r277, %r127, %r255;
	mul.wide.u32 	%rd125, %r180, 4;
	add.s64 	%rd126, %rd1, %rd125;
	ld.global.f32 	%f93, [%rd126];
	mul.f32 	%f94, %f92, %f93;
	cvt.f64.f32 	%fd108, %f94;
	add.f64 	%fd109, %fd145, %fd108;
	mul.f32 	%f95, %f92, %f92;
	cvt.f64.f32 	%fd110, %f95;
	add.f64 	%fd111, %fd146, %fd110;
	mul.f32 	%f96, %f93, %f93;
	cvt.f64.f32 	%fd112, %f96;
	add.f64 	%fd113, %fd147, %fd112;
	add.s32 	%r181, %r179, %r126;
	mul.wide.u32 	%rd127, %r181, 4;
	add.s64 	%rd128, %rd2, %rd127;
	ld.global.f32 	%f97, [%rd128];
	add.s32 	%r182, %r180, %r127;
	mul.wide.u32 	%rd129, %r182, 4;
	add.s64 	%rd130, %rd1, %rd129;
	ld.global.f32 	%f98, [%rd130];
	mul.f32 	%f99, %f97, %f98;
	cvt.f64.f32 	%fd114, %f99;
	add.f64 	%fd145, %fd109, %fd114;
	mul.f32 	%f100, %f97, %f97;
	cvt.f64.f32 	%fd115, %f100;
	add.f64 	%fd146, %fd111, %fd115;
	mul.f32 	%f101, %f98, %f98;
	cvt.f64.f32 	%fd116, %f101;
	add.f64 	%fd147, %fd113, %fd116;
	add.s32 	%r277, %r277, 2;
$L__BB0_14:
	setp.eq.s32 	%p24, %r11, 0;
	@%p24 bra 	$L__BB0_37;
	mad.lo.s32 	%r183, %r277, %r126, %r256;
	mul.wide.u32 	%rd131, %r183, 4;
	add.s64 	%rd132, %rd2, %rd131;
	ld.global.f32 	%f102, [%rd132];
	mad.lo.s32 	%r184, %r277, %r127, %r255;
	mul.wide.u32 	%rd133, %r184, 4;
	add.s64 	%rd134, %rd1, %rd133;
	ld.global.f32 	%f103, [%rd134];
	mul.f32 	%f104, %f102, %f103;
	cvt.f64.f32 	%fd117, %f104;
	add.f64 	%fd145, %fd145, %fd117;
	mul.f32 	%f105, %f102, %f102;
	cvt.f64.f32 	%fd118, %f105;
	add.f64 	%fd146, %fd146, %fd118;
	mul.f32 	%f106, %f103, %f103;
	cvt.f64.f32 	%fd119, %f106;
	add.f64 	%fd147, %fd147, %fd119;
	bra.uni 	$L__BB0_37;
$L__BB0_16:
	mul.wide.u32 	%rd150, %r274, 4;
	add.s64 	%rd8, %rd15, %rd150;
	ld.f32 	%f1, [%rd8];
	ld.f32 	%f128, [%rd7];
	setp.ge.f32 	%p36, %f1, %f128;
	@%p36 bra 	$L__BB0_18;
	min.s32 	%r206, %r274, %r1;
	mul.wide.s32 	%rd151, %r206, 4;
	add.s64 	%rd152, %rd15, %rd151;
	st.f32 	[%rd152], %f1;
	add.s64 	%rd153, %rd16, %rd151;
	st.u32 	[%rd153], %r274;
	ld.f32 	%f128, [%rd7];
$L__BB0_18:
	ld.f32 	%f5, [%rd8+4];
	setp.ge.f32 	%p37, %f5, %f128;
	@%p37 bra 	$L__BB0_20;
	add.s32 	%r207, %r274, 1;
	min.s32 	%r208, %r207, %r1;
	mul.wide.s32 	%rd154, %r208, 4;
	add.s64 	%rd155, %rd15, %rd154;
	st.f32 	[%rd155], %f5;
	add.s64 	%rd156, %rd16, %rd154;
	st.u32 	[%rd156], %r207;
	ld.f32 	%f128, [%rd7];
$L__BB0_20:
	ld.f32 	%f8, [%rd8+8];
	setp.ge.f32 	%p38, %f8, %f128;
	@%p38 bra 	$L__BB0_22;
	add.s32 	%r209, %r274, 2;
	min.s32 	%r210, %r209, %r1;
	mul.wide.s32 	%rd157, %r210, 4;
	add.s64 	%rd158, %rd15, %rd157;
	st.f32 	[%rd158], %f8;
	add.s64 	%rd159, %rd16, %rd157;
	st.u32 	[%rd159], %r209;
	ld.f32 	%f128, [%rd7];
$L__BB0_22:
	ld.f32 	%f11, [%rd8+12];
	setp.ge.f32 	%p39, %f11, %f128;
	@%p39 bra 	$L__BB0_24;
	add.s32 	%r211, %r274, 3;
	min.s32 	%r212, %r211, %r1;
	mul.wide.s32 	%rd160, %r212, 4;
	add.s64 	%rd161, %rd15, %rd160;
	st.f32 	[%rd161], %f11;
	add.s64 	%rd162, %rd16, %rd160;
	st.u32 	[%rd162], %r211;
$L__BB0_24:
	add.s32 	%r282, %r274, 4;
	add.s32 	%r213, %r274, 3;
	and.b32  	%r214, %r4, -4;
	setp.eq.s32 	%p40, %r213, %r214;
	mov.u32 	%r274, %r282;
	@%p40 bra 	$L__BB0_25;
	bra.uni 	$L__BB0_16;
$L__BB0_25:
	setp.eq.s32 	%p41, %r14, 0;
	@%p41 bra 	$L__BB0_34;
	mul.wide.u32 	%rd163, %r282, 4;
	add.s64 	%rd9, %rd15, %rd163;
	ld.f32 	%f12, [%rd9];
	ld.f32 	%f108, [%rd7];
	setp.ge.f32 	%p42, %f12, %f108;
	@%p42 bra 	$L__BB0_28;
	min.s32 	%r215, %r282, %r1;
	mul.wide.s32 	%rd164, %r215, 4;
	add.s64 	%rd165, %rd15, %rd164;
	st.f32 	[%rd165], %f12;
	add.s64 	%rd166, %rd16, %rd164;
	st.u32 	[%rd166], %r282;
$L__BB0_28:
	setp.eq.s32 	%p43, %r14, 1;
	@%p43 bra 	$L__BB0_34;
	ld.f32 	%f13, [%rd9+4];
	ld.f32 	%f109, [%rd7];
	setp.ge.f32 	%p44, %f13, %f109;
	@%p44 bra 	$L__BB0_31;
	add.s32 	%r216, %r282, 1;
	min.s32 	%r217, %r216, %r1;
	mul.wide.s32 	%rd167, %r217, 4;
	add.s64 	%rd168, %rd15, %rd167;
	st.f32 	[%rd168], %f13;
	add.s64 	%rd169, %rd16, %rd167;
	st.u32 	[%rd169], %r216;
$L__BB0_31:
	setp.eq.s32 	%p45, %r14, 2;
	@%p45 bra 	$L__BB0_34;
	ld.f32 	%f14, [%rd9+8];
	ld.f32 	%f110, [%rd7];
	setp.ge.f32 	%p46, %f14, %f110;
	@%p46 bra 	$L__BB0_34;
	add.s32 	%r218, %r282, 2;
	min.s32 	%r219, %r218, %r1;
	mul.wide.s32 	%rd170, %r219, 4;
	add.s64 	%rd171, %rd15, %rd170;
	st.f32 	[%rd171], %f14;
	add.s64 	%rd172, %rd16, %rd170;
	st.u32 	[%rd172], %r218;
$L__BB0_34:
	setp.gt.s32 	%p52, %r129, 0;
	@%p52 bra 	$L__BB0_35;
	bra.uni 	$L__BB0_57;
$L__BB0_35:
	setp.lt.u32 	%p53, %r129, 8;
	mov.b32 	%r280, 0;
	@%p53 bra 	$L__BB0_49;
	mov.b32 	%r275, 0;
	bra.uni 	$L__BB0_48;
$L__BB0_37:
	sqrt.rn.f64 	%fd120, %fd146;
	sqrt.rn.f64 	%fd121, %fd147;
	mul.f64 	%fd122, %fd120, %fd121;
	div.rn.f64 	%fd123, %fd145, %fd122;
	cvt.rn.f32.f64 	%f107, %fd123;
	mul.wide.u32 	%rd135, %r256, 4;
	add.s64 	%rd136, %rd15, %rd135;
	st.f32 	[%rd136], %f107;
	add.s64 	%rd137, %rd16, %rd135;
	st.u32 	[%rd137], %r256;
	add.s32 	%r256, %r256, 1;
	setp.eq.s32 	%p25, %r256, %r126;
	@%p25 bra 	$L__BB0_38;
	bra.uni 	$L__BB0_5;
$L__BB0_38:
	setp.gt.s32 	%p33, %r126, 1;
	mov.b32 	%r203, 0;
	st.u32 	[%rd16], %r203;
	@%p33 bra 	$L__BB0_39;
	bra.uni 	$L__BB0_34;
$L__BB0_39:
	setp.lt.s32 	%p34, %r129, 2;
	@%p34 bra 	$L__BB0_69;
	mov.b32 	%r287, 1;
$L__BB0_41:
	mul.wide.u32 	%rd173, %r287, 4;
	add.s64 	%rd174, %rd15, %rd173;
	ld.f32 	%f15, [%rd174];
	setp.lt.s32 	%p47, %r287, %r129;
	@%p47 bra 	$L__BB0_43;
	ld.f32 	%f111, [%rd7];
	setp.ge.f32 	%p48, %f15, %f111;
	@%p48 bra 	$L__BB0_47;
$L__BB0_43:
	min.s32 	%r289, %r287, %r1;
$L__BB0_44:
	add.s32 	%r108, %r289, -1;
	mul.wide.u32 	%rd175, %r108, 4;
	add.s64 	%rd176, %rd15, %rd175;
	ld.f32 	%f16, [%rd176];
	setp.leu.f32 	%p49, %f16, %f15;
	@%p49 bra 	$L__BB0_46;
	mul.wide.u32 	%rd177, %r289, 4;
	add.s64 	%rd178, %rd15, %rd177;
	st.f32 	[%rd178], %f16;
	add.s64 	%rd180, %rd16, %rd175;
	ld.u32 	%r221, [%rd180];
	add.s64 	%rd181, %rd16, %rd177;
	st.u32 	[%rd181], %r221;
	setp.gt.s32 	%p50, %r289, 1;
	mov.u32 	%r289, %r108;
	@%p50 bra 	$L__BB0_44;
$L__BB0_46:
	mul.wide.s32 	%rd182, %r289, 4;
	add.s64 	%rd183, %rd15, %rd182;
	st.f32 	[%rd183], %f15;
	add.s64 	%rd184, %rd16, %rd182;
	st.u32 	[%rd184], %r287;
$L__BB0_47:
	add.s32 	%r287, %r287, 1;
	setp.eq.s32 	%p51, %r287, %r126;
	@%p51 bra 	$L__BB0_34;
	bra.uni 	$L__BB0_41;
$L__BB0_48:
	.pragma "nounroll";
	mul.wide.u32 	%rd185, %r275, 4;
	add.s64 	%rd186, %rd15, %rd185;
	ld.f32 	%f112, [%rd186];
	mad.lo.s32 	%r224, %r275, %r127, %r255;
	mul.wide.u32 	%rd187, %r224, 4;
	add.s64 	%rd188, %rd4, %rd187;
	st.global.f32 	[%rd188], %f112;
	add.s64 	%rd189, %rd16, %rd185;
	ld.u32 	%r225, [%rd189];
	add.s64 	%rd190, %rd3, %rd187;
	st.global.u32 	[%rd190], %r225;
	ld.f32 	%f113, [%rd186+4];
	add.s32 	%r226, %r224, %r127;
	mul.wide.u32 	%rd191, %r226, 4;
	add.s64 	%rd192, %rd4, %rd191;
	st.global.f32 	[%rd192], %f113;
	ld.u32 	%r227, [%rd189+4];
	add.s64 	%rd193, %rd3, %rd191;
	st.global.u32 	[%rd193], %r227;
	ld.f32 	%f114, [%rd186+8];
	add.s32 	%r228, %r226, %r127;
	mul.wide.u32 	%rd194, %r228, 4;
	add.s64 	%rd195, %rd4, %rd194;
	st.global.f32 	[%rd195], %f114;
	ld.u32 	%r229, [%rd189+8];
	add.s64 	%rd196, %rd3, %rd194;
	st.global.u32 	[%rd196], %r229;
	ld.f32 	%f115, [%rd186+12];
	add.s32 	%r230, %r228, %r127;
	mul.wide.u32 	%rd197, %r230, 4;
	add.s64 	%rd198, %rd4, %rd197;
	st.global.f32 	[%rd198], %f115;
	ld.u32 	%r231, [%rd189+12];
	add.s64 	%rd199, %rd3, %rd197;
	st.global.u32 	[%rd199], %r231;
	ld.f32 	%f116, [%rd186+16];
	add.s32 	%r232, %r230, %r127;
	mul.wide.u32 	%rd200, %r232, 4;
	add.s64 	%rd201, %rd4, %rd200;
	st.global.f32 	[%rd201], %f116;
	ld.u32 	%r233, [%rd189+16];
	add.s64 	%rd202, %rd3, %rd200;
	st.global.u32 	[%rd202], %r233;
	ld.f32 	%f117, [%rd186+20];
	add.s32 	%r234, %r232, %r127;
	mul.wide.u32 	%rd203, %r234, 4;
	add.s64 	%rd204, %rd4, %rd203;
	st.global.f32 	[%rd204], %f117;
	ld.u32 	%r235, [%rd189+20];
	add.s64 	%rd205, %rd3, %rd203;
	st.global.u32 	[%rd205], %r235;
	ld.f32 	%f118, [%rd186+24];
	add.s32 	%r236, %r234, %r127;
	mul.wide.u32 	%rd206, %r236, 4;
	add.s64 	%rd207, %rd4, %rd206;
	st.global.f32 	[%rd207], %f118;
	ld.u32 	%r237, [%rd189+24];
	add.s64 	%rd208, %rd3, %rd206;
	st.global.u32 	[%rd208], %r237;
	ld.f32 	%f119, [%rd186+28];
	add.s32 	%r238, %r236, %r127;
	mul.wide.u32 	%rd209, %r238, 4;
	add.s64 	%rd210, %rd4, %rd209;
	st.global.f32 	[%rd210], %f119;
	ld.u32 	%r239, [%rd189+28];
	add.s64 	%rd211, %rd3, %rd209;
	st.global.u32 	[%rd211], %r239;
	add.s32 	%r275, %r275, 8;
	setp.eq.s32 	%p54, %r275, %r15;
	mov.u32 	%r280, %r15;
	@%p54 bra 	$L__BB0_49;
	bra.uni 	$L__BB0_48;
$L__BB0_49:
	setp.eq.s32 	%p55, %r6, 0;
	@%p55 bra 	$L__BB0_57;
	add.s32 	%r240, %r6, -1;
	setp.lt.u32 	%p56, %r240, 3;
	@%p56 bra 	$L__BB0_52;
	mul.wide.u32 	%rd212, %r280, 4;
	add.s64 	%rd213, %rd15, %rd212;
	ld.f32 	%f120, [%rd213];
	mad.lo.s32 	%r241, %r280, %r127, %r255;
	mul.wide.u32 	%rd214, %r241, 4;
	add.s64 	%rd215, %rd4, %rd214;
	st.global.f32 	[%rd215], %f120;
	add.s64 	%rd216, %rd16, %rd212;
	ld.u32 	%r242, [%rd216];
	add.s64 	%rd217, %rd3, %rd214;
	st.global.u32 	[%rd217], %r242;
	ld.f32 	%f121, [%rd213+4];
	add.s32 	%r243, %r241, %r127;
	mul.wide.u32 	%rd218, %r243, 4;
	add.s64 	%rd219, %rd4, %rd218;
	st.global.f32 	[%rd219], %f121;
	ld.u32 	%r244, [%rd216+4];
	add.s64 	%rd220, %rd3, %rd218;
	st.global.u32 	[%rd220], %r244;
	ld.f32 	%f122, [%rd213+8];
	add.s32 	%r245, %r243, %r127;
	mul.wide.u32 	%rd221, %r245, 4;
	add.s64 	%rd222, %rd4, %rd221;
	st.global.f32 	[%rd222], %f122;
	ld.u32 	%r246, [%rd216+8];
	add.s64 	%rd223, %rd3, %rd221;
	st.global.u32 	[%rd223], %r246;
	ld.f32 	%f123, [%rd213+12];
	add.s32 	%r247, %r245, %r127;
	mul.wide.u32 	%rd224, %r247, 4;
	add.s64 	%rd225, %rd4, %rd224;
	st.global.f32 	[%rd225], %f123;
	ld.u32 	%r248, [%rd216+12];
	add.s64 	%rd226, %rd3, %rd224;
	st.global.u32 	[%rd226], %r248;
	add.s32 	%r280, %r280, 4;
$L__BB0_52:
	setp.eq.s32 	%p57, %r7, 0;
	@%p57 bra 	$L__BB0_57;
	setp.eq.s32 	%p58, %r7, 1;
	@%p58 bra 	$L__BB0_55;
	mul.wide.u32 	%rd227, %r280, 4;
	add.s64 	%rd228, %rd15, %rd227;
	ld.f32 	%f124, [%rd228];
	mad.lo.s32 	%r249, %r280, %r127, %r255;
	mul.wide.u32 	%rd229, %r249, 4;
	add.s64 	%rd230, %rd4, %rd229;
	st.global.f32 	[%rd230], %f124;
	add.s64 	%rd231, %rd16, %rd227;
	ld.u32 	%r250, [%rd231];
	add.s64 	%rd232, %rd3, %rd229;
	st.global.u32 	[%rd232], %r250;
	ld.f32 	%f125, [%rd228+4];
	add.s32 	%r251, %r249, %r127;
	mul.wide.u32 	%rd233, %r251, 4;
	add.s64 	%rd234, %rd4, %rd233;
	st.global.f32 	[%rd234], %f125;
	ld.u32 	%r252, [%rd231+4];
	add.s64 	%rd235, %rd3, %rd233;
	st.global.u32 	[%rd235], %r252;
	add.s32 	%r280, %r280, 2;
$L__BB0_55:
	setp.eq.s32 	%p59, %r16, 0;
	@%p59 bra 	$L__BB0_57;
	mul.wide.u32 	%rd236, %r280, 4;
	add.s64 	%rd237, %rd15, %rd236;
	ld.f32 	%f126, [%rd237];
	mad.lo.s32 	%r253, %r280, %r127, %r255;
	mul.wide.u32 	%rd238, %r253, 4;
	add.s64 	%rd239, %rd4, %rd238;
	st.global.f32 	[%rd239], %f126;
	add.s64 	%rd240, %rd16, %rd236;
	ld.u32 	%r254, [%rd240];
	add.s64 	%rd241, %rd3, %rd238;
	st.global.u32 	[%rd241], %r254;
$L__BB0_57:
	add.s32 	%r255, %r255, 1;
	setp.eq.s32 	%p60, %r255, %r127;
	@%p60 bra 	$L__BB0_90;
	bra.uni 	$L__BB0_3;
$L__BB0_58:
	setp.lt.u32 	%p26, %r4, 7;
	mov.b32 	%r285, 0;
	@%p26 bra 	$L__BB0_61;
	mov.b32 	%r283, 0;
$L__BB0_60:
	.pragma "nounroll";
	mul.wide.u32 	%rd138, %r283, 4;
	add.s64 	%rd139, %rd15, %rd138;
	mov.b32 	%r187, 2143289344;
	st.u32 	[%rd139], %r187;
	add.s64 	%rd140, %rd16, %rd138;
	st.u32 	[%rd140], %r283;
	add.s32 	%r188, %r283, 1;
	st.u32 	[%rd139+4], %r187;
	st.u32 	[%rd140+4], %r188;
	add.s32 	%r189, %r283, 2;
	st.u32 	[%rd139+8], %r187;
	st.u32 	[%rd140+8], %r189;
	add.s32 	%r190, %r283, 3;
	st.u32 	[%rd139+12], %r187;
	st.u32 	[%rd140+12], %r190;
	add.s32 	%r191, %r283, 4;
	st.u32 	[%rd139+16], %r187;
	st.u32 	[%rd140+16], %r191;
	add.s32 	%r192, %r283, 5;
	st.u32 	[%rd139+20], %r187;
	st.u32 	[%rd140+20], %r192;
	add.s32 	%r193, %r283, 6;
	st.u32 	[%rd139+24], %r187;
	st.u32 	[%rd140+24], %r193;
	add.s32 	%r194, %r283, 7;
	st.u32 	[%rd139+28], %r187;
	st.u32 	[%rd140+28], %r194;
	add.s32 	%r283, %r283, 8;
	setp.ne.s32 	%p27, %r283, %r12;
	mov.u32 	%r285, %r12;
	@%p27 bra 	$L__BB0_60;
$L__BB0_61:
	setp.eq.s32 	%p28, %r8, 0;
	@%p28 bra 	$L__BB0_38;
	add.s32 	%r195, %r8, -1;
	setp.lt.u32 	%p29, %r195, 3;
	@%p29 bra 	$L__BB0_64;
	mul.wide.u32 	%rd141, %r285, 4;
	add.s64 	%rd142, %rd15, %rd141;
	mov.b32 	%r196, 2143289344;
	st.u32 	[%rd142], %r196;
	add.s64 	%rd143, %rd16, %rd141;
	st.u32 	[%rd143], %r285;
	add.s32 	%r197, %r285, 1;
	st.u32 	[%rd142+4], %r196;
	st.u32 	[%rd143+4], %r197;
	add.s32 	%r198, %r285, 2;
	st.u32 	[%rd142+8], %r196;
	st.u32 	[%rd143+8], %r198;
	add.s32 	%r199, %r285, 3;
	st.u32 	[%rd142+12], %r196;
	st.u32 	[%rd143+12], %r199;
	add.s32 	%r285, %r285, 4;
$L__BB0_64:
	setp.eq.s32 	%p30, %r9, 0;
	@%p30 bra 	$L__BB0_38;
	setp.eq.s32 	%p31, %r9, 1;
	@%p31 bra 	$L__BB0_67;
	mul.wide.u32 	%rd144, %r285, 4;
	add.s64 	%rd145, %rd15, %rd144;
	mov.b32 	%r200, 2143289344;
	st.u32 	[%rd145], %r200;
	add.s64 	%rd146, %rd16, %rd144;
	st.u32 	[%rd146], %r285;
	add.s32 	%r201, %r285, 1;
	st.u32 	[%rd145+4], %r200;
	st.u32 	[%rd146+4], %r201;
	add.s32 	%r285, %r285, 2;
$L__BB0_67:
	setp.eq.s32 	%p32, %r13, 0;
	@%p32 bra 	$L__BB0_38;
	mul.wide.u32 	%rd147, %r285, 4;
	add.s64 	%rd148, %rd15, %rd147;
	mov.b32 	%r202, 2143289344;
	st.u32 	[%rd148], %r202;
	add.s64 	%rd149, %rd16, %rd147;
	st.u32 	[%rd149], %r285;
	bra.uni 	$L__BB0_38;
$L__BB0_69:
	setp.lt.u32 	%p35, %r5, 3;
	mov.b32 	%r282, 1;
	@%p35 bra 	$L__BB0_25;
	mov.b32 	%r274, 1;
	bra.uni 	$L__BB0_16;
$L__BB0_71:
	setp.lt.s32 	%p3, %r129, 1;
	@%p3 bra 	$L__BB0_85;
	and.b32  	%r111, %r129, 7;
	add.s32 	%r112, %r111, -1;
	and.b32  	%r113, %r129, 3;
	and.b32  	%r114, %r129, 2147483640;
	and.b32  	%r115, %r129, 1;
	mov.b32 	%r290, 0;
$L__BB0_73:
	setp.lt.u32 	%p9, %r129, 8;
	mov.b32 	%r293, 0;
	st.u32 	[%rd16], %r293;
	@%p9 bra 	$L__BB0_76;
	mov.b32 	%r291, 0;
$L__BB0_75:
	.pragma "nounroll";
	mul.wide.u32 	%rd17, %r291, 4;
	add.s64 	%rd18, %rd15, %rd17;
	ld.f32 	%f17, [%rd18];
	mad.lo.s32 	%r137, %r291, %r127, %r290;
	mul.wide.u32 	%rd19, %r137, 4;
	add.s64 	%rd20, %rd4, %rd19;
	st.global.f32 	[%rd20], %f17;
	add.s64 	%rd21, %rd16, %rd17;
	ld.u32 	%r138, [%rd21];
	add.s64 	%rd22, %rd3, %rd19;
	st.global.u32 	[%rd22], %r138;
	ld.f32 	%f18, [%rd18+4];
	add.s32 	%r139, %r137, %r127;
	mul.wide.u32 	%rd23, %r139, 4;
	add.s64 	%rd24, %rd4, %rd23;
	st.global.f32 	[%rd24], %f18;
	ld.u32 	%r140, [%rd21+4];
	add.s64 	%rd25, %rd3, %rd23;
	st.global.u32 	[%rd25], %r140;
	ld.f32 	%f19, [%rd18+8];
	add.s32 	%r141, %r139, %r127;
	mul.wide.u32 	%rd26, %r141, 4;
	add.s64 	%rd27, %rd4, %rd26;
	st.global.f32 	[%rd27], %f19;
	ld.u32 	%r142, [%rd21+8];
	add.s64 	%rd28, %rd3, %rd26;
	st.global.u32 	[%rd28], %r142;
	ld.f32 	%f20, [%rd18+12];
	add.s32 	%r143, %r141, %r127;
	mul.wide.u32 	%rd29, %r143, 4;
	add.s64 	%rd30, %rd4, %rd29;
	st.global.f32 	[%rd30], %f20;
	ld.u32 	%r144, [%rd21+12];
	add.s64 	%rd31, %rd3, %rd29;
	st.global.u32 	[%rd31], %r144;
	ld.f32 	%f21, [%rd18+16];
	add.s32 	%r145, %r143, %r127;
	mul.wide.u32 	%rd32, %r145, 4;
	add.s64 	%rd33, %rd4, %rd32;
	st.global.f32 	[%rd33], %f21;
	ld.u32 	%r146, [%rd21+16];
	add.s64 	%rd34, %rd3, %rd32;
	st.global.u32 	[%rd34], %r146;
	ld.f32 	%f22, [%rd18+20];
	add.s32 	%r147, %r145, %r127;
	mul.wide.u32 	%rd35, %r147, 4;
	add.s64 	%rd36, %rd4, %rd35;
	st.global.f32 	[%rd36], %f22;
	ld.u32 	%r148, [%rd21+20];
	add.s64 	%rd37, %rd3, %rd35;
	st.global.u32 	[%rd37], %r148;
	ld.f32 	%f23, [%rd18+24];
	add.s32 	%r149, %r147, %r127;
	mul.wide.u32 	%rd38, %r149, 4;
	add.s64 	%rd39, %rd4, %rd38;
	st.global.f32 	[%rd39], %f23;
	ld.u32 	%r150, [%rd21+24];
	add.s64 	%rd40, %rd3, %rd38;
	st.global.u32 	[%rd40], %r150;
	ld.f32 	%f24, [%rd18+28];
	add.s32 	%r151, %r149, %r127;
	mul.wide.u32 	%rd41, %r151, 4;
	add.s64 	%rd42, %rd4, %rd41;
	st.global.f32 	[%rd42], %f24;
	ld.u32 	%r152, [%rd21+28];
	add.s64 	%rd43, %rd3, %rd41;
	st.global.u32 	[%rd43], %r152;
	add.s32 	%r291, %r291, 8;
	setp.ne.s32 	%p10, %r291, %r114;
	mov.u32 	%r293, %r114;
	@%p10 bra 	$L__BB0_75;
$L__BB0_76:
	setp.eq.s32 	%p11, %r111, 0;
	@%p11 bra 	$L__BB0_84;
	setp.lt.u32 	%p12, %r112, 3;
	@%p12 bra 	$L__BB0_79;
	mul.wide.u32 	%rd44, %r293, 4;
	add.s64 	%rd45, %rd15, %rd44;
	ld.f32 	%f25, [%rd45];
	mad.lo.s32 	%r153, %r293, %r127, %r290;
	mul.wide.u32 	%rd46, %r153, 4;
	add.s64 	%rd47, %rd4, %rd46;
	st.global.f32 	[%rd47], %f25;
	add.s64 	%rd48, %rd16, %rd44;
	ld.u32 	%r154, [%rd48];
	add.s64 	%rd49, %rd3, %rd46;
	st.global.u32 	[%rd49], %r154;
	ld.f32 	%f26, [%rd45+4];
	add.s32 	%r155, %r153, %r127;
	mul.wide.u32 	%rd50, %r155, 4;
	add.s64 	%rd51, %rd4, %rd50;
	st.global.f32 	[%rd51], %f26;
	ld.u32 	%r156, [%rd48+4];
	add.s64 	%rd52, %rd3, %rd50;
	st.global.u32 	[%rd52], %r156;
	ld.f32 	%f27, [%rd45+8];
	add.s32 	%r157, %r155, %r127;
	mul.wide.u32 	%rd53, %r157, 4;
	add.s64 	%rd54, %rd4, %rd53;
	st.global.f32 	[%rd54], %f27;
	ld.u32 	%r158, [%rd48+8];
	add.s64 	%rd55, %rd3, %rd53;
	st.global.u32 	[%rd55], %r158;
	ld.f32 	%f28, [%rd45+12];
	add.s32 	%r159, %r157, %r127;
	mul.wide.u32 	%rd56, %r159, 4;
	add.s64 	%rd57, %rd4, %rd56;
	st.global.f32 	[%rd57], %f28;
	ld.u32 	%r160, [%rd48+12];
	add.s64 	%rd58, %rd3, %rd56;
	st.global.u32 	[%rd58], %r160;
	add.s32 	%r293, %r293, 4;
$L__BB0_79:
	setp.eq.s32 	%p13, %r113, 0;
	@%p13 bra 	$L__BB0_84;
	setp.eq.s32 	%p14, %r113, 1;
	@%p14 bra 	$L__BB0_82;
	mul.wide.u32 	%rd59, %r293, 4;
	add.s64 	%rd60, %rd15, %rd59;
	ld.f32 	%f29, [%rd60];
	mad.lo.s32 	%r161, %r293, %r127, %r290;
	mul.wide.u32 	%rd61, %r161, 4;
	add.s64 	%rd62, %rd4, %rd61;
	st.global.f32 	[%rd62], %f29;
	add.s64 	%rd63, %rd16, %rd59;
	ld.u32 	%r162, [%rd63];
	add.s64 	%rd64, %rd3, %rd61;
	st.global.u32 	[%rd64], %r162;
	ld.f32 	%f30, [%rd60+4];
	add.s32 	%r163, %r161, %r127;
	mul.wide.u32 	%rd65, %r163, 4;
	add.s64 	%rd66, %rd4, %rd65;
	st.global.f32 	[%rd66], %f30;
	ld.u32 	%r164, [%rd63+4];
	add.s64 	%rd67, %rd3, %rd65;
	st.global.u32 	[%rd67], %r164;
	add.s32 	%r293, %r293, 2;
$L__BB0_82:
	setp.eq.s32 	%p15, %r115, 0;
	@%p15 bra 	$L__BB0_84;
	mul.wide.u32 	%rd68, %r293, 4;
	add.s64 	%rd69, %rd15, %rd68;
	ld.f32 	%f31, [%rd69];
	mad.lo.s32 	%r165, %r293, %r127, %r290;
	mul.wide.u32 	%rd70, %r165, 4;
	add.s64 	%rd71, %rd4, %rd70;
	st.global.f32 	[%rd71], %f31;
	add.s64 	%rd72, %rd16, %rd68;
	ld.u32 	%r166, [%rd72];
	add.s64 	%rd73, %rd3, %rd70;
	st.global.u32 	[%rd73], %r166;
$L__BB0_84:
	add.s32 	%r290, %r290, 1;
	setp.eq.s32 	%p16, %r290, %r127;
	@%p16 bra 	$L__BB0_90;
	bra.uni 	$L__BB0_73;
$L__BB0_85:
	add.s32 	%r130, %r127, -1;
	and.b32  	%r125, %r127, 7;
	setp.lt.u32 	%p4, %r130, 7;
	@%p4 bra 	$L__BB0_87;
	mov.b32 	%r131, 0;
	st.u32 	[%rd16], %r131;
$L__BB0_87:
	setp.eq.s32 	%p5, %r125, 0;
	@%p5 bra 	$L__BB0_90;
	and.b32  	%r132, %r127, 3;
	setp.lt.u32 	%p6, %r125, 4;
	setp.eq.s32 	%p7, %r132, 0;
	and.pred  	%p8, %p6, %p7;
	@%p8 bra 	$L__BB0_90;
	mov.b32 	%r133, 0;
	st.u32 	[%rd16], %r133;
$L__BB0_90:
	{ // callseq 2, 0
	.param .b64 param0;
	st.param.b64 	[param0], %rd16;
	call.uni 
	free, 
	(
	param0
	);
	} // callseq 2
	{ // callseq 3, 0
	.param .b64 param0;
	st.param.b64 	[param0], %rd15;
	call.uni 
	free, 
	(
	param0
	);
	} // callseq 3
	ret;

}
	// .globl	_Z7knn_gpuPKfiS0_iiiPfPi
.visible .entry _Z7knn_gpuPKfiS0_iiiPfPi(
	.param .u64 .ptr .align 1 _Z7knn_gpuPKfiS0_iiiPfPi_param_0,
	.param .u32 _Z7knn_gpuPKfiS0_iiiPfPi_param_1,
	.param .u64 .ptr .align 1 _Z7knn_gpuPKfiS0_iiiPfPi_param_2,
	.param .u32 _Z7knn_gpuPKfiS0_iiiPfPi_param_3,
	.param .u32 _Z7knn_gpuPKfiS0_iiiPfPi_param_4,
	.param .u32 _Z7knn_gpuPKfiS0_iiiPfPi_param_5,
	.param .u64 .ptr .align 1 _Z7knn_gpuPKfiS0_iiiPfPi_param_6,
	.param .u64 .ptr .align 1 _Z7knn_gpuPKfiS0_iiiPfPi_param_7
)
{
	.reg .pred 	%p<56>;
	.reg .b32 	%r<269>;
	.reg .b32 	%f<130>;
	.reg .b64 	%rd<226>;
	.reg .b64 	%fd<148>;

	ld.param.u64 	%rd10, [_Z7knn_gpuPKfiS0_iiiPfPi_param_0];
	ld.param.u32 	%r126, [_Z7knn_gpuPKfiS0_iiiPfPi_param_1];
	ld.param.u64 	%rd11, [_Z7knn_gpuPKfiS0_iiiPfPi_param_2];
	ld.param.u32 	%r127, [_Z7knn_gpuPKfiS0_iiiPfPi_param_3];
	ld.param.u32 	%r128, [_Z7knn_gpuPKfiS0_iiiPfPi_param_4];
	ld.param.u32 	%r129, [_Z7knn_gpuPKfiS0_iiiPfPi_param_5];
	ld.param.u64 	%rd12, [_Z7knn_gpuPKfiS0_iiiPfPi_param_6];
	ld.param.u64 	%rd13, [_Z7knn_gpuPKfiS0_iiiPfPi_param_7];
	cvta.to.global.u64 	%rd1, %rd11;
	cvta.to.global.u64 	%rd2, %rd10;
	cvta.to.global.u64 	%rd3, %rd13;
	cvta.to.global.u64 	%rd4, %rd12;
	mul.wide.s32 	%rd14, %r126, 4;
	{ // callseq 4, 0
	.param .b64 param0;
	st.param.b64 	[param0], %rd14;
	.param .b64 retval0;
	call.uni (retval0), 
	malloc, 
	(
	param0
	);
	ld.param.b64 	%rd15, [retval0];
	} // callseq 4
	{ // callseq 5, 0
	.param .b64 param0;
	st.param.b64 	[param0], %rd14;
	.param .b64 retval0;
	call.uni (retval0), 
	malloc, 
	(
	param0
	);
	ld.param.b64 	%rd16, [retval0];
	} // callseq 5
	mov.u32 	%r229, %tid.x;
	setp.ge.s32 	%p1, %r229, %r127;
	@%p1 bra 	$L__BB1_86;
	setp.lt.s32 	%p2, %r126, 1;
	add.s32 	%r2, %r129, -1;
	mov.u32 	%r3, %ntid.x;
	@%p2 bra 	$L__BB1_71;
	mul.wide.s32 	%rd66, %r2, 4;
	add.s64 	%rd7, %rd15, %rd66;
	and.b32  	%r4, %r128, 7;
	and.b32  	%r5, %r128, 3;
	add.s32 	%r6, %r126, -1;
	and.b32  	%r7, %r129, 7;
	and.b32  	%r8, %r129, 3;
	and.b32  	%r9, %r126, 7;
	and.b32  	%r10, %r126, 3;
	and.b32  	%r11, %r128, -8;
	and.b32  	%r12, %r128, 1;
	and.b32  	%r13, %r126, 2147483640;
	and.b32  	%r14, %r126, 1;
	and.b32  	%r15, %r6, 3;
	and.b32  	%r16, %r129, 2147483640;
	and.b32  	%r17, %r129, 1;
	neg.s32 	%r18, %r11;
	shl.b32 	%r19, %r127, 3;
	shl.b32 	%r20, %r127, 1;
	shl.b32 	%r21, %r127, 2;
	mul.lo.s32 	%r22, %r127, 5;
	mul.lo.s32 	%r23, %r127, 6;
	mul.lo.s32 	%r24, %r127, 7;
	shl.b32 	%r25, %r126, 3;
	shl.b32 	%r26, %r126, 1;
	mul.lo.s32 	%r27, %r126, 3;
	shl.b32 	%r28, %r126, 2;
	mul.lo.s32 	%r29, %r126, 5;
	mul.lo.s32 	%r30, %r126, 6;
	mul.lo.s32 	%r31, %r126, 7;
$L__BB1_3:
	setp.eq.s32 	%p12, %r128, 0;
	@%p12 bra 	$L__BB1_58;
	add.s32 	%r33, %r127, %r229;
	mov.b32 	%r230, 0;
	add.s32 	%r35, %r21, %r229;
	add.s32 	%r36, %r22, %r229;
	add.s32 	%r37, %r20, %r229;
	add.s32 	%r39, %r23, %r229;
	add.s32 	%r40, %r24, %r229;
$L__BB1_5:
	setp.lt.u32 	%p13, %r128, 8;
	mov.f64 	%fd147, 0d0000000000000000;
	mov.b32 	%r251, 0;
	mov.f64 	%fd146, %fd147;
	mov.f64 	%fd145, %fd147;
	@%p13 bra 	$L__BB1_8;
	mad.lo.s32 	%r244, %r127, 3, %r229;
	add.s32 	%r238, %r126, %r230;
	add.s32 	%r237, %r26, %r230;
	add.s32 	%r236, %r27, %r230;
	add.s32 	%r235, %r28, %r230;
	add.s32 	%r234, %r29, %r230;
	add.s32 	%r233, %r30, %r230;
	add.s32 	%r232, %r31, %r230;
	mov.f64 	%fd147, 0d0000000000000000;
	mov.u32 	%r231, %r230;
	mov.u32 	%r239, %r229;
	mov.u32 	%r240, %r40;
	mov.u32 	%r241, %r39;
	mov.u32 	%r242, %r36;
	mov.u32 	%r243, %r35;
	mov.u32 	%r245, %r37;
	mov.u32 	%r246, %r33;
	mov.u32 	%r247, %r18;
$L__BB1_7:
	.pragma "nounroll";
	mul.wide.u32 	%rd67, %r231, 4;
	add.s64 	%rd68, %rd2, %rd67;
	ld.global.f32 	%f32, [%rd68];
	mul.wide.u32 	%rd69, %r239, 4;
	add.s64 	%rd70, %rd1, %rd69;
	ld.global.f32 	%f33, [%rd70];
	mul.f32 	%f34, %f32, %f33;
	cvt.f64.f32 	%fd40, %f34;
	add.f64 	%fd41, %fd145, %fd40;
	mul.f32 	%f35, %f32, %f32;
	cvt.f64.f32 	%fd42, %f35;
	add.f64 	%fd43, %fd146, %fd42;
	mul.f32 	%f36, %f33, %f33;
	cvt.f64.f32 	%fd44, %f36;
	add.f64 	%fd45, %fd147, %fd44;
	mul.wide.u32 	%rd71, %r238, 4;
	add.s64 	%rd72, %rd2, %rd71;
	ld.global.f32 	%f37, [%rd72];
	mul.wide.u32 	%rd73, %r246, 4;
	add.s64 	%rd74, %rd1, %rd73;
	ld.global.f32 	%f38, [%rd74];
	mul.f32 	%f39, %f37, %f38;
	cvt.f64.f32 	%fd46, %f39;
	add.f64 	%fd47, %fd41, %fd46;
	mul.f32 	%f40, %f37, %f37;
	cvt.f64.f32 	%fd48, %f40;
	add.f64 	%fd49, %fd43, %fd48;
	mul.f32 	%f41, %f38, %f38;
	cvt.f64.f32 	%fd50, %f41;
	add.f64 	%fd51, %fd45, %fd50;
	mul.wide.u32 	%rd75, %r237, 4;
	add.s64 	%rd76, %rd2, %rd75;
	ld.global.f32 	%f42, [%rd76];
	mul.wide.u32 	%rd77, %r245, 4;
	add.s64 	%rd78, %rd1, %rd77;
	ld.global.f32 	%f43, [%rd78];
	mul.f32 	%f44, %f42, %f43;
	cvt.f64.f32 	%fd52, %f44;
	add.f64 	%fd53, %fd47, %fd52;
	mul.f32 	%f45, %f42, %f42;
	cvt.f64.f32 	%fd54, %f45;
	add.f64 	%fd55, %fd49, %fd54;
	mul.f32 	%f46, %f43, %f43;
	cvt.f64.f32 	%fd56, %f46;
	add.f64 	%fd57, %fd51, %fd56;
	mul.wide.u32 	%rd79, %r236, 4;
	add.s64 	%rd80, %rd2, %rd79;
	ld.global.f32 	%f47, [%rd80];
	mul.wide.u32 	%rd81, %r244, 4;
	add.s64 	%rd82, %rd1, %rd81;
	ld.global.f32 	%f48, [%rd82];
	mul.f32 	%f49, %f47, %f48;
	cvt.f64.f32 	%fd58, %f49;
	add.f64 	%fd59, %fd53, %fd58;
	mul.f32 	%f50, %f47, %f47;
	cvt.f64.f32 	%fd60, %f50;
	add.f64 	%fd61, %fd55, %fd60;
	mul.f32 	%f51, %f48, %f48;
	cvt.f64.f32 	%fd62, %f51;
	add.f64 	%fd63, %fd57, %fd62;
	mul.wide.u32 	%rd83, %r235, 4;
	add.s64 	%rd84, %rd2, %rd83;
	ld.global.f32 	%f52, [%rd84];
	mul.wide.u32 	%rd85, %r243, 4;
	add.s64 	%rd86, %rd1, %rd85;
	ld.global.f32 	%f53, [%rd86];
	mul.f32 	%f54, %f52, %f53;
	cvt.f64.f32 	%fd64, %f54;
	add.f64 	%fd65, %fd59, %fd64;
	mul.f32 	%f55, %f52, %f52;
	cvt.f64.f32 	%fd66, %f55;
	add.f64 	%fd67, %fd61, %fd66;
	mul.f32 	%f56, %f53, %f53;
	cvt.f64.f32 	%fd68, %f56;
	add.f64 	%fd69, %fd63, %fd68;
	mul.wide.u32 	%rd87, %r234, 4;
	add.s64 	%rd88, %rd2, %rd87;
	ld.global.f32 	%f57, [%rd88];
	mul.wide.u32 	%rd89, %r242, 4;
	add.s64 	%rd90, %rd1, %rd89;
	ld.global.f32 	%f58, [%rd90];
	mul.f32 	%f59, %f57, %f58;
	cvt.f64.f32 	%fd70, %f59;
	add.f64 	%fd71, %fd65, %fd70;
	mul.f32 	%f60, %f57, %f57;
	cvt.f64.f32 	%fd72, %f60;
	add.f64 	%fd73, %fd67, %fd72;
	mul.f32 	%f61, %f58, %f58;
	cvt.f64.f32 	%fd74, %f61;
	add.f64 	%fd75, %fd69, %fd74;
	mul.wide.u32 	%rd91, %r233, 4;
	add.s64 	%rd92, %rd2, %rd91;
	ld.global.f32 	%f62, [%rd92];
	mul.wide.u32 	%rd93, %r241, 4;
	add.s64 	%rd94, %rd1, %rd93;
	ld.global.f32 	%f63, [%rd94];
	mul.f32 	%f64, %f62, %f63;
	cvt.f64.f32 	%fd76, %f64;
	add.f64 	%fd77, %fd71, %fd76;
	mul.f32 	%f65, %f62, %f62;
	cvt.f64.f32 	%fd78, %f65;
	add.f64 	%fd79, %fd73, %fd78;
	mul.f32 	%f66, %f63, %f63;
	cvt.f64.f32 	%fd80, %f66;
	add.f64 	%fd81, %fd75, %fd80;
	mul.wide.u32 	%rd95, %r232, 4;
	add.s64 	%rd96, %rd2, %rd95;
	ld.global.f32 	%f67, [%rd96];
	mul.wide.u32 	%rd97, %r240, 4;
	add.s64 	%rd98, %rd1, %rd97;
	ld.global.f32 	%f68, [%rd98];
	mul.f32 	%f69, %f67, %f68;
	cvt.f64.f32 	%fd82, %f69;
	add.f64 	%fd145, %fd77, %fd82;
	mul.f32 	%f70, %f67, %f67;
	cvt.f64.f32 	%fd83, %f70;
	add.f64 	%fd146, %fd79, %fd83;
	mul.f32 	%f71, %f68, %f68;
	cvt.f64.f32 	%fd84, %f71;
	add.f64 	%fd147, %fd81, %fd84;
	add.s32 	%r247, %r247, 8;
	add.s32 	%r246, %r246, %r19;
	add.s32 	%r245, %r245, %r19;
	add.s32 	%r244, %r244, %r19;
	add.s32 	%r243, %r243, %r19;
	add.s32 	%r242, %r242, %r19;
	add.s32 	%r241, %r241, %r19;
	add.s32 	%r240, %r240, %r19;
	add.s32 	%r239, %r239, %r19;
	add.s32 	%r238, %r238, %r25;
	add.s32 	%r237, %r237, %r25;
	add.s32 	%r236, %r236, %r25;
	add.s32 	%r235, %r235, %r25;
	add.s32 	%r234, %r234, %r25;
	add.s32 	%r233, %r233, %r25;
	add.s32 	%r232, %r232, %r25;
	add.s32 	%r231, %r231, %r25;
	setp.eq.s32 	%p14, %r247, 0;
	mov.u32 	%r251, %r11;
	@%p14 bra 	$L__BB1_8;
	bra.uni 	$L__BB1_7;
$L__BB1_8:
	setp.eq.s32 	%p15, %r4, 0;
	@%p15 bra 	$L__BB1_37;
	add.s32 	%r154, %r4, -1;
	setp.lt.u32 	%p16, %r154, 3;
	@%p16 bra 	$L__BB1_11;
	mad.lo.s32 	%r155, %r251, %r126, %r230;
	mul.wide.u32 	%rd99, %r155, 4;
	add.s64 	%rd100, %rd2, %rd99;
	ld.global.f32 	%f72, [%rd100];
	mad.lo.s32 	%r156, %r251, %r127, %r229;
	mul.wide.u32 	%rd101, %r156, 4;
	add.s64 	%rd102, %rd1, %rd101;
	ld.global.f32 	%f73, [%rd102];
	mul.f32 	%f74, %f72, %f73;
	cvt.f64.f32 	%fd86, %f74;
	add.f64 	%fd87, %fd145, %fd86;
	mul.f32 	%f75, %f72, %f72;
	cvt.f64.f32 	%fd88, %f75;
	add.f64 	%fd89, %fd146, %fd88;
	mul.f32 	%f76, %f73, %f73;
	cvt.f64.f32 	%fd90, %f76;
	add.f64 	%fd91, %fd147, %fd90;
	add.s32 	%r157, %r155, %r126;
	mul.wide.u32 	%rd103, %r157, 4;
	add.s64 	%rd104, %rd2, %rd103;
	ld.global.f32 	%f77, [%rd104];
	add.s32 	%r158, %r156, %r127;
	mul.wide.u32 	%rd105, %r158, 4;
	add.s64 	%rd106, %rd1, %rd105;
	ld.global.f32 	%f78, [%rd106];
	mul.f32 	%f79, %f77, %f78;
	cvt.f64.f32 	%fd92, %f79;
	add.f64 	%fd93, %fd87, %fd92;
	mul.f32 	%f80, %f77, %f77;
	cvt.f64.f32 	%fd94, %f80;
	add.f64 	%fd95, %fd89, %fd94;
	mul.f32 	%f81, %f78, %f78;
	cvt.f64.f32 	%fd96, %f81;
	add.f64 	%fd97, %fd91, %fd96;
	add.s32 	%r159, %r157, %r126;
	mul.wide.u32 	%rd107, %r159, 4;
	add.s64 	%rd108, %rd2, %rd107;
	ld.global.f32 	%f82, [%rd108];
	add.s32 	%r160, %r158, %r127;
	mul.wide.u32 	%rd109, %r160, 4;
	add.s64 	%rd110, %rd1, %rd109;
	ld.global.f32 	%f83, [%rd110];
	mul.f32 	%f84, %f82, %f83;
	cvt.f64.f32 	%fd98, %f84;
	add.f64 	%fd99, %fd93, %fd98;
	mul.f32 	%f85, %f82, %f82;
	cvt.f64.f32 	%fd100, %f85;
	add.f64 	%fd101, %fd95, %fd100;
	mul.f32 	%f86, %f83, %f83;
	cvt.f64.f32 	%fd102, %f86;
	add.f64 	%fd103, %fd97, %fd102;
	add.s32 	%r161, %r159, %r126;
	mul.wide.u32 	%rd111, %r161, 4;
	add.s64 	%rd112, %rd2, %rd111;
	ld.global.f32 	%f87, [%rd112];
	add.s32 	%r162, %r160, %r127;
	mul.wide.u32 	%rd113, %r162, 4;
	add.s64 	%rd114, %rd1, %rd113;
	ld.global.f32 	%f88, [%rd114];
	mul.f32 	%f89, %f87, %f88;
	cvt.f64.f32 	%fd104, %f89;
	add.f64 	%fd145, %fd99, %fd104;
	mul.f32 	%f90, %f87, %f87;
	cvt.f64.f32 	%fd105, %f90;
	add.f64 	%fd146, %fd101, %fd105;
	mul.f32 	%f91, %f88, %f88;
	cvt.f64.f32 	%fd106, %f91;
	add.f64 	%fd147, %fd103, %fd106;
	add.s32 	%r251, %r251, 4;
$L__BB1_11:
	setp.eq.s32 	%p17, %r5, 0;
	@%p17 bra 	$L__BB1_37;
	setp.eq.s32 	%p18, %r5, 1;
	@%p18 bra 	$L__BB1_14;
	mad.lo.s32 	%r163, %r251, %r126, %r230;
	mul.wide.u32 	%rd115, %r163, 4;
	add.s64 	%rd116, %rd2, %rd115;
	ld.global.f32 	%f92, [%rd116];
	mad.lo.s32 	%r164, %r251, %r127, %r229;
	mul.wide.u32 	%rd117, %r164, 4;
	add.s64 	%rd118, %rd1, %rd117;
	ld.global.f32 	%f93, [%rd118];
	mul.f32 	%f94, %f92, %f93;
	cvt.f64.f32 	%fd108, %f94;
	add.f64 	%fd109, %fd145, %fd108;
	mul.f32 	%f95, %f92, %f92;
	cvt.f64.f32 	%fd110, %f95;
	add.f64 	%fd111, %fd146, %fd110;
	mul.f32 	%f96, %f93, %f93;
	cvt.f64.f32 	%fd112, %f96;
	add.f64 	%fd113, %fd147, %fd112;
	add.s32 	%r165, %r163, %r126;
	mul.wide.u32 	%rd119, %r165, 4;
	add.s64 	%rd120, %rd2, %rd119;
	ld.global.f32 	%f97, [%rd120];
	add.s32 	%r166, %r164, %r127;
	mul.wide.u32 	%rd121, %r166, 4;
	add.s64 	%rd122, %rd1, %rd121;
	ld.global.f32 	%f98, [%rd122];
	mul.f32 	%f99, %f97, %f98;
	cvt.f64.f32 	%fd114, %f99;
	add.f64 	%fd145, %fd109, %fd114;
	mul.f32 	%f100, %f97, %f97;
	cvt.f64.f32 	%fd115, %f100;
	add.f64 	%fd146, %fd111, %fd115;
	mul.f32 	%f101, %f98, %f98;
	cvt.f64.f32 	%fd116, %f101;
	add.f64 	%fd147, %fd113, %fd116;
	add.s32 	%r251, %r251, 2;
$L__BB1_14:
	setp.eq.s32 	%p19, %r12, 0;
	@%p19 bra 	$L__BB1_37;
	mad.lo.s32 	%r167, %r251, %r126, %r230;
	mul.wide.u32 	%rd123, %r167, 4;
	add.s64 	%rd124, %rd2, %rd123;
	ld.global.f32 	%f102, [%rd124];
	mad.lo.s32 	%r168, %r251, %r127, %r229;
	mul.wide.u32 	%rd125, %r168, 4;
	add.s64 	%rd126, %rd1, %rd125;
	ld.global.f32 	%f103, [%rd126];
	mul.f32 	%f104, %f102, %f103;
	cvt.f64.f32 	%fd117, %f104;
	add.f64 	%fd145, %fd145, %fd117;
	mul.f32 	%f105, %f102, %f102;
	cvt.f64.f32 	%fd118, %f105;
	add.f64 	%fd146, %fd146, %fd118;
	mul.f32 	%f106, %f103, %f103;
	cvt.f64.f32 	%fd119, %f106;
	add.f64 	%fd147, %fd147, %fd119;
	bra.uni 	$L__BB1_37;
$L__BB1_16:
	mul.wide.u32 	%rd142, %r248, 4;
	add.s64 	%rd8, %rd15, %rd142;
	ld.f32 	%f1, [%rd8];
	ld.f32 	%f128, [%rd7];
	setp.ge.f32 	%p31, %f1, %f128;
	@%p31 bra 	$L__BB1_18;
	min.s32 	%r191, %r248, %r2;
	mul.wide.s32 	%rd143, %r191, 4;
	add.s64 	%rd144, %rd15, %rd143;
	st.f32 	[%rd144], %f1;
	add.s64 	%rd145, %rd16, %rd143;
	st.u32 	[%rd145], %r248;
	ld.f32 	%f128, [%rd7];
$L__BB1_18:
	ld.f32 	%f5, [%rd8+4];
	setp.ge.f32 	%p32, %f5, %f128;
	@%p32 bra 	$L__BB1_20;
	add.s32 	%r192, %r248, 1;
	min.s32 	%r193, %r192, %r2;
	mul.wide.s32 	%rd146, %r193, 4;
	add.s64 	%rd147, %rd15, %rd146;
	st.f32 	[%rd147], %f5;
	add.s64 	%rd148, %rd16, %rd146;
	st.u32 	[%rd148], %r192;
	ld.f32 	%f128, [%rd7];
$L__BB1_20:
	ld.f32 	%f8, [%rd8+8];
	setp.ge.f32 	%p33, %f8, %f128;
	@%p33 bra 	$L__BB1_22;
	add.s32 	%r194, %r248, 2;
	min.s32 	%r195, %r194, %r2;
	mul.wide.s32 	%rd149, %r195, 4;
	add.s64 	%rd150, %rd15, %rd149;
	st.f32 	[%rd150], %f8;
	add.s64 	%rd151, %rd16, %rd149;
	st.u32 	[%rd151], %r194;
	ld.f32 	%f128, [%rd7];
$L__BB1_22:
	ld.f32 	%f11, [%rd8+12];
	setp.ge.f32 	%p34, %f11, %f128;
	@%p34 bra 	$L__BB1_24;
	add.s32 	%r196, %r248, 3;
	min.s32 	%r197, %r196, %r2;
	mul.wide.s32 	%rd152, %r197, 4;
	add.s64 	%rd153, %rd15, %rd152;
	st.f32 	[%rd153], %f11;
	add.s64 	%rd154, %rd16, %rd152;
	st.u32 	[%rd154], %r196;
$L__BB1_24:
	add.s32 	%r256, %r248, 4;
	add.s32 	%r198, %r248, 3;
	and.b32  	%r199, %r6, -4;
	setp.eq.s32 	%p35, %r198, %r199;
	mov.u32 	%r248, %r256;
	@%p35 bra 	$L__BB1_25;
	bra.uni 	$L__BB1_16;
$L__BB1_25:
	setp.eq.s32 	%p36, %r15, 0;
	@%p36 bra 	$L__BB1_34;
	mul.wide.u32 	%rd155, %r256, 4;
	add.s64 	%rd9, %rd15, %rd155;
	ld.f32 	%f12, [%rd9];
	ld.f32 	%f108, [%rd7];
	setp.ge.f32 	%p37, %f12, %f108;
	@%p37 bra 	$L__BB1_28;
	min.s32 	%r200, %r256, %r2;
	mul.wide.s32 	%rd156, %r200, 4;
	add.s64 	%rd157, %rd15, %rd156;
	st.f32 	[%rd157], %f12;
	add.s64 	%rd158, %rd16, %rd156;
	st.u32 	[%rd158], %r256;
$L__BB1_28:
	setp.eq.s32 	%p38, %r15, 1;
	@%p38 bra 	$L__BB1_34;
	ld.f32 	%f13, [%rd9+4];
	ld.f32 	%f109, [%rd7];
	setp.ge.f32 	%p39, %f13, %f109;
	@%p39 bra 	$L__BB1_31;
	add.s32 	%r201, %r256, 1;
	min.s32 	%r202, %r201, %r2;
	mul.wide.s32 	%rd159, %r202, 4;
	add.s64 	%rd160, %rd15, %rd159;
	st.f32 	[%rd160], %f13;
	add.s64 	%rd161, %rd16, %rd159;
	st.u32 	[%rd161], %r201;
$L__BB1_31:
	setp.eq.s32 	%p40, %r15, 2;
	@%p40 bra 	$L__BB1_34;
	ld.f32 	%f14, [%rd9+8];
	ld.f32 	%f110, [%rd7];
	setp.ge.f32 	%p41, %f14, %f110;
	@%p41 bra 	$L__BB1_34;
	add.s32 	%r203, %r256, 2;
	min.s32 	%r204, %r203, %r2;
	mul.wide.s32 	%rd162, %r204, 4;
	add.s64 	%rd163, %rd15, %rd162;
	st.f32 	[%rd163], %f14;
	add.s64 	%rd164, %rd16, %rd162;
	st.u32 	[%rd164], %r203;
$L__BB1_34:
	setp.gt.s32 	%p47, %r129, 0;
	@%p47 bra 	$L__BB1_35;
	bra.uni 	$L__BB1_57;
$L__BB1_35:
	setp.lt.u32 	%p48, %r129, 8;
	mov.b32 	%r254, 0;
	@%p48 bra 	$L__BB1_49;
	mov.b32 	%r249, 0;
	bra.uni 	$L__BB1_48;
$L__BB1_37:
	sqrt.rn.f64 	%fd120, %fd146;
	sqrt.rn.f64 	%fd121, %fd147;
	mul.f64 	%fd122, %fd120, %fd121;
	div.rn.f64 	%fd123, %fd145, %fd122;
	cvt.rn.f32.f64 	%f107, %fd123;
	mul.wide.u32 	%rd127, %r230, 4;
	add.s64 	%rd128, %rd15, %rd127;
	st.f32 	[%rd128], %f107;
	add.s64 	%rd129, %rd16, %rd127;
	st.u32 	[%rd129], %r230;
	add.s32 	%r230, %r230, 1;
	setp.eq.s32 	%p20, %r230, %r126;
	@%p20 bra 	$L__BB1_38;
	bra.uni 	$L__BB1_5;
$L__BB1_38:
	setp.gt.s32 	%p28, %r126, 1;
	mov.b32 	%r187, 0;
	st.u32 	[%rd16], %r187;
	@%p28 bra 	$L__BB1_39;
	bra.uni 	$L__BB1_34;
$L__BB1_39:
	setp.lt.s32 	%p29, %r129, 2;
	@%p29 bra 	$L__BB1_69;
	mov.b32 	%r261, 1;
$L__BB1_41:
	mul.wide.u32 	%rd165, %r261, 4;
	add.s64 	%rd166, %rd15, %rd165;
	ld.f32 	%f15, [%rd166];
	setp.lt.s32 	%p42, %r261, %r129;
	@%p42 bra 	$L__BB1_43;
	ld.f32 	%f111, [%rd7];
	setp.ge.f32 	%p43, %f15, %f111;
	@%p43 bra 	$L__BB1_47;
$L__BB1_43:
	min.s32 	%r263, %r261, %r2;
$L__BB1_44:
	add.s32 	%r109, %r263, -1;
	mul.wide.u32 	%rd167, %r109, 4;
	add.s64 	%rd168, %rd15, %rd167;
	ld.f32 	%f16, [%rd168];
	setp.leu.f32 	%p44, %f16, %f15;
	@%p44 bra 	$L__BB1_46;
	mul.wide.u32 	%rd169, %r263, 4;
	add.s64 	%rd170, %rd15, %rd169;
	st.f32 	[%rd170], %f16;
	add.s64 	%rd172, %rd16, %rd167;
	ld.u32 	%r206, [%rd172];
	add.s64 	%rd173, %rd16, %rd169;
	st.u32 	[%rd173], %r206;
	setp.gt.s32 	%p45, %r263, 1;
	mov.u32 	%r263, %r109;
	@%p45 bra 	$L__BB1_44;
$L__BB1_46:
	mul.wide.s32 	%rd174, %r263, 4;
	add.s64 	%rd175, %rd15, %rd174;
	st.f32 	[%rd175], %f15;
	add.s64 	%rd176, %rd16, %rd174;
	st.u32 	[%rd176], %r261;
$L__BB1_47:
	add.s32 	%r261, %r261, 1;
	setp.eq.s32 	%p46, %r261, %r126;
	@%p46 bra 	$L__BB1_34;
	bra.uni 	$L__BB1_41;
$L__BB1_48:
	.pragma "nounroll";
	mul.wide.u32 	%rd177, %r249, 4;
	add.s64 	%rd178, %rd15, %rd177;
	ld.f32 	%f112, [%rd178];
	mad.lo.s32 	%r209, %r249, %r127, %r229;
	mul.wide.s32 	%rd179, %r209, 4;
	add.s64 	%rd180, %rd4, %rd179;
	st.global.f32 	[%rd180], %f112;
	add.s64 	%rd181, %rd16, %rd177;
	ld.u32 	%r210, [%rd181];
	add.s64 	%rd182, %rd3, %rd179;
	st.global.u32 	[%rd182], %r210;
	ld.f32 	%f113, [%rd178+4];
	mul.wide.s32 	%rd183, %r127, 4;
	add.s64 	%rd184, %rd180, %rd183;
	st.global.f32 	[%rd184], %f113;
	ld.u32 	%r211, [%rd181+4];
	add.s64 	%rd185, %rd182, %rd183;
	st.global.u32 	[%rd185], %r211;
	ld.f32 	%f114, [%rd178+8];
	add.s64 	%rd186, %rd184, %rd183;
	st.global.f32 	[%rd186], %f114;
	ld.u32 	%r212, [%rd181+8];
	add.s64 	%rd187, %rd185, %rd183;
	st.global.u32 	[%rd187], %r212;
	ld.f32 	%f115, [%rd178+12];
	add.s64 	%rd188, %rd186, %rd183;
	st.global.f32 	[%rd188], %f115;
	ld.u32 	%r213, [%rd181+12];
	add.s64 	%rd189, %rd187, %rd183;
	st.global.u32 	[%rd189], %r213;
	ld.f32 	%f116, [%rd178+16];
	add.s64 	%rd190, %rd188, %rd183;
	st.global.f32 	[%rd190], %f116;
	ld.u32 	%r214, [%rd181+16];
	add.s64 	%rd191, %rd189, %rd183;
	st.global.u32 	[%rd191], %r214;
	ld.f32 	%f117, [%rd178+20];
	add.s64 	%rd192, %rd190, %rd183;
	st.global.f32 	[%rd192], %f117;
	ld.u32 	%r215, [%rd181+20];
	add.s64 	%rd193, %rd191, %rd183;
	st.global.u32 	[%rd193], %r215;
	ld.f32 	%f118, [%rd178+24];
	add.s64 	%rd194, %rd192, %rd183;
	st.global.f32 	[%rd194], %f118;
	ld.u32 	%r216, [%rd181+24];
	add.s64 	%rd195, %rd193, %rd183;
	st.global.u32 	[%rd195], %r216;
	ld.f32 	%f119, [%rd178+28];
	add.s64 	%rd196, %rd194, %rd183;
	st.global.f32 	[%rd196], %f119;
	ld.u32 	%r217, [%rd181+28];
	add.s64 	%rd197, %rd195, %rd183;
	st.global.u32 	[%rd197], %r217;
	add.s32 	%r249, %r249, 8;
	setp.eq.s32 	%p49, %r249, %r16;
	mov.u32 	%r254, %r16;
	@%p49 bra 	$L__BB1_49;
	bra.uni 	$L__BB1_48;
$L__BB1_49:
	setp.eq.s32 	%p50, %r7, 0;
	@%p50 bra 	$L__BB1_57;
	add.s32 	%r218, %r7, -1;
	setp.lt.u32 	%p51, %r218, 3;
	@%p51 bra 	$L__BB1_52;
	mul.wide.u32 	%rd198, %r254, 4;
	add.s64 	%rd199, %rd15, %rd198;
	ld.f32 	%f120, [%rd199];
	mad.lo.s32 	%r219, %r254, %r127, %r229;
	mul.wide.s32 	%rd200, %r219, 4;
	add.s64 	%rd201, %rd4, %rd200;
	st.global.f32 	[%rd201], %f120;
	add.s64 	%rd202, %rd16, %rd198;
	ld.u32 	%r220, [%rd202];
	add.s64 	%rd203, %rd3, %rd200;
	st.global.u32 	[%rd203], %r220;
	ld.f32 	%f121, [%rd199+4];
	mul.wide.s32 	%rd204, %r127, 4;
	add.s64 	%rd205, %rd201, %rd204;
	st.global.f32 	[%rd205], %f121;
	ld.u32 	%r221, [%rd202+4];
	add.s64 	%rd206, %rd203, %rd204;
	st.global.u32 	[%rd206], %r221;
	ld.f32 	%f122, [%rd199+8];
	add.s64 	%rd207, %rd205, %rd204;
	st.global.f32 	[%rd207], %f122;
	ld.u32 	%r222, [%rd202+8];
	add.s64 	%rd208, %rd206, %rd204;
	st.global.u32 	[%rd208], %r222;
	ld.f32 	%f123, [%rd199+12];
	add.s64 	%rd209, %rd207, %rd204;
	st.global.f32 	[%rd209], %f123;
	ld.u32 	%r223, [%rd202+12];
	add.s64 	%rd210, %rd208, %rd204;
	st.global.u32 	[%rd210], %r223;
	add.s32 	%r254, %r254, 4;
$L__BB1_52:
	setp.eq.s32 	%p52, %r8, 0;
	@%p52 bra 	$L__BB1_57;
	setp.eq.s32 	%p53, %r8, 1;
	@%p53 bra 	$L__BB1_55;
	mul.wide.u32 	%rd211, %r254, 4;
	add.s64 	%rd212, %rd15, %rd211;
	ld.f32 	%f124, [%rd212];
	mad.lo.s32 	%r224, %r254, %r127, %r229;
	mul.wide.s32 	%rd213, %r224, 4;
	add.s64 	%rd214, %rd4, %rd213;
	st.global.f32 	[%rd214], %f124;
	add.s64 	%rd215, %rd16, %rd211;
	ld.u32 	%r225, [%rd215];
	add.s64 	%rd216, %rd3, %rd213;
	st.global.u32 	[%rd216], %r225;
	ld.f32 	%f125, [%rd212+4];
	mul.wide.s32 	%rd217, %r127, 4;
	add.s64 	%rd218, %rd214, %rd217;
	st.global.f32 	[%rd218], %f125;
	ld.u32 	%r226, [%rd215+4];
	add.s64 	%rd219, %rd216, %rd217;
	st.global.u32 	[%rd219], %r226;
	add.s32 	%r254, %r254, 2;
$L__BB1_55:
	setp.eq.s32 	%p54, %r17, 0;
	@%p54 bra 	$L__BB1_57;
	mul.wide.u32 	%rd220, %r254, 4;
	add.s64 	%rd221, %rd15, %rd220;
	ld.f32 	%f126, [%rd221];
	mad.lo.s32 	%r227, %r254, %r127, %r229;
	mul.wide.s32 	%rd222, %r227, 4;
	add.s64 	%rd223, %rd4, %rd222;
	st.global.f32 	[%rd223], %f126;
	add.s64 	%rd224, %rd16, %rd220;
	ld.u32 	%r228, [%rd224];
	add.s64 	%rd225, %rd3, %rd222;
	st.global.u32 	[%rd225], %r228;
$L__BB1_57:
	add.s32 	%r229, %r229, %r3;
	setp.lt.s32 	%p55, %r229, %r127;
	@%p55 bra 	$L__BB1_3;
	bra.uni 	$L__BB1_86;
$L__BB1_58:
	setp.lt.u32 	%p21, %r6, 7;
	mov.b32 	%r259, 0;
	@%p21 bra 	$L__BB1_61;
	mov.b32 	%r257, 0;
$L__BB1_60:
	.pragma "nounroll";
	mul.wide.u32 	%rd130, %r257, 4;
	add.s64 	%rd131, %rd15, %rd130;
	mov.b32 	%r171, 2143289344;
	st.u32 	[%rd131], %r171;
	add.s64 	%rd132, %rd16, %rd130;
	st.u32 	[%rd132], %r257;
	add.s32 	%r172, %r257, 1;
	st.u32 	[%rd131+4], %r171;
	st.u32 	[%rd132+4], %r172;
	add.s32 	%r173, %r257, 2;
	st.u32 	[%rd131+8], %r171;
	st.u32 	[%rd132+8], %r173;
	add.s32 	%r174, %r257, 3;
	st.u32 	[%rd131+12], %r171;
	st.u32 	[%rd132+12], %r174;
	add.s32 	%r175, %r257, 4;
	st.u32 	[%rd131+16], %r171;
	st.u32 	[%rd132+16], %r175;
	add.s32 	%r176, %r257, 5;
	st.u32 	[%rd131+20], %r171;
	st.u32 	[%rd132+20], %r176;
	add.s32 	%r177, %r257, 6;
	st.u32 	[%rd131+24], %r171;
	st.u32 	[%rd132+24], %r177;
	add.s32 	%r178, %r257, 7;
	st.u32 	[%rd131+28], %r171;
	st.u32 	[%rd132+28], %r178;
	add.s32 	%r257, %r257, 8;
	setp.ne.s32 	%p22, %r257, %r13;
	mov.u32 	%r259, %r13;
	@%p22 bra 	$L__BB1_60;
$L__BB1_61:
	setp.eq.s32 	%p23, %r9, 0;
	@%p23 bra 	$L__BB1_38;
	add.s32 	%r179, %r9, -1;
	setp.lt.u32 	%p24, %r179, 3;
	@%p24 bra 	$L__BB1_64;
	mul.wide.u32 	%rd133, %r259, 4;
	add.s64 	%rd134, %rd15, %rd133;
	mov.b32 	%r180, 2143289344;
	st.u32 	[%rd134], %r180;
	add.s64 	%rd135, %rd16, %rd133;
	st.u32 	[%rd135], %r259;
	add.s32 	%r181, %r259, 1;
	st.u32 	[%rd134+4], %r180;
	st.u32 	[%rd135+4], %r181;
	add.s32 	%r182, %r259, 2;
	st.u32 	[%rd134+8], %r180;
	st.u32 	[%rd135+8], %r182;
	add.s32 	%r183, %r259, 3;
	st.u32 	[%rd134+12], %r180;
	st.u32 	[%rd135+12], %r183;
	add.s32 	%r259, %r259, 4;
$L__BB1_64:
	setp.eq.s32 	%p25, %r10, 0;
	@%p25 bra 	$L__BB1_38;
	setp.eq.s32 	%p26, %r10, 1;
	@%p26 bra 	$L__BB1_67;
	mul.wide.u32 	%rd136, %r259, 4;
	add.s64 	%rd137, %rd15, %rd136;
	mov.b32 	%r184, 2143289344;
	st.u32 	[%rd137], %r184;
	add.s64 	%rd138, %rd16, %rd136;
	st.u32 	[%rd138], %r259;
	add.s32 	%r185, %r259, 1;
	st.u32 	[%rd137+4], %r184;
	st.u32 	[%rd138+4], %r185;
	add.s32 	%r259, %r259, 2;
$L__BB1_67:
	setp.eq.s32 	%p27, %r14, 0;
	@%p27 bra 	$L__BB1_38;
	mul.wide.u32 	%rd139, %r259, 4;
	add.s64 	%rd140, %rd15, %rd139;
	mov.b32 	%r186, 2143289344;
	st.u32 	[%rd140], %r186;
	add.s64 	%rd141, %rd16, %rd139;
	st.u32 	[%rd141], %r259;
	bra.uni 	$L__BB1_38;
$L__BB1_69:
	add.s32 	%r189, %r126, -2;
	setp.lt.u32 	%p30, %r189, 3;
	mov.b32 	%r256, 1;
	@%p30 bra 	$L__BB1_25;
	mov.b32 	%r248, 1;
	bra.uni 	$L__BB1_16;
$L__BB1_71:
	setp.gt.s32 	%p3, %r129, 0;
	@%p3 bra 	$L__BB1_73;
	mov.b32 	%r130, 0;
	st.u32 	[%rd16], %r130;
	bra.uni 	$L__BB1_86;
$L__BB1_73:
	and.b32  	%r112, %r129, 7;
	add.s32 	%r113, %r112, -1;
	and.b32  	%r114, %r129, 3;
	and.b32  	%r115, %r129, 2147483640;
	and.b32  	%r116, %r129, 1;
	mul.wide.s32 	%rd57, %r127, 4;
$L__BB1_74:
	setp.lt.u32 	%p4, %r129, 8;
	mov.b32 	%r267, 0;
	st.u32 	[%rd16], %r267;
	@%p4 bra 	$L__BB1_77;
	mov.b32 	%r265, 0;
$L__BB1_76:
	.pragma "nounroll";
	mul.wide.u32 	%rd17, %r265, 4;
	add.s64 	%rd18, %rd15, %rd17;
	ld.f32 	%f17, [%rd18];
	mad.lo.s32 	%r133, %r265, %r127, %r229;
	mul.wide.s32 	%rd19, %r133, 4;
	add.s64 	%rd20, %rd4, %rd19;
	st.global.f32 	[%rd20], %f17;
	add.s64 	%rd21, %rd16, %rd17;
	ld.u32 	%r134, [%rd21];
	add.s64 	%rd22, %rd3, %rd19;
	st.global.u32 	[%rd22], %r134;
	ld.f32 	%f18, [%rd18+4];
	add.s64 	%rd24, %rd20, %rd57;
	st.global.f32 	[%rd24], %f18;
	ld.u32 	%r135, [%rd21+4];
	add.s64 	%rd25, %rd22, %rd57;
	st.global.u32 	[%rd25], %r135;
	ld.f32 	%f19, [%rd18+8];
	add.s64 	%rd26, %rd24, %rd57;
	st.global.f32 	[%rd26], %f19;
	ld.u32 	%r136, [%rd21+8];
	add.s64 	%rd27, %rd25, %rd57;
	st.global.u32 	[%rd27], %r136;
	ld.f32 	%f20, [%rd18+12];
	add.s64 	%rd28, %rd26, %rd57;
	st.global.f32 	[%rd28], %f20;
	ld.u32 	%r137, [%rd21+12];
	add.s64 	%rd29, %rd27, %rd57;
	st.global.u32 	[%rd29], %r137;
	ld.f32 	%f21, [%rd18+16];
	add.s64 	%rd30, %rd28, %rd57;
	st.global.f32 	[%rd30], %f21;
	ld.u32 	%r138, [%rd21+16];
	add.s64 	%rd31, %rd29, %rd57;
	st.global.u32 	[%rd31], %r138;
	ld.f32 	%f22, [%rd18+20];
	add.s64 	%rd32, %rd30, %rd57;
	st.global.f32 	[%rd32], %f22;
	ld.u32 	%r139, [%rd21+20];
	add.s64 	%rd33, %rd31, %rd57;
	st.global.u32 	[%rd33], %r139;
	ld.f32 	%f23, [%rd18+24];
	add.s64 	%rd34, %rd32, %rd57;
	st.global.f32 	[%rd34], %f23;
	ld.u32 	%r140, [%rd21+24];
	add.s64 	%rd35, %rd33, %rd57;
	st.global.u32 	[%rd35], %r140;
	ld.f32 	%f24, [%rd18+28];
	add.s64 	%rd36, %rd34, %rd57;
	st.global.f32 	[%rd36], %f24;
	ld.u32 	%r141, [%rd21+28];
	add.s64 	%rd37, %rd35, %rd57;
	st.global.u32 	[%rd37], %r141;
	add.s32 	%r265, %r265, 8;
	setp.ne.s32 	%p5, %r265, %r115;
	mov.u32 	%r267, %r115;
	@%p5 bra 	$L__BB1_76;
$L__BB1_77:
	setp.eq.s32 	%p6, %r112, 0;
	@%p6 bra 	$L__BB1_85;
	setp.lt.u32 	%p7, %r113, 3;
	@%p7 bra 	$L__BB1_80;
	mul.wide.u32 	%rd38, %r267, 4;
	add.s64 	%rd39, %rd15, %rd38;
	ld.f32 	%f25, [%rd39];
	mad.lo.s32 	%r142, %r267, %r127, %r229;
	mul.wide.s32 	%rd40, %r142, 4;
	add.s64 	%rd41, %rd4, %rd40;
	st.global.f32 	[%rd41], %f25;
	add.s64 	%rd42, %rd16, %rd38;
	ld.u32 	%r143, [%rd42];
	add.s64 	%rd43, %rd3, %rd40;
	st.global.u32 	[%rd43], %r143;
	ld.f32 	%f26, [%rd39+4];
	add.s64 	%rd45, %rd41, %rd57;
	st.global.f32 	[%rd45], %f26;
	ld.u32 	%r144, [%rd42+4];
	add.s64 	%rd46, %rd43, %rd57;
	st.global.u32 	[%rd46], %r144;
	ld.f32 	%f27, [%rd39+8];
	add.s64 	%rd47, %rd45, %rd57;
	st.global.f32 	[%rd47], %f27;
	ld.u32 	%r145, [%rd42+8];
	add.s64 	%rd48, %rd46, %rd57;
	st.global.u32 	[%rd48], %r145;
	ld.f32 	%f28, [%rd39+12];
	add.s64 	%rd49, %rd47, %rd57;
	st.global.f32 	[%rd49], %f28;
	ld.u32 	%r146, [%rd42+12];
	add.s64 	%rd50, %rd48, %rd57;
	st.global.u32 	[%rd50], %r146;
	add.s32 	%r267, %r267, 4;
$L__BB1_80:
	setp.eq.s32 	%p8, %r114, 0;
	@%p8 bra 	$L__BB1_85;
	setp.eq.s32 	%p9, %r114, 1;
	@%p9 bra 	$L__BB1_83;
	mul.wide.u32 	%rd51, %r267, 4;
	add.s64 	%rd52, %rd15, %rd51;
	ld.f32 	%f29, [%rd52];
	mad.lo.s32 	%r147, %r267, %r127, %r229;
	mul.wide.s32 	%rd53, %r147, 4;
	add.s64 	%rd54, %rd4, %rd53;
	st.global.f32 	[%rd54], %f29;
	add.s64 	%rd55, %rd16, %rd51;
	ld.u32 	%r148, [%rd55];
	add.s64 	%rd56, %rd3, %rd53;
	st.global.u32 	[%rd56], %r148;
	ld.f32 	%f30, [%rd52+4];
	add.s64 	%rd58, %rd54, %rd57;
	st.global.f32 	[%rd58], %f30;
	ld.u32 	%r149, [%rd55+4];
	add.s64 	%rd59, %rd56, %rd57;
	st.global.u32 	[%rd59], %r149;
	add.s32 	%r267, %r267, 2;
$L__BB1_83:
	setp.eq.s32 	%p10, %r116, 0;
	@%p10 bra 	$L__BB1_85;
	mul.wide.u32 	%rd60, %r267, 4;
	add.s64 	%rd61, %rd15, %rd60;
	ld.f32 	%f31, [%rd61];
	mad.lo.s32 	%r150, %r267, %r127, %r229;
	mul.wide.s32 	%rd62, %r150, 4;
	add.s64 	%rd63, %rd4, %rd62;
	st.global.f32 	[%rd63], %f31;
	add.s64 	%rd64, %rd16, %rd60;
	ld.u32 	%r151, [%rd64];
	add.s64 	%rd65, %rd3, %rd62;
	st.global.u32 	[%rd65], %r151;
$L__BB1_85:
	add.s32 	%r229, %r229, %r3;
	setp.lt.s32 	%p11, %r229, %r127;
	@%p11 bra 	$L__BB1_74;
$L__BB1_86:
	{ // callseq 6, 0
	.param .b64 param0;
	st.param.b64 	[param0], %rd16;
	call.uni 
	free, 
	(
	param0
	);
	} // callseq 6
	{ // callseq 7, 0
	.param .b64 param0;
	st.param.b64 	[param0], %rd15;
	call.uni 
	free, 
	(
	param0
	);
	} // callseq 7
	ret;

}
	// .globl	_Z10knn_gpu_v2PKfiS0_iiiPfPiS2_S1_
.visible .entry _Z10knn_gpu_v2PKfiS0_iiiPfPiS2_S1_(
	.param .u64 .ptr .align 1 _Z10knn_gpu_v2PKfiS0_iiiPfPiS2_S1__param_0,
	.param .u32 _Z10knn_gpu_v2PKfiS0_iiiPfPiS2_S1__param_1,
	.param .u64 .ptr .align 1 _Z10knn_gpu_v2PKfiS0_iiiPfPiS2_S1__param_2,
	.param .u32 _Z10knn_gpu_v2PKfiS0_iiiPfPiS2_S1__param_3,
	.param .u32 _Z10knn_gpu_v2PKfiS0_iiiPfPiS2_S1__param_4,
	.param .u32 _Z10knn_gpu_v2PKfiS0_iiiPfPiS2_S1__param_5,
	.param .u64 .ptr .align 1 _Z10knn_gpu_v2PKfiS0_iiiPfPiS2_S1__param_6,
	.param .u64 .ptr .align 1 _Z10knn_gpu_v2PKfiS0_iiiPfPiS2_S1__param_7,
	.param .u64 .ptr .align 1 _Z10knn_gpu_v2PKfiS0_iiiPfPiS2_S1__param_8,
	.param .u64 .ptr .align 1 _Z10knn_gpu_v2PKfiS0_iiiPfPiS2_S1__param_9
)
{
	.reg .pred 	%p<93>;
	.reg .b32 	%r<498>;
	.reg .b32 	%f<312>;
	.reg .b64 	%rd<491>;
	.reg .b64 	%fd<442>;

	ld.param.u64 	%rd20, [_Z10knn_gpu_v2PKfiS0_iiiPfPiS2_S1__param_0];
	ld.param.u32 	%r186, [_Z10knn_gpu_v2PKfiS0_iiiPfPiS2_S1__param_1];
	ld.param.u64 	%rd21, [_Z10knn_gpu_v2PKfiS0_iiiPfPiS2_S1__param_2];
	ld.param.u32 	%r187, [_Z10knn_gpu_v2PKfiS0_iiiPfPiS2_S1__param_3];
	ld.param.u32 	%r188, [_Z10knn_gpu_v2PKfiS0_iiiPfPiS2_S1__param_4];
	ld.param.u32 	%r189, [_Z10knn_gpu_v2PKfiS0_iiiPfPiS2_S1__param_5];
	ld.param.u64 	%rd22, [_Z10knn_gpu_v2PKfiS0_iiiPfPiS2_S1__param_6];
	ld.param.u64 	%rd23, [_Z10knn_gpu_v2PKfiS0_iiiPfPiS2_S1__param_7];
	ld.param.u64 	%rd24, [_Z10knn_gpu_v2PKfiS0_iiiPfPiS2_S1__param_8];
	ld.param.u64 	%rd25, [_Z10knn_gpu_v2PKfiS0_iiiPfPiS2_S1__param_9];
	cvta.to.global.u64 	%rd1, %rd21;
	cvta.to.global.u64 	%rd2, %rd20;
	cvta.to.global.u64 	%rd3, %rd22;
	cvta.to.global.u64 	%rd4, %rd25;
	cvta.to.global.u64 	%rd5, %rd23;
	cvta.to.global.u64 	%rd6, %rd24;
	mov.u32 	%r190, %ctaid.x;
	mov.u32 	%r1, %ntid.x;
	mov.u32 	%r191, %tid.x;
	mad.lo.s32 	%r2, %r190, %r1, %r191;
	setp.ge.s32 	%p1, %r2, %r187;
	@%p1 bra 	$L__BB2_141;
	setp.lt.s32 	%p2, %r186, 2;
	add.s32 	%r3, %r189, -1;
	mov.u32 	%r192, %nctaid.x;
	mul.lo.s32 	%r4, %r1, %r192;
	@%p2 bra 	$L__BB2_71;
	and.b32  	%r5, %r188, 7;
	and.b32  	%r6, %r188, 3;
	add.s32 	%r7, %r186, -1;
	and.b32  	%r8, %r189, 7;
	and.b32  	%r9, %r189, 3;
	and.b32  	%r10, %r186, 7;
	and.b32  	%r11, %r186, 3;
	and.b32  	%r12, %r188, -8;
	and.b32  	%r13, %r188, 1;
	and.b32  	%r14, %r186, 2147483640;
	and.b32  	%r15, %r7, 3;
	and.b32  	%r16, %r189, 2147483640;
	and.b32  	%r17, %r189, 1;
	neg.s32 	%r18, %r12;
	shl.b32 	%r19, %r187, 3;
	shl.b32 	%r20, %r187, 1;
	mul.lo.s32 	%r21, %r187, 3;
	shl.b32 	%r22, %r187, 2;
	mul.lo.s32 	%r23, %r187, 5;
	mul.lo.s32 	%r24, %r187, 6;
	mul.lo.s32 	%r25, %r187, 7;
	shl.b32 	%r26, %r186, 3;
	shl.b32 	%r27, %r186, 1;
	mul.lo.s32 	%r28, %r186, 3;
	shl.b32 	%r29, %r186, 2;
	mul.lo.s32 	%r30, %r186, 5;
	mul.lo.s32 	%r31, %r186, 6;
	mul.lo.s32 	%r32, %r186, 7;
	mul.lo.s32 	%r33, %r3, %r187;
	mul.wide.s32 	%rd398, %r187, 4;
$L__BB2_3:
	setp.gt.s32 	%p48, %r186, 0;
	@%p48 bra 	$L__BB2_56;
$L__BB2_4:
	setp.lt.s32 	%p66, %r189, 2;
	mov.b32 	%r377, 0;
	st.global.u32 	[%rd6], %r377;
	add.s32 	%r378, %r2, %r33;
	mul.wide.s32 	%rd404, %r378, 4;
	add.s64 	%rd7, %rd4, %rd404;
	@%p66 bra 	$L__BB2_69;
	mov.b32 	%r470, 1;
$L__BB2_6:
	mad.lo.s32 	%r406, %r470, %r187, %r2;
	mul.wide.s32 	%rd430, %r406, 4;
	add.s64 	%rd431, %rd4, %rd430;
	ld.global.f32 	%f15, [%rd431];
	setp.lt.s32 	%p79, %r470, %r189;
	@%p79 bra 	$L__BB2_8;
	ld.global.f32 	%f293, [%rd7];
	setp.ge.f32 	%p80, %f15, %f293;
	@%p80 bra 	$L__BB2_12;
$L__BB2_8:
	min.s32 	%r472, %r470, %r3;
$L__BB2_9:
	add.s32 	%r112, %r472, -1;
	mad.lo.s32 	%r113, %r112, %r187, %r2;
	mul.wide.s32 	%rd432, %r113, 4;
	add.s64 	%rd15, %rd4, %rd432;
	ld.global.f32 	%f16, [%rd15];
	setp.leu.f32 	%p81, %f16, %f15;
	@%p81 bra 	$L__BB2_11;
	add.s32 	%r407, %r113, %r187;
	mul.wide.s32 	%rd433, %r187, 4;
	add.s64 	%rd434, %rd15, %rd433;
	st.global.f32 	[%rd434], %f16;
	add.s32 	%r408, %r112, %r2;
	mul.lo.s32 	%r409, %r408, %r187;
	mul.wide.s32 	%rd435, %r409, 4;
	add.s64 	%rd436, %rd6, %rd435;
	ld.global.u32 	%r410, [%rd436];
	mul.wide.s32 	%rd437, %r407, 4;
	add.s64 	%rd438, %rd6, %rd437;
	st.global.u32 	[%rd438], %r410;
	setp.gt.s32 	%p82, %r472, 1;
	mov.u32 	%r472, %r112;
	@%p82 bra 	$L__BB2_9;
$L__BB2_11:
	mad.lo.s32 	%r411, %r472, %r187, %r2;
	mul.wide.s32 	%rd439, %r411, 4;
	add.s64 	%rd440, %rd4, %rd439;
	st.global.f32 	[%rd440], %f15;
	add.s64 	%rd441, %rd6, %rd439;
	st.global.u32 	[%rd441], %r470;
$L__BB2_12:
	add.s32 	%r470, %r470, 1;
	setp.eq.s32 	%p83, %r470, %r186;
	@%p83 bra 	$L__BB2_43;
	bra.uni 	$L__BB2_6;
$L__BB2_13:
	setp.lt.u32 	%p50, %r188, 8;
	mad.lo.s32 	%r36, %r439, %r187, %r2;
	mul.wide.s32 	%rd303, %r36, 4;
	add.s64 	%rd304, %rd6, %rd303;
	st.global.u32 	[%rd304], %r439;
	mov.f64 	%fd393, 0d0000000000000000;
	mov.b32 	%r460, 0;
	mov.f64 	%fd392, %fd393;
	mov.f64 	%fd391, %fd393;
	@%p50 bra 	$L__BB2_16;
	add.s32 	%r447, %r186, %r439;
	add.s32 	%r446, %r27, %r439;
	add.s32 	%r445, %r28, %r439;
	add.s32 	%r444, %r29, %r439;
	add.s32 	%r443, %r30, %r439;
	add.s32 	%r442, %r31, %r439;
	add.s32 	%r441, %r32, %r439;
	mov.f64 	%fd393, 0d0000000000000000;
	mov.u32 	%r440, %r439;
	mov.u32 	%r448, %r2;
	mov.u32 	%r449, %r40;
	mov.u32 	%r450, %r41;
	mov.u32 	%r451, %r42;
	mov.u32 	%r452, %r39;
	mov.u32 	%r453, %r38;
	mov.u32 	%r454, %r37;
	mov.u32 	%r455, %r101;
	mov.u32 	%r456, %r18;
$L__BB2_15:
	.pragma "nounroll";
	mul.wide.u32 	%rd305, %r440, 4;
	add.s64 	%rd306, %rd2, %rd305;
	ld.global.f32 	%f214, [%rd306];
	mul.wide.u32 	%rd307, %r448, 4;
	add.s64 	%rd308, %rd1, %rd307;
	ld.global.f32 	%f215, [%rd308];
	mul.f32 	%f216, %f214, %f215;
	cvt.f64.f32 	%fd286, %f216;
	add.f64 	%fd287, %fd391, %fd286;
	mul.f32 	%f217, %f214, %f214;
	cvt.f64.f32 	%fd288, %f217;
	add.f64 	%fd289, %fd392, %fd288;
	mul.f32 	%f218, %f215, %f215;
	cvt.f64.f32 	%fd290, %f218;
	add.f64 	%fd291, %fd393, %fd290;
	mul.wide.u32 	%rd309, %r447, 4;
	add.s64 	%rd310, %rd2, %rd309;
	ld.global.f32 	%f219, [%rd310];
	mul.wide.u32 	%rd311, %r455, 4;
	add.s64 	%rd312, %rd1, %rd311;
	ld.global.f32 	%f220, [%rd312];
	mul.f32 	%f221, %f219, %f220;
	cvt.f64.f32 	%fd292, %f221;
	add.f64 	%fd293, %fd287, %fd292;
	mul.f32 	%f222, %f219, %f219;
	cvt.f64.f32 	%fd294, %f222;
	add.f64 	%fd295, %fd289, %fd294;
	mul.f32 	%f223, %f220, %f220;
	cvt.f64.f32 	%fd296, %f223;
	add.f64 	%fd297, %fd291, %fd296;
	mul.wide.u32 	%rd313, %r446, 4;
	add.s64 	%rd314, %rd2, %rd313;
	ld.global.f32 	%f224, [%rd314];
	mul.wide.u32 	%rd315, %r454, 4;
	add.s64 	%rd316, %rd1, %rd315;
	ld.global.f32 	%f225, [%rd316];
	mul.f32 	%f226, %f224, %f225;
	cvt.f64.f32 	%fd298, %f226;
	add.f64 	%fd299, %fd293, %fd298;
	mul.f32 	%f227, %f224, %f224;
	cvt.f64.f32 	%fd300, %f227;
	add.f64 	%fd301, %fd295, %fd300;
	mul.f32 	%f228, %f225, %f225;
	cvt.f64.f32 	%fd302, %f228;
	add.f64 	%fd303, %fd297, %fd302;
	mul.wide.u32 	%rd317, %r445, 4;
	add.s64 	%rd318, %rd2, %rd317;
	ld.global.f32 	%f229, [%rd318];
	mul.wide.u32 	%rd319, %r453, 4;
	add.s64 	%rd320, %rd1, %rd319;
	ld.global.f32 	%f230, [%rd320];
	mul.f32 	%f231, %f229, %f230;
	cvt.f64.f32 	%fd304, %f231;
	add.f64 	%fd305, %fd299, %fd304;
	mul.f32 	%f232, %f229, %f229;
	cvt.f64.f32 	%fd306, %f232;
	add.f64 	%fd307, %fd301, %fd306;
	mul.f32 	%f233, %f230, %f230;
	cvt.f64.f32 	%fd308, %f233;
	add.f64 	%fd309, %fd303, %fd308;
	mul.wide.u32 	%rd321, %r444, 4;
	add.s64 	%rd322, %rd2, %rd321;
	ld.global.f32 	%f234, [%rd322];
	mul.wide.u32 	%rd323, %r452, 4;
	add.s64 	%rd324, %rd1, %rd323;
	ld.global.f32 	%f235, [%rd324];
	mul.f32 	%f236, %f234, %f235;
	cvt.f64.f32 	%fd310, %f236;
	add.f64 	%fd311, %fd305, %fd310;
	mul.f32 	%f237, %f234, %f234;
	cvt.f64.f32 	%fd312, %f237;
	add.f64 	%fd313, %fd307, %fd312;
	mul.f32 	%f238, %f235, %f235;
	cvt.f64.f32 	%fd314, %f238;
	add.f64 	%fd315, %fd309, %fd314;
	mul.wide.u32 	%rd325, %r443, 4;
	add.s64 	%rd326, %rd2, %rd325;
	ld.global.f32 	%f239, [%rd326];
	mul.wide.u32 	%rd327, %r451, 4;
	add.s64 	%rd328, %rd1, %rd327;
	ld.global.f32 	%f240, [%rd328];
	mul.f32 	%f241, %f239, %f240;
	cvt.f64.f32 	%fd316, %f241;
	add.f64 	%fd317, %fd311, %fd316;
	mul.f32 	%f242, %f239, %f239;
	cvt.f64.f32 	%fd318, %f242;
	add.f64 	%fd319, %fd313, %fd318;
	mul.f32 	%f243, %f240, %f240;
	cvt.f64.f32 	%fd320, %f243;
	add.f64 	%fd321, %fd315, %fd320;
	mul.wide.u32 	%rd329, %r442, 4;
	add.s64 	%rd330, %rd2, %rd329;
	ld.global.f32 	%f244, [%rd330];
	mul.wide.u32 	%rd331, %r450, 4;
	add.s64 	%rd332, %rd1, %rd331;
	ld.global.f32 	%f245, [%rd332];
	mul.f32 	%f246, %f244, %f245;
	cvt.f64.f32 	%fd322, %f246;
	add.f64 	%fd323, %fd317, %fd322;
	mul.f32 	%f247, %f244, %f244;
	cvt.f64.f32 	%fd324, %f247;
	add.f64 	%fd325, %fd319, %fd324;
	mul.f32 	%f248, %f245, %f245;
	cvt.f64.f32 	%fd326, %f248;
	add.f64 	%fd327, %fd321, %fd326;
	mul.wide.u32 	%rd333, %r441, 4;
	add.s64 	%rd334, %rd2, %rd333;
	ld.global.f32 	%f249, [%rd334];
	mul.wide.u32 	%rd335, %r449, 4;
	add.s64 	%rd336, %rd1, %rd335;
	ld.global.f32 	%f250, [%rd336];
	mul.f32 	%f251, %f249, %f250;
	cvt.f64.f32 	%fd328, %f251;
	add.f64 	%fd391, %fd323, %fd328;
	mul.f32 	%f252, %f249, %f249;
	cvt.f64.f32 	%fd329, %f252;
	add.f64 	%fd392, %fd325, %fd329;
	mul.f32 	%f253, %f250, %f250;
	cvt.f64.f32 	%fd330, %f253;
	add.f64 	%fd393, %fd327, %fd330;
	add.s32 	%r456, %r456, 8;
	add.s32 	%r455, %r455, %r19;
	add.s32 	%r454, %r454, %r19;
	add.s32 	%r453, %r453, %r19;
	add.s32 	%r452, %r452, %r19;
	add.s32 	%r451, %r451, %r19;
	add.s32 	%r450, %r450, %r19;
	add.s32 	%r449, %r449, %r19;
	add.s32 	%r448, %r448, %r19;
	add.s32 	%r447, %r447, %r26;
	add.s32 	%r446, %r446, %r26;
	add.s32 	%r445, %r445, %r26;
	add.s32 	%r444, %r444, %r26;
	add.s32 	%r443, %r443, %r26;
	add.s32 	%r442, %r442, %r26;
	add.s32 	%r441, %r441, %r26;
	add.s32 	%r440, %r440, %r26;
	setp.eq.s32 	%p51, %r456, 0;
	mov.u32 	%r460, %r12;
	@%p51 bra 	$L__BB2_16;
	bra.uni 	$L__BB2_15;
$L__BB2_16:
	setp.eq.s32 	%p52, %r5, 0;
	@%p52 bra 	$L__BB2_24;
	add.s32 	%r339, %r5, -1;
	setp.lt.u32 	%p53, %r339, 3;
	@%p53 bra 	$L__BB2_19;
	mad.lo.s32 	%r340, %r460, %r186, %r439;
	mul.wide.u32 	%rd337, %r340, 4;
	add.s64 	%rd338, %rd2, %rd337;
	ld.global.f32 	%f254, [%rd338];
	mad.lo.s32 	%r341, %r460, %r187, %r2;
	mul.wide.u32 	%rd339, %r341, 4;
	add.s64 	%rd340, %rd1, %rd339;
	ld.global.f32 	%f255, [%rd340];
	mul.f32 	%f256, %f254, %f255;
	cvt.f64.f32 	%fd332, %f256;
	add.f64 	%fd333, %fd391, %fd332;
	mul.f32 	%f257, %f254, %f254;
	cvt.f64.f32 	%fd334, %f257;
	add.f64 	%fd335, %fd392, %fd334;
	mul.f32 	%f258, %f255, %f255;
	cvt.f64.f32 	%fd336, %f258;
	add.f64 	%fd337, %fd393, %fd336;
	add.s32 	%r342, %r340, %r186;
	mul.wide.u32 	%rd341, %r342, 4;
	add.s64 	%rd342, %rd2, %rd341;
	ld.global.f32 	%f259, [%rd342];
	add.s32 	%r343, %r341, %r187;
	mul.wide.u32 	%rd343, %r343, 4;
	add.s64 	%rd344, %rd1, %rd343;
	ld.global.f32 	%f260, [%rd344];
	mul.f32 	%f261, %f259, %f260;
	cvt.f64.f32 	%fd338, %f261;
	add.f64 	%fd339, %fd333, %fd338;
	mul.f32 	%f262, %f259, %f259;
	cvt.f64.f32 	%fd340, %f262;
	add.f64 	%fd341, %fd335, %fd340;
	mul.f32 	%f263, %f260, %f260;
	cvt.f64.f32 	%fd342, %f263;
	add.f64 	%fd343, %fd337, %fd342;
	add.s32 	%r344, %r342, %r186;
	mul.wide.u32 	%rd345, %r344, 4;
	add.s64 	%rd346, %rd2, %rd345;
	ld.global.f32 	%f264, [%rd346];
	add.s32 	%r345, %r343, %r187;
	mul.wide.u32 	%rd347, %r345, 4;
	add.s64 	%rd348, %rd1, %rd347;
	ld.global.f32 	%f265, [%rd348];
	mul.f32 	%f266, %f264, %f265;
	cvt.f64.f32 	%fd344, %f266;
	add.f64 	%fd345, %fd339, %fd344;
	mul.f32 	%f267, %f264, %f264;
	cvt.f64.f32 	%fd346, %f267;
	add.f64 	%fd347, %fd341, %fd346;
	mul.f32 	%f268, %f265, %f265;
	cvt.f64.f32 	%fd348, %f268;
	add.f64 	%fd349, %fd343, %fd348;
	add.s32 	%r346, %r344, %r186;
	mul.wide.u32 	%rd349, %r346, 4;
	add.s64 	%rd350, %rd2, %rd349;
	ld.global.f32 	%f269, [%rd350];
	add.s32 	%r347, %r345, %r187;
	mul.wide.u32 	%rd351, %r347, 4;
	add.s64 	%rd352, %rd1, %rd351;
	ld.global.f32 	%f270, [%rd352];
	mul.f32 	%f271, %f269, %f270;
	cvt.f64.f32 	%fd350, %f271;
	add.f64 	%fd391, %fd345, %fd350;
	mul.f32 	%f272, %f269, %f269;
	cvt.f64.f32 	%fd351, %f272;
	add.f64 	%fd392, %fd347, %fd351;
	mul.f32 	%f273, %f270, %f270;
	cvt.f64.f32 	%fd352, %f273;
	add.f64 	%fd393, %fd349, %fd352;
	add.s32 	%r460, %r460, 4;
$L__BB2_19:
	setp.eq.s32 	%p54, %r6, 0;
	@%p54 bra 	$L__BB2_24;
	setp.eq.s32 	%p55, %r6, 1;
	@%p55 bra 	$L__BB2_22;
	mad.lo.s32 	%r348, %r460, %r186, %r439;
	mul.wide.u32 	%rd353, %r348, 4;
	add.s64 	%rd354, %rd2, %rd353;
	ld.global.f32 	%f274, [%rd354];
	mad.lo.s32 	%r349, %r460, %r187, %r2;
	mul.wide.u32 	%rd355, %r349, 4;
	add.s64 	%rd356, %rd1, %rd355;
	ld.global.f32 	%f275, [%rd356];
	mul.f32 	%f276, %f274, %f275;
	cvt.f64.f32 	%fd354, %f276;
	add.f64 	%fd355, %fd391, %fd354;
	mul.f32 	%f277, %f274, %f274;
	cvt.f64.f32 	%fd356, %f277;
	add.f64 	%fd357, %fd392, %fd356;
	mul.f32 	%f278, %f275, %f275;
	cvt.f64.f32 	%fd358, %f278;
	add.f64 	%fd359, %fd393, %fd358;
	add.s32 	%r350, %r348, %r186;
	mul.wide.u32 	%rd357, %r350, 4;
	add.s64 	%rd358, %rd2, %rd357;
	ld.global.f32 	%f279, [%rd358];
	add.s32 	%r351, %r349, %r187;
	mul.wide.u32 	%rd359, %r351, 4;
	add.s64 	%rd360, %rd1, %rd359;
	ld.global.f32 	%f280, [%rd360];
	mul.f32 	%f281, %f279, %f280;
	cvt.f64.f32 	%fd360, %f281;
	add.f64 	%fd391, %fd355, %fd360;
	mul.f32 	%f282, %f279, %f279;
	cvt.f64.f32 	%fd361, %f282;
	add.f64 	%fd392, %fd357, %fd361;
	mul.f32 	%f283, %f280, %f280;
	cvt.f64.f32 	%fd362, %f283;
	add.f64 	%fd393, %fd359, %fd362;
	add.s32 	%r460, %r460, 2;
$L__BB2_22:
	setp.eq.s32 	%p56, %r13, 0;
	@%p56 bra 	$L__BB2_24;
	mad.lo.s32 	%r352, %r460, %r186, %r439;
	mul.wide.u32 	%rd361, %r352, 4;
	add.s64 	%rd362, %rd2, %rd361;
	ld.global.f32 	%f284, [%rd362];
	mad.lo.s32 	%r353, %r460, %r187, %r2;
	mul.wide.u32 	%rd363, %r353, 4;
	add.s64 	%rd364, %rd1, %rd363;
	ld.global.f32 	%f285, [%rd364];
	mul.f32 	%f286, %f284, %f285;
	cvt.f64.f32 	%fd363, %f286;
	add.f64 	%fd391, %fd391, %fd363;
	mul.f32 	%f287, %f284, %f284;
	cvt.f64.f32 	%fd364, %f287;
	add.f64 	%fd392, %fd392, %fd364;
	mul.f32 	%f288, %f285, %f285;
	cvt.f64.f32 	%fd365, %f288;
	add.f64 	%fd393, %fd393, %fd365;
$L__BB2_24:
	sqrt.rn.f64 	%fd366, %fd392;
	sqrt.rn.f64 	%fd367, %fd393;
	mul.f64 	%fd368, %fd366, %fd367;
	div.rn.f64 	%fd369, %fd391, %fd368;
	cvt.rn.f32.f64 	%f289, %fd369;
	mul.wide.s32 	%rd365, %r36, 4;
	add.s64 	%rd366, %rd4, %rd365;
	st.global.f32 	[%rd366], %f289;
	add.s32 	%r439, %r439, 1;
	setp.eq.s32 	%p57, %r439, %r186;
	@%p57 bra 	$L__BB2_4;
	bra.uni 	$L__BB2_13;
$L__BB2_25:
	mad.lo.s32 	%r382, %r457, %r187, %r2;
	mul.wide.s32 	%rd405, %r382, 4;
	add.s64 	%rd8, %rd4, %rd405;
	ld.global.f32 	%f1, [%rd8];
	ld.global.f32 	%f310, [%rd7];
	setp.ge.f32 	%p68, %f1, %f310;
	@%p68 bra 	$L__BB2_27;
	min.s32 	%r383, %r457, %r3;
	mad.lo.s32 	%r384, %r383, %r187, %r2;
	mul.wide.s32 	%rd406, %r384, 4;
	add.s64 	%rd407, %rd4, %rd406;
	st.global.f32 	[%rd407], %f1;
	add.s64 	%rd408, %rd6, %rd406;
	st.global.u32 	[%rd408], %r457;
	ld.global.f32 	%f310, [%rd7];
$L__BB2_27:
	mul.wide.s32 	%rd9, %r187, 4;
	add.s64 	%rd10, %rd8, %rd9;
	ld.global.f32 	%f5, [%rd10];
	setp.ge.f32 	%p69, %f5, %f310;
	@%p69 bra 	$L__BB2_29;
	add.s32 	%r385, %r457, 1;
	min.s32 	%r386, %r385, %r3;
	mad.lo.s32 	%r387, %r386, %r187, %r2;
	mul.wide.s32 	%rd409, %r387, 4;
	add.s64 	%rd410, %rd4, %rd409;
	st.global.f32 	[%rd410], %f5;
	add.s64 	%rd411, %rd6, %rd409;
	st.global.u32 	[%rd411], %r385;
	ld.global.f32 	%f310, [%rd7];
$L__BB2_29:
	add.s64 	%rd11, %rd10, %rd9;
	ld.global.f32 	%f8, [%rd11];
	setp.ge.f32 	%p70, %f8, %f310;
	@%p70 bra 	$L__BB2_31;
	add.s32 	%r388, %r457, 2;
	min.s32 	%r389, %r388, %r3;
	mad.lo.s32 	%r390, %r389, %r187, %r2;
	mul.wide.s32 	%rd412, %r390, 4;
	add.s64 	%rd413, %rd4, %rd412;
	st.global.f32 	[%rd413], %f8;
	add.s64 	%rd414, %rd6, %rd412;
	st.global.u32 	[%rd414], %r388;
	ld.global.f32 	%f310, [%rd7];
$L__BB2_31:
	add.s64 	%rd415, %rd11, %rd9;
	ld.global.f32 	%f11, [%rd415];
	setp.ge.f32 	%p71, %f11, %f310;
	@%p71 bra 	$L__BB2_33;
	add.s32 	%r391, %r457, 3;
	min.s32 	%r392, %r391, %r3;
	mad.lo.s32 	%r393, %r392, %r187, %r2;
	mul.wide.s32 	%rd416, %r393, 4;
	add.s64 	%rd417, %rd4, %rd416;
	st.global.f32 	[%rd417], %f11;
	add.s64 	%rd418, %rd6, %rd416;
	st.global.u32 	[%rd418], %r391;
$L__BB2_33:
	add.s32 	%r465, %r457, 4;
	add.s32 	%r394, %r457, 3;
	and.b32  	%r395, %r7, -4;
	setp.eq.s32 	%p72, %r394, %r395;
	mov.u32 	%r457, %r465;
	@%p72 bra 	$L__BB2_34;
	bra.uni 	$L__BB2_25;
$L__BB2_34:
	setp.eq.s32 	%p73, %r15, 0;
	@%p73 bra 	$L__BB2_43;
	mad.lo.s32 	%r396, %r465, %r187, %r2;
	mul.wide.s32 	%rd419, %r396, 4;
	add.s64 	%rd12, %rd4, %rd419;
	ld.global.f32 	%f12, [%rd12];
	ld.global.f32 	%f290, [%rd7];
	setp.ge.f32 	%p74, %f12, %f290;
	@%p74 bra 	$L__BB2_37;
	min.s32 	%r397, %r465, %r3;
	mad.lo.s32 	%r398, %r397, %r187, %r2;
	mul.wide.s32 	%rd420, %r398, 4;
	add.s64 	%rd421, %rd4, %rd420;
	st.global.f32 	[%rd421], %f12;
	add.s64 	%rd422, %rd6, %rd420;
	st.global.u32 	[%rd422], %r465;
$L__BB2_37:
	setp.eq.s32 	%p75, %r15, 1;
	@%p75 bra 	$L__BB2_43;
	mul.wide.s32 	%rd13, %r187, 4;
	add.s64 	%rd14, %rd12, %rd13;
	ld.global.f32 	%f13, [%rd14];
	ld.global.f32 	%f291, [%rd7];
	setp.ge.f32 	%p76, %f13, %f291;
	@%p76 bra 	$L__BB2_40;
	add.s32 	%r399, %r465, 1;
	min.s32 	%r400, %r399, %r3;
	mad.lo.s32 	%r401, %r400, %r187, %r2;
	mul.wide.s32 	%rd423, %r401, 4;
	add.s64 	%rd424, %rd4, %rd423;
	st.global.f32 	[%rd424], %f13;
	add.s64 	%rd425, %rd6, %rd423;
	st.global.u32 	[%rd425], %r399;
$L__BB2_40:
	setp.eq.s32 	%p77, %r15, 2;
	@%p77 bra 	$L__BB2_43;
	add.s64 	%rd426, %rd14, %rd13;
	ld.global.f32 	%f14, [%rd426];
	ld.global.f32 	%f292, [%rd7];
	setp.ge.f32 	%p78, %f14, %f292;
	@%p78 bra 	$L__BB2_43;
	add.s32 	%r402, %r465, 2;
	min.s32 	%r403, %r402, %r3;
	mad.lo.s32 	%r404, %r403, %r187, %r2;
	mul.wide.s32 	%rd427, %r404, 4;
	add.s64 	%rd428, %rd4, %rd427;
	st.global.f32 	[%rd428], %f14;
	add.s64 	%rd429, %rd6, %rd427;
	st.global.u32 	[%rd429], %r402;
$L__BB2_43:
	setp.gt.s32 	%p84, %r189, 0;
	@%p84 bra 	$L__BB2_44;
	bra.uni 	$L__BB2_55;
$L__BB2_44:
	setp.lt.u32 	%p85, %r3, 7;
	mov.b32 	%r463, 0;
	@%p85 bra 	$L__BB2_47;
	mov.b32 	%r458, 0;
$L__BB2_46:
	.pragma "nounroll";
	mad.lo.s32 	%r414, %r458, %r187, %r2;
	mul.wide.s32 	%rd442, %r414, 4;
	add.s64 	%rd443, %rd6, %rd442;
	ld.global.u32 	%r415, [%rd443];
	add.s32 	%r416, %r458, %r2;
	mul.wide.s32 	%rd444, %r416, 4;
	add.s64 	%rd445, %rd5, %rd444;
	st.global.u32 	[%rd445], %r415;
	add.s64 	%rd446, %rd4, %rd442;
	ld.global.f32 	%f294, [%rd446];
	add.s64 	%rd447, %rd3, %rd444;
	st.global.f32 	[%rd447], %f294;
	mul.wide.s32 	%rd448, %r187, 4;
	add.s64 	%rd449, %rd443, %rd448;
	ld.global.u32 	%r417, [%rd449];
	st.global.u32 	[%rd445+4], %r417;
	add.s64 	%rd450, %rd446, %rd448;
	ld.global.f32 	%f295, [%rd450];
	st.global.f32 	[%rd447+4], %f295;
	add.s64 	%rd451, %rd449, %rd448;
	ld.global.u32 	%r418, [%rd451];
	st.global.u32 	[%rd445+8], %r418;
	add.s64 	%rd452, %rd450, %rd448;
	ld.global.f32 	%f296, [%rd452];
	st.global.f32 	[%rd447+8], %f296;
	add.s64 	%rd453, %rd451, %rd448;
	ld.global.u32 	%r419, [%rd453];
	st.global.u32 	[%rd445+12], %r419;
	add.s64 	%rd454, %rd452, %rd448;
	ld.global.f32 	%f297, [%rd454];
	st.global.f32 	[%rd447+12], %f297;
	add.s64 	%rd455, %rd453, %rd448;
	ld.global.u32 	%r420, [%rd455];
	st.global.u32 	[%rd445+16], %r420;
	add.s64 	%rd456, %rd454, %rd448;
	ld.global.f32 	%f298, [%rd456];
	st.global.f32 	[%rd447+16], %f298;
	add.s64 	%rd457, %rd455, %rd448;
	ld.global.u32 	%r421, [%rd457];
	st.global.u32 	[%rd445+20], %r421;
	add.s64 	%rd458, %rd456, %rd448;
	ld.global.f32 	%f299, [%rd458];
	st.global.f32 	[%rd447+20], %f299;
	add.s64 	%rd459, %rd457, %rd448;
	ld.global.u32 	%r422, [%rd459];
	st.global.u32 	[%rd445+24], %r422;
	add.s64 	%rd460, %rd458, %rd448;
	ld.global.f32 	%f300, [%rd460];
	st.global.f32 	[%rd447+24], %f300;
	add.s64 	%rd461, %rd459, %rd448;
	ld.global.u32 	%r423, [%rd461];
	st.global.u32 	[%rd445+28], %r423;
	add.s64 	%rd462, %rd460, %rd448;
	ld.global.f32 	%f301, [%rd462];
	st.global.f32 	[%rd447+28], %f301;
	add.s32 	%r458, %r458, 8;
	setp.eq.s32 	%p86, %r458, %r16;
	mov.u32 	%r463, %r16;
	@%p86 bra 	$L__BB2_47;
	bra.uni 	$L__BB2_46;
$L__BB2_47:
	setp.eq.s32 	%p87, %r8, 0;
	@%p87 bra 	$L__BB2_55;
	add.s32 	%r424, %r8, -1;
	setp.lt.u32 	%p88, %r424, 3;
	@%p88 bra 	$L__BB2_50;
	mad.lo.s32 	%r425, %r463, %r187, %r2;
	mul.wide.s32 	%rd463, %r425, 4;
	add.s64 	%rd464, %rd6, %rd463;
	ld.global.u32 	%r426, [%rd464];
	add.s32 	%r427, %r463, %r2;
	mul.wide.s32 	%rd465, %r427, 4;
	add.s64 	%rd466, %rd5, %rd465;
	st.global.u32 	[%rd466], %r426;
	add.s64 	%rd467, %rd4, %rd463;
	ld.global.f32 	%f302, [%rd467];
	add.s64 	%rd468, %rd3, %rd465;
	st.global.f32 	[%rd468], %f302;
	mul.wide.s32 	%rd469, %r187, 4;
	add.s64 	%rd470, %rd464, %rd469;
	ld.global.u32 	%r428, [%rd470];
	st.global.u32 	[%rd466+4], %r428;
	add.s64 	%rd471, %rd467, %rd469;
	ld.global.f32 	%f303, [%rd471];
	st.global.f32 	[%rd468+4], %f303;
	add.s64 	%rd472, %rd470, %rd469;
	ld.global.u32 	%r429, [%rd472];
	st.global.u32 	[%rd466+8], %r429;
	add.s64 	%rd473, %rd471, %rd469;
	ld.global.f32 	%f304, [%rd473];
	st.global.f32 	[%rd468+8], %f304;
	add.s64 	%rd474, %rd472, %rd469;
	ld.global.u32 	%r430, [%rd474];
	st.global.u32 	[%rd466+12], %r430;
	add.s64 	%rd475, %rd473, %rd469;
	ld.global.f32 	%f305, [%rd475];
	st.global.f32 	[%rd468+12], %f305;
	add.s32 	%r463, %r463, 4;
$L__BB2_50:
	setp.eq.s32 	%p89, %r9, 0;
	@%p89 bra 	$L__BB2_55;
	setp.eq.s32 	%p90, %r9, 1;
	@%p90 bra 	$L__BB2_53;
	mad.lo.s32 	%r431, %r463, %r187, %r2;
	mul.wide.s32 	%rd476, %r431, 4;
	add.s64 	%rd477, %rd6, %rd476;
	ld.global.u32 	%r432, [%rd477];
	add.s32 	%r433, %r463, %r2;
	mul.wide.s32 	%rd478, %r433, 4;
	add.s64 	%rd479, %rd5, %rd478;
	st.global.u32 	[%rd479], %r432;
	add.s64 	%rd480, %rd4, %rd476;
	ld.global.f32 	%f306, [%rd480];
	add.s64 	%rd481, %rd3, %rd478;
	st.global.f32 	[%rd481], %f306;
	mul.wide.s32 	%rd482, %r187, 4;
	add.s64 	%rd483, %rd477, %rd482;
	ld.global.u32 	%r434, [%rd483];
	st.global.u32 	[%rd479+4], %r434;
	add.s64 	%rd484, %rd480, %rd482;
	ld.global.f32 	%f307, [%rd484];
	st.global.f32 	[%rd481+4], %f307;
	add.s32 	%r463, %r463, 2;
$L__BB2_53:
	setp.eq.s32 	%p91, %r17, 0;
	@%p91 bra 	$L__BB2_55;
	mad.lo.s32 	%r435, %r463, %r187, %r2;
	mul.wide.s32 	%rd485, %r435, 4;
	add.s64 	%rd486, %rd6, %rd485;
	ld.global.u32 	%r436, [%rd486];
	add.s32 	%r437, %r463, %r2;
	mul.wide.s32 	%rd487, %r437, 4;
	add.s64 	%rd488, %rd5, %rd487;
	st.global.u32 	[%rd488], %r436;
	add.s64 	%rd489, %rd4, %rd485;
	ld.global.f32 	%f308, [%rd489];
	add.s64 	%rd490, %rd3, %rd487;
	st.global.f32 	[%rd490], %f308;
$L__BB2_55:
	add.s32 	%r2, %r2, %r4;
	setp.lt.s32 	%p92, %r2, %r187;
	@%p92 bra 	$L__BB2_3;
	bra.uni 	$L__BB2_141;
$L__BB2_56:
	setp.eq.s32 	%p49, %r188, 0;
	@%p49 bra 	$L__BB2_58;
	add.s32 	%r101, %r187, %r2;
	mov.b32 	%r439, 0;
	add.s32 	%r37, %r20, %r2;
	add.s32 	%r38, %r21, %r2;
	add.s32 	%r39, %r22, %r2;
	add.s32 	%r40, %r25, %r2;
	add.s32 	%r41, %r24, %r2;
	add.s32 	%r42, %r23, %r2;
	bra.uni 	$L__BB2_13;
$L__BB2_58:
	setp.lt.u32 	%p58, %r7, 7;
	mov.b32 	%r468, 0;
	@%p58 bra 	$L__BB2_61;
	mov.b32 	%r466, 0;
$L__BB2_60:
	.pragma "nounroll";
	mad.lo.s32 	%r356, %r466, %r187, %r2;
	mul.wide.s32 	%rd367, %r356, 4;
	add.s64 	%rd368, %rd6, %rd367;
	st.global.u32 	[%rd368], %r466;
	add.s64 	%rd369, %rd4, %rd367;
	mov.b32 	%r357, 2143289344;
	st.global.u32 	[%rd369], %r357;
	add.s32 	%r358, %r466, 1;
	mul.wide.s32 	%rd370, %r187, 4;
	add.s64 	%rd371, %rd368, %rd370;
	st.global.u32 	[%rd371], %r358;
	add.s64 	%rd372, %rd369, %rd370;
	st.global.u32 	[%rd372], %r357;
	add.s32 	%r359, %r466, 2;
	add.s64 	%rd373, %rd371, %rd370;
	st.global.u32 	[%rd373], %r359;
	add.s64 	%rd374, %rd372, %rd370;
	st.global.u32 	[%rd374], %r357;
	add.s32 	%r360, %r466, 3;
	add.s64 	%rd375, %rd373, %rd370;
	st.global.u32 	[%rd375], %r360;
	add.s64 	%rd376, %rd374, %rd370;
	st.global.u32 	[%rd376], %r357;
	add.s32 	%r361, %r466, 4;
	add.s64 	%rd377, %rd375, %rd370;
	st.global.u32 	[%rd377], %r361;
	add.s64 	%rd378, %rd376, %rd370;
	st.global.u32 	[%rd378], %r357;
	add.s32 	%r362, %r466, 5;
	add.s64 	%rd379, %rd377, %rd370;
	st.global.u32 	[%rd379], %r362;
	add.s64 	%rd380, %rd378, %rd370;
	st.global.u32 	[%rd380], %r357;
	add.s32 	%r363, %r466, 6;
	add.s64 	%rd381, %rd379, %rd370;
	st.global.u32 	[%rd381], %r363;
	add.s64 	%rd382, %rd380, %rd370;
	st.global.u32 	[%rd382], %r357;
	add.s32 	%r364, %r466, 7;
	add.s64 	%rd383, %rd381, %rd370;
	st.global.u32 	[%rd383], %r364;
	add.s64 	%rd384, %rd382, %rd370;
	st.global.u32 	[%rd384], %r357;
	add.s32 	%r466, %r466, 8;
	setp.ne.s32 	%p59, %r466, %r14;
	mov.u32 	%r468, %r14;
	@%p59 bra 	$L__BB2_60;
$L__BB2_61:
	setp.eq.s32 	%p60, %r10, 0;
	@%p60 bra 	$L__BB2_4;
	add.s32 	%r365, %r10, -1;
	setp.lt.u32 	%p61, %r365, 3;
	@%p61 bra 	$L__BB2_64;
	mad.lo.s32 	%r366, %r468, %r187, %r2;
	mul.wide.s32 	%rd385, %r366, 4;
	add.s64 	%rd386, %rd6, %rd385;
	st.global.u32 	[%rd386], %r468;
	add.s64 	%rd387, %rd4, %rd385;
	mov.b32 	%r367, 2143289344;
	st.global.u32 	[%rd387], %r367;
	add.s32 	%r368, %r468, 1;
	add.s64 	%rd389, %rd386, %rd398;
	st.global.u32 	[%rd389], %r368;
	add.s64 	%rd390, %rd387, %rd398;
	st.global.u32 	[%rd390], %r367;
	add.s32 	%r369, %r468, 2;
	add.s64 	%rd391, %rd389, %rd398;
	st.global.u32 	[%rd391], %r369;
	add.s64 	%rd392, %rd390, %rd398;
	st.global.u32 	[%rd392], %r367;
	add.s32 	%r370, %r468, 3;
	add.s64 	%rd393, %rd391, %rd398;
	st.global.u32 	[%rd393], %r370;
	add.s64 	%rd394, %rd392, %rd398;
	st.global.u32 	[%rd394], %r367;
	add.s32 	%r468, %r468, 4;
$L__BB2_64:
	setp.eq.s32 	%p62, %r11, 0;
	@%p62 bra 	$L__BB2_4;
	setp.eq.s32 	%p63, %r11, 1;
	@%p63 bra 	$L__BB2_67;
	mad.lo.s32 	%r371, %r468, %r187, %r2;
	mul.wide.s32 	%rd395, %r371, 4;
	add.s64 	%rd396, %rd6, %rd395;
	st.global.u32 	[%rd396], %r468;
	add.s64 	%rd397, %rd4, %rd395;
	mov.b32 	%r372, 2143289344;
	st.global.u32 	[%rd397], %r372;
	add.s32 	%r373, %r468, 1;
	add.s64 	%rd399, %rd396, %rd398;
	st.global.u32 	[%rd399], %r373;
	add.s64 	%rd400, %rd397, %rd398;
	st.global.u32 	[%rd400], %r372;
	add.s32 	%r468, %r468, 2;
$L__BB2_67:
	and.b32  	%r374, %r186, 1;
	setp.eq.b32 	%p64, %r374, 1;
	not.pred 	%p65, %p64;
	@%p65 bra 	$L__BB2_4;
	mad.lo.s32 	%r375, %r468, %r187, %r2;
	mul.wide.s32 	%rd401, %r375, 4;
	add.s64 	%rd402, %rd6, %rd401;
	st.global.u32 	[%rd402], %r468;
	add.s64 	%rd403, %rd4, %rd401;
	mov.b32 	%r376, 2143289344;
	st.global.u32 	[%rd403], %r376;
	bra.uni 	$L__BB2_4;
$L__BB2_69:
	add.s32 	%r380, %r186, -2;
	setp.lt.u32 	%p67, %r380, 3;
	mov.b32 	%r465, 1;
	@%p67 bra 	$L__BB2_34;
	mov.b32 	%r457, 1;
	bra.uni 	$L__BB2_25;
$L__BB2_71:
	setp.lt.s32 	%p3, %r186, 1;
	@%p3 bra 	$L__BB2_126;
	setp.ne.s32 	%p13, %r188, 0;
	@%p13 bra 	$L__BB2_88;
	setp.gt.s32 	%p38, %r189, 0;
	@%p38 bra 	$L__BB2_74;
	bra.uni 	$L__BB2_87;
$L__BB2_74:
	and.b32  	%r116, %r189, 7;
	add.s32 	%r117, %r116, -1;
	and.b32  	%r118, %r189, 3;
	and.b32  	%r119, %r189, 2147483640;
	and.b32  	%r120, %r189, 1;
	mul.wide.s32 	%rd294, %r187, 4;
$L__BB2_75:
	setp.lt.u32 	%p40, %r3, 7;
	mul.wide.s32 	%rd253, %r2, 4;
	add.s64 	%rd16, %rd6, %rd253;
	mov.b32 	%r476, 0;
	st.global.u32 	[%rd16], %r476;
	add.s64 	%rd17, %rd4, %rd253;
	mov.b32 	%r312, 2143289344;
	st.global.u32 	[%rd17], %r312;
	st.global.u32 	[%rd6], %r476;
	@%p40 bra 	$L__BB2_78;
	mov.b32 	%r474, 0;
$L__BB2_77:
	.pragma "nounroll";
	mul.lo.s32 	%r314, %r474, %r187;
	mul.wide.s32 	%rd254, %r314, 4;
	add.s64 	%rd255, %rd16, %rd254;
	ld.global.u32 	%r315, [%rd255];
	add.s32 	%r316, %r474, %r2;
	mul.wide.s32 	%rd256, %r316, 4;
	add.s64 	%rd257, %rd5, %rd256;
	st.global.u32 	[%rd257], %r315;
	add.s64 	%rd258, %rd17, %rd254;
	ld.global.f32 	%f199, [%rd258];
	add.s64 	%rd259, %rd3, %rd256;
	st.global.f32 	[%rd259], %f199;
	add.s64 	%rd261, %rd255, %rd294;
	ld.global.u32 	%r317, [%rd261];
	st.global.u32 	[%rd257+4], %r317;
	add.s64 	%rd262, %rd258, %rd294;
	ld.global.f32 	%f200, [%rd262];
	st.global.f32 	[%rd259+4], %f200;
	add.s64 	%rd263, %rd261, %rd294;
	ld.global.u32 	%r318, [%rd263];
	st.global.u32 	[%rd257+8], %r318;
	add.s64 	%rd264, %rd262, %rd294;
	ld.global.f32 	%f201, [%rd264];
	st.global.f32 	[%rd259+8], %f201;
	add.s64 	%rd265, %rd263, %rd294;
	ld.global.u32 	%r319, [%rd265];
	st.global.u32 	[%rd257+12], %r319;
	add.s64 	%rd266, %rd264, %rd294;
	ld.global.f32 	%f202, [%rd266];
	st.global.f32 	[%rd259+12], %f202;
	add.s64 	%rd267, %rd265, %rd294;
	ld.global.u32 	%r320, [%rd267];
	st.global.u32 	[%rd257+16], %r320;
	add.s64 	%rd268, %rd266, %rd294;
	ld.global.f32 	%f203, [%rd268];
	st.global.f32 	[%rd259+16], %f203;
	add.s64 	%rd269, %rd267, %rd294;
	ld.global.u32 	%r321, [%rd269];
	st.global.u32 	[%rd257+20], %r321;
	add.s64 	%rd270, %rd268, %rd294;
	ld.global.f32 	%f204, [%rd270];
	st.global.f32 	[%rd259+20], %f204;
	add.s64 	%rd271, %rd269, %rd294;
	ld.global.u32 	%r322, [%rd271];
	st.global.u32 	[%rd257+24], %r322;
	add.s64 	%rd272, %rd270, %rd294;
	ld.global.f32 	%f205, [%rd272];
	st.global.f32 	[%rd259+24], %f205;
	add.s64 	%rd273, %rd271, %rd294;
	ld.global.u32 	%r323, [%rd273];
	st.global.u32 	[%rd257+28], %r323;
	add.s64 	%rd274, %rd272, %rd294;
	ld.global.f32 	%f206, [%rd274];
	st.global.f32 	[%rd259+28], %f206;
	add.s32 	%r474, %r474, 8;
	setp.ne.s32 	%p41, %r474, %r119;
	mov.u32 	%r476, %r119;
	@%p41 bra 	$L__BB2_77;
$L__BB2_78:
	setp.eq.s32 	%p42, %r116, 0;
	@%p42 bra 	$L__BB2_86;
	setp.lt.u32 	%p43, %r117, 3;
	@%p43 bra 	$L__BB2_81;
	mul.lo.s32 	%r324, %r476, %r187;
	mul.wide.s32 	%rd275, %r324, 4;
	add.s64 	%rd276, %rd16, %rd275;
	ld.global.u32 	%r325, [%rd276];
	add.s32 	%r326, %r476, %r2;
	mul.wide.s32 	%rd277, %r326, 4;
	add.s64 	%rd278, %rd5, %rd277;
	st.global.u32 	[%rd278], %r325;
	add.s64 	%rd279, %rd17, %rd275;
	ld.global.f32 	%f207, [%rd279];
	add.s64 	%rd280, %rd3, %rd277;
	st.global.f32 	[%rd280], %f207;
	add.s64 	%rd282, %rd276, %rd294;
	ld.global.u32 	%r327, [%rd282];
	st.global.u32 	[%rd278+4], %r327;
	add.s64 	%rd283, %rd279, %rd294;
	ld.global.f32 	%f208, [%rd283];
	st.global.f32 	[%rd280+4], %f208;
	add.s64 	%rd284, %rd282, %rd294;
	ld.global.u32 	%r328, [%rd284];
	st.global.u32 	[%rd278+8], %r328;
	add.s64 	%rd285, %rd283, %rd294;
	ld.global.f32 	%f209, [%rd285];
	st.global.f32 	[%rd280+8], %f209;
	add.s64 	%rd286, %rd284, %rd294;
	ld.global.u32 	%r329, [%rd286];
	st.global.u32 	[%rd278+12], %r329;
	add.s64 	%rd287, %rd285, %rd294;
	ld.global.f32 	%f210, [%rd287];
	st.global.f32 	[%rd280+12], %f210;
	add.s32 	%r476, %r476, 4;
$L__BB2_81:
	setp.eq.s32 	%p44, %r118, 0;
	@%p44 bra 	$L__BB2_86;
	setp.eq.s32 	%p45, %r118, 1;
	@%p45 bra 	$L__BB2_84;
	mul.lo.s32 	%r330, %r476, %r187;
	mul.wide.s32 	%rd288, %r330, 4;
	add.s64 	%rd289, %rd16, %rd288;
	ld.global.u32 	%r331, [%rd289];
	add.s32 	%r332, %r476, %r2;
	mul.wide.s32 	%rd290, %r332, 4;
	add.s64 	%rd291, %rd5, %rd290;
	st.global.u32 	[%rd291], %r331;
	add.s64 	%rd292, %rd17, %rd288;
	ld.global.f32 	%f211, [%rd292];
	add.s64 	%rd293, %rd3, %rd290;
	st.global.f32 	[%rd293], %f211;
	add.s64 	%rd295, %rd289, %rd294;
	ld.global.u32 	%r333, [%rd295];
	st.global.u32 	[%rd291+4], %r333;
	add.s64 	%rd296, %rd292, %rd294;
	ld.global.f32 	%f212, [%rd296];
	st.global.f32 	[%rd293+4], %f212;
	add.s32 	%r476, %r476, 2;
$L__BB2_84:
	setp.eq.s32 	%p46, %r120, 0;
	@%p46 bra 	$L__BB2_86;
	mul.lo.s32 	%r334, %r476, %r187;
	mul.wide.s32 	%rd297, %r334, 4;
	add.s64 	%rd298, %rd16, %rd297;
	ld.global.u32 	%r335, [%rd298];
	add.s32 	%r336, %r476, %r2;
	mul.wide.s32 	%rd299, %r336, 4;
	add.s64 	%rd300, %rd5, %rd299;
	st.global.u32 	[%rd300], %r335;
	add.s64 	%rd301, %rd17, %rd297;
	ld.global.f32 	%f213, [%rd301];
	add.s64 	%rd302, %rd3, %rd299;
	st.global.f32 	[%rd302], %f213;
$L__BB2_86:
	add.s32 	%r2, %r2, %r4;
	setp.lt.s32 	%p47, %r2, %r187;
	@%p47 bra 	$L__BB2_75;
	bra.uni 	$L__BB2_141;
$L__BB2_87:
	mul.wide.s32 	%rd250, %r2, 4;
	add.s64 	%rd251, %rd6, %rd250;
	mov.b32 	%r309, 0;
	st.global.u32 	[%rd251], %r309;
	add.s64 	%rd252, %rd4, %rd250;
	mov.b32 	%r310, 2143289344;
	st.global.u32 	[%rd252], %r310;
	st.global.u32 	[%rd6], %r309;
	add.s32 	%r2, %r2, %r4;
	setp.lt.s32 	%p39, %r2, %r187;
	@%p39 bra 	$L__BB2_87;
	bra.uni 	$L__BB2_141;
$L__BB2_88:
	setp.lt.s32 	%p14, %r189, 1;
	@%p14 bra 	$L__BB2_113;
	and.b32  	%r132, %r188, 7;
	add.s32 	%r133, %r132, -1;
	and.b32  	%r134, %r188, 3;
	and.b32  	%r135, %r189, 7;
	add.s32 	%r136, %r135, -1;
	and.b32  	%r137, %r189, 3;
	and.b32  	%r138, %r188, -8;
	and.b32  	%r139, %r188, 1;
	and.b32  	%r140, %r189, 2147483640;
	and.b32  	%r141, %r189, 1;
	mul.wide.s32 	%rd241, %r187, 4;
$L__BB2_90:
	setp.lt.u32 	%p23, %r188, 8;
	mul.wide.s32 	%rd139, %r2, 4;
	add.s64 	%rd18, %rd6, %rd139;
	mov.b32 	%r483, 0;
	st.global.u32 	[%rd18], %r483;
	mov.f64 	%fd417, 0d0000000000000000;
	mov.f64 	%fd416, %fd417;
	mov.f64 	%fd415, %fd417;
	@%p23 bra 	$L__BB2_93;
	mov.f64 	%fd417, 0d0000000000000000;
	mov.b32 	%r480, 0;
$L__BB2_92:
	.pragma "nounroll";
	mul.lo.s32 	%r254, %r480, %r186;
	mul.wide.u32 	%rd140, %r254, 4;
	add.s64 	%rd141, %rd2, %rd140;
	ld.global.f32 	%f108, [%rd141];
	mad.lo.s32 	%r255, %r480, %r187, %r2;
	mul.wide.u32 	%rd142, %r255, 4;
	add.s64 	%rd143, %rd1, %rd142;
	ld.global.f32 	%f109, [%rd143];
	mul.f32 	%f110, %f108, %f109;
	cvt.f64.f32 	%fd199, %f110;
	add.f64 	%fd200, %fd415, %fd199;
	mul.f32 	%f111, %f108, %f108;
	cvt.f64.f32 	%fd201, %f111;
	add.f64 	%fd202, %fd416, %fd201;
	mul.f32 	%f112, %f109, %f109;
	cvt.f64.f32 	%fd203, %f112;
	add.f64 	%fd204, %fd417, %fd203;
	add.s32 	%r256, %r254, %r186;
	mul.wide.u32 	%rd144, %r256, 4;
	add.s64 	%rd145, %rd2, %rd144;
	ld.global.f32 	%f113, [%rd145];
	add.s32 	%r257, %r255, %r187;
	mul.wide.u32 	%rd146, %r257, 4;
	add.s64 	%rd147, %rd1, %rd146;
	ld.global.f32 	%f114, [%rd147];
	mul.f32 	%f115, %f113, %f114;
	cvt.f64.f32 	%fd205, %f115;
	add.f64 	%fd206, %fd200, %fd205;
	mul.f32 	%f116, %f113, %f113;
	cvt.f64.f32 	%fd207, %f116;
	add.f64 	%fd208, %fd202, %fd207;
	mul.f32 	%f117, %f114, %f114;
	cvt.f64.f32 	%fd209, %f117;
	add.f64 	%fd210, %fd204, %fd209;
	add.s32 	%r258, %r256, %r186;
	mul.wide.u32 	%rd148, %r258, 4;
	add.s64 	%rd149, %rd2, %rd148;
	ld.global.f32 	%f118, [%rd149];
	add.s32 	%r259, %r257, %r187;
	mul.wide.u32 	%rd150, %r259, 4;
	add.s64 	%rd151, %rd1, %rd150;
	ld.global.f32 	%f119, [%rd151];
	mul.f32 	%f120, %f118, %f119;
	cvt.f64.f32 	%fd211, %f120;
	add.f64 	%fd212, %fd206, %fd211;
	mul.f32 	%f121, %f118, %f118;
	cvt.f64.f32 	%fd213, %f121;
	add.f64 	%fd214, %fd208, %fd213;
	mul.f32 	%f122, %f119, %f119;
	cvt.f64.f32 	%fd215, %f122;
	add.f64 	%fd216, %fd210, %fd215;
	add.s32 	%r260, %r258, %r186;
	mul.wide.u32 	%rd152, %r260, 4;
	add.s64 	%rd153, %rd2, %rd152;
	ld.global.f32 	%f123, [%rd153];
	add.s32 	%r261, %r259, %r187;
	mul.wide.u32 	%rd154, %r261, 4;
	add.s64 	%rd155, %rd1, %rd154;
	ld.global.f32 	%f124, [%rd155];
	mul.f32 	%f125, %f123, %f124;
	cvt.f64.f32 	%fd217, %f125;
	add.f64 	%fd218, %fd212, %fd217;
	mul.f32 	%f126, %f123, %f123;
	cvt.f64.f32 	%fd219, %f126;
	add.f64 	%fd220, %fd214, %fd219;
	mul.f32 	%f127, %f124, %f124;
	cvt.f64.f32 	%fd221, %f127;
	add.f64 	%fd222, %fd216, %fd221;
	add.s32 	%r262, %r260, %r186;
	mul.wide.u32 	%rd156, %r262, 4;
	add.s64 	%rd157, %rd2, %rd156;
	ld.global.f32 	%f128, [%rd157];
	add.s32 	%r263, %r261, %r187;
	mul.wide.u32 	%rd158, %r263, 4;
	add.s64 	%rd159, %rd1, %rd158;
	ld.global.f32 	%f129, [%rd159];
	mul.f32 	%f130, %f128, %f129;
	cvt.f64.f32 	%fd223, %f130;
	add.f64 	%fd224, %fd218, %fd223;
	mul.f32 	%f131, %f128, %f128;
	cvt.f64.f32 	%fd225, %f131;
	add.f64 	%fd226, %fd220, %fd225;
	mul.f32 	%f132, %f129, %f129;
	cvt.f64.f32 	%fd227, %f132;
	add.f64 	%fd228, %fd222, %fd227;
	add.s32 	%r264, %r262, %r186;
	mul.wide.u32 	%rd160, %r264, 4;
	add.s64 	%rd161, %rd2, %rd160;
	ld.global.f32 	%f133, [%rd161];
	add.s32 	%r265, %r263, %r187;
	mul.wide.u32 	%rd162, %r265, 4;
	add.s64 	%rd163, %rd1, %rd162;
	ld.global.f32 	%f134, [%rd163];
	mul.f32 	%f135, %f133, %f134;
	cvt.f64.f32 	%fd229, %f135;
	add.f64 	%fd230, %fd224, %fd229;
	mul.f32 	%f136, %f133, %f133;
	cvt.f64.f32 	%fd231, %f136;
	add.f64 	%fd232, %fd226, %fd231;
	mul.f32 	%f137, %f134, %f134;
	cvt.f64.f32 	%fd233, %f137;
	add.f64 	%fd234, %fd228, %fd233;
	add.s32 	%r266, %r264, %r186;
	mul.wide.u32 	%rd164, %r266, 4;
	add.s64 	%rd165, %rd2, %rd164;
	ld.global.f32 	%f138, [%rd165];
	add.s32 	%r267, %r265, %r187;
	mul.wide.u32 	%rd166, %r267, 4;
	add.s64 	%rd167, %rd1, %rd166;
	ld.global.f32 	%f139, [%rd167];
	mul.f32 	%f140, %f138, %f139;
	cvt.f64.f32 	%fd235, %f140;
	add.f64 	%fd236, %fd230, %fd235;
	mul.f32 	%f141, %f138, %f138;
	cvt.f64.f32 	%fd237, %f141;
	add.f64 	%fd238, %fd232, %fd237;
	mul.f32 	%f142, %f139, %f139;
	cvt.f64.f32 	%fd239, %f142;
	add.f64 	%fd240, %fd234, %fd239;
	add.s32 	%r268, %r266, %r186;
	mul.wide.u32 	%rd168, %r268, 4;
	add.s64 	%rd169, %rd2, %rd168;
	ld.global.f32 	%f143, [%rd169];
	add.s32 	%r269, %r267, %r187;
	mul.wide.u32 	%rd170, %r269, 4;
	add.s64 	%rd171, %rd1, %rd170;
	ld.global.f32 	%f144, [%rd171];
	mul.f32 	%f145, %f143, %f144;
	cvt.f64.f32 	%fd241, %f145;
	add.f64 	%fd415, %fd236, %fd241;
	mul.f32 	%f146, %f143, %f143;
	cvt.f64.f32 	%fd242, %f146;
	add.f64 	%fd416, %fd238, %fd242;
	mul.f32 	%f147, %f144, %f144;
	cvt.f64.f32 	%fd243, %f147;
	add.f64 	%fd417, %fd240, %fd243;
	add.s32 	%r480, %r480, 8;
	setp.eq.s32 	%p24, %r480, %r138;
	mov.u32 	%r483, %r138;
	@%p24 bra 	$L__BB2_93;
	bra.uni 	$L__BB2_92;
$L__BB2_93:
	setp.eq.s32 	%p25, %r132, 0;
	@%p25 bra 	$L__BB2_101;
	setp.lt.u32 	%p26, %r133, 3;
	@%p26 bra 	$L__BB2_96;
	mul.lo.s32 	%r270, %r483, %r186;
	mul.wide.u32 	%rd172, %r270, 4;
	add.s64 	%rd173, %rd2, %rd172;
	ld.global.f32 	%f148, [%rd173];
	mad.lo.s32 	%r271, %r483, %r187, %r2;
	mul.wide.u32 	%rd174, %r271, 4;
	add.s64 	%rd175, %rd1, %rd174;
	ld.global.f32 	%f149, [%rd175];
	mul.f32 	%f150, %f148, %f149;
	cvt.f64.f32 	%fd245, %f150;
	add.f64 	%fd246, %fd415, %fd245;
	mul.f32 	%f151, %f148, %f148;
	cvt.f64.f32 	%fd247, %f151;
	add.f64 	%fd248, %fd416, %fd247;
	mul.f32 	%f152, %f149, %f149;
	cvt.f64.f32 	%fd249, %f152;
	add.f64 	%fd250, %fd417, %fd249;
	add.s32 	%r272, %r270, %r186;
	mul.wide.u32 	%rd176, %r272, 4;
	add.s64 	%rd177, %rd2, %rd176;
	ld.global.f32 	%f153, [%rd177];
	add.s32 	%r273, %r271, %r187;
	mul.wide.u32 	%rd178, %r273, 4;
	add.s64 	%rd179, %rd1, %rd178;
	ld.global.f32 	%f154, [%rd179];
	mul.f32 	%f155, %f153, %f154;
	cvt.f64.f32 	%fd251, %f155;
	add.f64 	%fd252, %fd246, %fd251;
	mul.f32 	%f156, %f153, %f153;
	cvt.f64.f32 	%fd253, %f156;
	add.f64 	%fd254, %fd248, %fd253;
	mul.f32 	%f157, %f154, %f154;
	cvt.f64.f32 	%fd255, %f157;
	add.f64 	%fd256, %fd250, %fd255;
	add.s32 	%r274, %r272, %r186;
	mul.wide.u32 	%rd180, %r274, 4;
	add.s64 	%rd181, %rd2, %rd180;
	ld.global.f32 	%f158, [%rd181];
	add.s32 	%r275, %r273, %r187;
	mul.wide.u32 	%rd182, %r275, 4;
	add.s64 	%rd183, %rd1, %rd182;
	ld.global.f32 	%f159, [%rd183];
	mul.f32 	%f160, %f158, %f159;
	cvt.f64.f32 	%fd257, %f160;
	add.f64 	%fd258, %fd252, %fd257;
	mul.f32 	%f161, %f158, %f158;
	cvt.f64.f32 	%fd259, %f161;
	add.f64 	%fd260, %fd254, %fd259;
	mul.f32 	%f162, %f159, %f159;
	cvt.f64.f32 	%fd261, %f162;
	add.f64 	%fd262, %fd256, %fd261;
	add.s32 	%r276, %r274, %r186;
	mul.wide.u32 	%rd184, %r276, 4;
	add.s64 	%rd185, %rd2, %rd184;
	ld.global.f32 	%f163, [%rd185];
	add.s32 	%r277, %r275, %r187;
	mul.wide.u32 	%rd186, %r277, 4;
	add.s64 	%rd187, %rd1, %rd186;
	ld.global.f32 	%f164, [%rd187];
	mul.f32 	%f165, %f163, %f164;
	cvt.f64.f32 	%fd263, %f165;
	add.f64 	%fd415, %fd258, %fd263;
	mul.f32 	%f166, %f163, %f163;
	cvt.f64.f32 	%fd264, %f166;
	add.f64 	%fd416, %fd260, %fd264;
	mul.f32 	%f167, %f164, %f164;
	cvt.f64.f32 	%fd265, %f167;
	add.f64 	%fd417, %fd262, %fd265;
	add.s32 	%r483, %r483, 4;
$L__BB2_96:
	setp.eq.s32 	%p27, %r134, 0;
	@%p27 bra 	$L__BB2_101;
	setp.eq.s32 	%p28, %r134, 1;
	@%p28 bra 	$L__BB2_99;
	mul.lo.s32 	%r278, %r483, %r186;
	mul.wide.u32 	%rd188, %r278, 4;
	add.s64 	%rd189, %rd2, %rd188;
	ld.global.f32 	%f168, [%rd189];
	mad.lo.s32 	%r279, %r483, %r187, %r2;
	mul.wide.u32 	%rd190, %r279, 4;
	add.s64 	%rd191, %rd1, %rd190;
	ld.global.f32 	%f169, [%rd191];
	mul.f32 	%f170, %f168, %f169;
	cvt.f64.f32 	%fd267, %f170;
	add.f64 	%fd268, %fd415, %fd267;
	mul.f32 	%f171, %f168, %f168;
	cvt.f64.f32 	%fd269, %f171;
	add.f64 	%fd270, %fd416, %fd269;
	mul.f32 	%f172, %f169, %f169;
	cvt.f64.f32 	%fd271, %f172;
	add.f64 	%fd272, %fd417, %fd271;
	add.s32 	%r280, %r278, %r186;
	mul.wide.u32 	%rd192, %r280, 4;
	add.s64 	%rd193, %rd2, %rd192;
	ld.global.f32 	%f173, [%rd193];
	add.s32 	%r281, %r279, %r187;
	mul.wide.u32 	%rd194, %r281, 4;
	add.s64 	%rd195, %rd1, %rd194;
	ld.global.f32 	%f174, [%rd195];
	mul.f32 	%f175, %f173, %f174;
	cvt.f64.f32 	%fd273, %f175;
	add.f64 	%fd415, %fd268, %fd273;
	mul.f32 	%f176, %f173, %f173;
	cvt.f64.f32 	%fd274, %f176;
	add.f64 	%fd416, %fd270, %fd274;
	mul.f32 	%f177, %f174, %f174;
	cvt.f64.f32 	%fd275, %f177;
	add.f64 	%fd417, %fd272, %fd275;
	add.s32 	%r483, %r483, 2;
$L__BB2_99:
	setp.eq.s32 	%p29, %r139, 0;
	@%p29 bra 	$L__BB2_101;
	mul.lo.s32 	%r282, %r483, %r186;
	mul.wide.u32 	%rd196, %r282, 4;
	add.s64 	%rd197, %rd2, %rd196;
	ld.global.f32 	%f178, [%rd197];
	mad.lo.s32 	%r283, %r483, %r187, %r2;
	mul.wide.u32 	%rd198, %r283, 4;
	add.s64 	%rd199, %rd1, %rd198;
	ld.global.f32 	%f179, [%rd199];
	mul.f32 	%f180, %f178, %f179;
	cvt.f64.f32 	%fd276, %f180;
	add.f64 	%fd415, %fd415, %fd276;
	mul.f32 	%f181, %f178, %f178;
	cvt.f64.f32 	%fd277, %f181;
	add.f64 	%fd416, %fd416, %fd277;
	mul.f32 	%f182, %f179, %f179;
	cvt.f64.f32 	%fd278, %f182;
	add.f64 	%fd417, %fd417, %fd278;
$L__BB2_101:
	setp.lt.u32 	%p30, %r189, 8;
	sqrt.rn.f64 	%fd279, %fd416;
	sqrt.rn.f64 	%fd280, %fd417;
	mul.f64 	%fd281, %fd279, %fd280;
	div.rn.f64 	%fd282, %fd415, %fd281;
	cvt.rn.f32.f64 	%f183, %fd282;
	add.s64 	%rd19, %rd4, %rd139;
	st.global.f32 	[%rd19], %f183;
	mov.b32 	%r486, 0;
	st.global.u32 	[%rd6], %r486;
	@%p30 bra 	$L__BB2_104;
	mov.b32 	%r481, 0;
$L__BB2_103:
	.pragma "nounroll";
	mul.lo.s32 	%r286, %r481, %r187;
	mul.wide.s32 	%rd201, %r286, 4;
	add.s64 	%rd202, %rd18, %rd201;
	ld.global.u32 	%r287, [%rd202];
	add.s32 	%r288, %r481, %r2;
	mul.wide.s32 	%rd203, %r288, 4;
	add.s64 	%rd204, %rd5, %rd203;
	st.global.u32 	[%rd204], %r287;
	add.s64 	%rd205, %rd19, %rd201;
	ld.global.f32 	%f184, [%rd205];
	add.s64 	%rd206, %rd3, %rd203;
	st.global.f32 	[%rd206], %f184;
	add.s64 	%rd208, %rd202, %rd241;
	ld.global.u32 	%r289, [%rd208];
	st.global.u32 	[%rd204+4], %r289;
	add.s64 	%rd209, %rd205, %rd241;
	ld.global.f32 	%f185, [%rd209];
	st.global.f32 	[%rd206+4], %f185;
	add.s64 	%rd210, %rd208, %rd241;
	ld.global.u32 	%r290, [%rd210];
	st.global.u32 	[%rd204+8], %r290;
	add.s64 	%rd211, %rd209, %rd241;
	ld.global.f32 	%f186, [%rd211];
	st.global.f32 	[%rd206+8], %f186;
	add.s64 	%rd212, %rd210, %rd241;
	ld.global.u32 	%r291, [%rd212];
	st.global.u32 	[%rd204+12], %r291;
	add.s64 	%rd213, %rd211, %rd241;
	ld.global.f32 	%f187, [%rd213];
	st.global.f32 	[%rd206+12], %f187;
	add.s64 	%rd214, %rd212, %rd241;
	ld.global.u32 	%r292, [%rd214];
	st.global.u32 	[%rd204+16], %r292;
	add.s64 	%rd215, %rd213, %rd241;
	ld.global.f32 	%f188, [%rd215];
	st.global.f32 	[%rd206+16], %f188;
	add.s64 	%rd216, %rd214, %rd241;
	ld.global.u32 	%r293, [%rd216];
	st.global.u32 	[%rd204+20], %r293;
	add.s64 	%rd217, %rd215, %rd241;
	ld.global.f32 	%f189, [%rd217];
	st.global.f32 	[%rd206+20], %f189;
	add.s64 	%rd218, %rd216, %rd241;
	ld.global.u32 	%r294, [%rd218];
	st.global.u32 	[%rd204+24], %r294;
	add.s64 	%rd219, %rd217, %rd241;
	ld.global.f32 	%f190, [%rd219];
	st.global.f32 	[%rd206+24], %f190;
	add.s64 	%rd220, %rd218, %rd241;
	ld.global.u32 	%r295, [%rd220];
	st.global.u32 	[%rd204+28], %r295;
	add.s64 	%rd221, %rd219, %rd241;
	ld.global.f32 	%f191, [%rd221];
	st.global.f32 	[%rd206+28], %f191;
	add.s32 	%r481, %r481, 8;
	setp.eq.s32 	%p31, %r481, %r140;
	mov.u32 	%r486, %r140;
	@%p31 bra 	$L__BB2_104;
	bra.uni 	$L__BB2_103;
$L__BB2_104:
	setp.eq.s32 	%p32, %r135, 0;
	@%p32 bra 	$L__BB2_112;
	setp.lt.u32 	%p33, %r136, 3;
	@%p33 bra 	$L__BB2_107;
	mul.lo.s32 	%r296, %r486, %r187;
	mul.wide.s32 	%rd222, %r296, 4;
	add.s64 	%rd223, %rd18, %rd222;
	ld.global.u32 	%r297, [%rd223];
	add.s32 	%r298, %r486, %r2;
	mul.wide.s32 	%rd224, %r298, 4;
	add.s64 	%rd225, %rd5, %rd224;
	st.global.u32 	[%rd225], %r297;
	add.s64 	%rd226, %rd19, %rd222;
	ld.global.f32 	%f192, [%rd226];
	add.s64 	%rd227, %rd3, %rd224;
	st.global.f32 	[%rd227], %f192;
	add.s64 	%rd229, %rd223, %rd241;
	ld.global.u32 	%r299, [%rd229];
	st.global.u32 	[%rd225+4], %r299;
	add.s64 	%rd230, %rd226, %rd241;
	ld.global.f32 	%f193, [%rd230];
	st.global.f32 	[%rd227+4], %f193;
	add.s64 	%rd231, %rd229, %rd241;
	ld.global.u32 	%r300, [%rd231];
	st.global.u32 	[%rd225+8], %r300;
	add.s64 	%rd232, %rd230, %rd241;
	ld.global.f32 	%f194, [%rd232];
	st.global.f32 	[%rd227+8], %f194;
	add.s64 	%rd233, %rd231, %rd241;
	ld.global.u32 	%r301, [%rd233];
	st.global.u32 	[%rd225+12], %r301;
	add.s64 	%rd234, %rd232, %rd241;
	ld.global.f32 	%f195, [%rd234];
	st.global.f32 	[%rd227+12], %f195;
	add.s32 	%r486, %r486, 4;
$L__BB2_107:
	setp.eq.s32 	%p34, %r137, 0;
	@%p34 bra 	$L__BB2_112;
	setp.eq.s32 	%p35, %r137, 1;
	@%p35 bra 	$L__BB2_110;
	mul.lo.s32 	%r302, %r486, %r187;
	mul.wide.s32 	%rd235, %r302, 4;
	add.s64 	%rd236, %rd18, %rd235;
	ld.global.u32 	%r303, [%rd236];
	add.s32 	%r304, %r486, %r2;
	mul.wide.s32 	%rd237, %r304, 4;
	add.s64 	%rd238, %rd5, %rd237;
	st.global.u32 	[%rd238], %r303;
	add.s64 	%rd239, %rd19, %rd235;
	ld.global.f32 	%f196, [%rd239];
	add.s64 	%rd240, %rd3, %rd237;
	st.global.f32 	[%rd240], %f196;
	add.s64 	%rd242, %rd236, %rd241;
	ld.global.u32 	%r305, [%rd242];
	st.global.u32 	[%rd238+4], %r305;
	add.s64 	%rd243, %rd239, %rd241;
	ld.global.f32 	%f197, [%rd243];
	st.global.f32 	[%rd240+4], %f197;
	add.s32 	%r486, %r486, 2;
$L__BB2_110:
	setp.eq.s32 	%p36, %r141, 0;
	@%p36 bra 	$L__BB2_112;
	mul.lo.s32 	%r306, %r486, %r187;
	mul.wide.s32 	%rd244, %r306, 4;
	add.s64 	%rd245, %rd18, %rd244;
	ld.global.u32 	%r307, [%rd245];
	add.s32 	%r308, %r486, %r2;
	mul.wide.s32 	%rd246, %r308, 4;
	add.s64 	%rd247, %rd5, %rd246;
	st.global.u32 	[%rd247], %r307;
	add.s64 	%rd248, %rd19, %rd244;
	ld.global.f32 	%f198, [%rd248];
	add.s64 	%rd249, %rd3, %rd246;
	st.global.f32 	[%rd249], %f198;
$L__BB2_112:
	add.s32 	%r2, %r2, %r4;
	setp.lt.s32 	%p37, %r2, %r187;
	@%p37 bra 	$L__BB2_90;
	bra.uni 	$L__BB2_141;
$L__BB2_113:
	and.b32  	%r158, %r188, 7;
	add.s32 	%r159, %r158, -1;
	and.b32  	%r160, %r188, 3;
	and.b32  	%r161, %r188, -8;
	and.b32  	%r162, %r188, 1;
$L__BB2_114:
	setp.lt.u32 	%p15, %r188, 8;
	mul.wide.s32 	%rd75, %r2, 4;
	add.s64 	%rd76, %rd6, %rd75;
	mov.b32 	%r491, 0;
	st.global.u32 	[%rd76], %r491;
	mov.f64 	%fd441, 0d0000000000000000;
	mov.f64 	%fd440, %fd441;
	mov.f64 	%fd439, %fd441;
	@%p15 bra 	$L__BB2_117;
	mov.f64 	%fd441, 0d0000000000000000;
	mov.b32 	%r489, 0;
$L__BB2_116:
	.pragma "nounroll";
	mul.lo.s32 	%r221, %r489, %r186;
	mul.wide.u32 	%rd77, %r221, 4;
	add.s64 	%rd78, %rd2, %rd77;
	ld.global.f32 	%f32, [%rd78];
	mad.lo.s32 	%r222, %r489, %r187, %r2;
	mul.wide.u32 	%rd79, %r222, 4;
	add.s64 	%rd80, %rd1, %rd79;
	ld.global.f32 	%f33, [%rd80];
	mul.f32 	%f34, %f32, %f33;
	cvt.f64.f32 	%fd112, %f34;
	add.f64 	%fd113, %fd439, %fd112;
	mul.f32 	%f35, %f32, %f32;
	cvt.f64.f32 	%fd114, %f35;
	add.f64 	%fd115, %fd440, %fd114;
	mul.f32 	%f36, %f33, %f33;
	cvt.f64.f32 	%fd116, %f36;
	add.f64 	%fd117, %fd441, %fd116;
	add.s32 	%r223, %r221, %r186;
	mul.wide.u32 	%rd81, %r223, 4;
	add.s64 	%rd82, %rd2, %rd81;
	ld.global.f32 	%f37, [%rd82];
	add.s32 	%r224, %r222, %r187;
	mul.wide.u32 	%rd83, %r224, 4;
	add.s64 	%rd84, %rd1, %rd83;
	ld.global.f32 	%f38, [%rd84];
	mul.f32 	%f39, %f37, %f38;
	cvt.f64.f32 	%fd118, %f39;
	add.f64 	%fd119, %fd113, %fd118;
	mul.f32 	%f40, %f37, %f37;
	cvt.f64.f32 	%fd120, %f40;
	add.f64 	%fd121, %fd115, %fd120;
	mul.f32 	%f41, %f38, %f38;
	cvt.f64.f32 	%fd122, %f41;
	add.f64 	%fd123, %fd117, %fd122;
	add.s32 	%r225, %r223, %r186;
	mul.wide.u32 	%rd85, %r225, 4;
	add.s64 	%rd86, %rd2, %rd85;
	ld.global.f32 	%f42, [%rd86];
	add.s32 	%r226, %r224, %r187;
	mul.wide.u32 	%rd87, %r226, 4;
	add.s64 	%rd88, %rd1, %rd87;
	ld.global.f32 	%f43, [%rd88];
	mul.f32 	%f44, %f42, %f43;
	cvt.f64.f32 	%fd124, %f44;
	add.f64 	%fd125, %fd119, %fd124;
	mul.f32 	%f45, %f42, %f42;
	cvt.f64.f32 	%fd126, %f45;
	add.f64 	%fd127, %fd121, %fd126;
	mul.f32 	%f46, %f43, %f43;
	cvt.f64.f32 	%fd128, %f46;
	add.f64 	%fd129, %fd123, %fd128;
	add.s32 	%r227, %r225, %r186;
	mul.wide.u32 	%rd89, %r227, 4;
	add.s64 	%rd90, %rd2, %rd89;
	ld.global.f32 	%f47, [%rd90];
	add.s32 	%r228, %r226, %r187;
	mul.wide.u32 	%rd91, %r228, 4;
	add.s64 	%rd92, %rd1, %rd91;
	ld.global.f32 	%f48, [%rd92];
	mul.f32 	%f49, %f47, %f48;
	cvt.f64.f32 	%fd130, %f49;
	add.f64 	%fd131, %fd125, %fd130;
	mul.f32 	%f50, %f47, %f47;
	cvt.f64.f32 	%fd132, %f50;
	add.f64 	%fd133, %fd127, %fd132;
	mul.f32 	%f51, %f48, %f48;
	cvt.f64.f32 	%fd134, %f51;
	add.f64 	%fd135, %fd129, %fd134;
	add.s32 	%r229, %r227, %r186;
	mul.wide.u32 	%rd93, %r229, 4;
	add.s64 	%rd94, %rd2, %rd93;
	ld.global.f32 	%f52, [%rd94];
	add.s32 	%r230, %r228, %r187;
	mul.wide.u32 	%rd95, %r230, 4;
	add.s64 	%rd96, %rd1, %rd95;
	ld.global.f32 	%f53, [%rd96];
	mul.f32 	%f54, %f52, %f53;
	cvt.f64.f32 	%fd136, %f54;
	add.f64 	%fd137, %fd131, %fd136;
	mul.f32 	%f55, %f52, %f52;
	cvt.f64.f32 	%fd138, %f55;
	add.f64 	%fd139, %fd133, %fd138;
	mul.f32 	%f56, %f53, %f53;
	cvt.f64.f32 	%fd140, %f56;
	add.f64 	%fd141, %fd135, %fd140;
	add.s32 	%r231, %r229, %r186;
	mul.wide.u32 	%rd97, %r231, 4;
	add.s64 	%rd98, %rd2, %rd97;
	ld.global.f32 	%f57, [%rd98];
	add.s32 	%r232, %r230, %r187;
	mul.wide.u32 	%rd99, %r232, 4;
	add.s64 	%rd100, %rd1, %rd99;
	ld.global.f32 	%f58, [%rd100];
	mul.f32 	%f59, %f57, %f58;
	cvt.f64.f32 	%fd142, %f59;
	add.f64 	%fd143, %fd137, %fd142;
	mul.f32 	%f60, %f57, %f57;
	cvt.f64.f32 	%fd144, %f60;
	add.f64 	%fd145, %fd139, %fd144;
	mul.f32 	%f61, %f58, %f58;
	cvt.f64.f32 	%fd146, %f61;
	add.f64 	%fd147, %fd141, %fd146;
	add.s32 	%r233, %r231, %r186;
	mul.wide.u32 	%rd101, %r233, 4;
	add.s64 	%rd102, %rd2, %rd101;
	ld.global.f32 	%f62, [%rd102];
	add.s32 	%r234, %r232, %r187;
	mul.wide.u32 	%rd103, %r234, 4;
	add.s64 	%rd104, %rd1, %rd103;
	ld.global.f32 	%f63, [%rd104];
	mul.f32 	%f64, %f62, %f63;
	cvt.f64.f32 	%fd148, %f64;
	add.f64 	%fd149, %fd143, %fd148;
	mul.f32 	%f65, %f62, %f62;
	cvt.f64.f32 	%fd150, %f65;
	add.f64 	%fd151, %fd145, %fd150;
	mul.f32 	%f66, %f63, %f63;
	cvt.f64.f32 	%fd152, %f66;
	add.f64 	%fd153, %fd147, %fd152;
	add.s32 	%r235, %r233, %r186;
	mul.wide.u32 	%rd105, %r235, 4;
	add.s64 	%rd106, %rd2, %rd105;
	ld.global.f32 	%f67, [%rd106];
	add.s32 	%r236, %r234, %r187;
	mul.wide.u32 	%rd107, %r236, 4;
	add.s64 	%rd108, %rd1, %rd107;
	ld.global.f32 	%f68, [%rd108];
	mul.f32 	%f69, %f67, %f68;
	cvt.f64.f32 	%fd154, %f69;
	add.f64 	%fd439, %fd149, %fd154;
	mul.f32 	%f70, %f67, %f67;
	cvt.f64.f32 	%fd155, %f70;
	add.f64 	%fd440, %fd151, %fd155;
	mul.f32 	%f71, %f68, %f68;
	cvt.f64.f32 	%fd156, %f71;
	add.f64 	%fd441, %fd153, %fd156;
	add.s32 	%r489, %r489, 8;
	setp.ne.s32 	%p16, %r489, %r161;
	mov.u32 	%r491, %r161;
	@%p16 bra 	$L__BB2_116;
$L__BB2_117:
	setp.eq.s32 	%p17, %r158, 0;
	@%p17 bra 	$L__BB2_125;
	setp.lt.u32 	%p18, %r159, 3;
	@%p18 bra 	$L__BB2_120;
	mul.lo.s32 	%r237, %r491, %r186;
	mul.wide.u32 	%rd109, %r237, 4;
	add.s64 	%rd110, %rd2, %rd109;
	ld.global.f32 	%f72, [%rd110];
	mad.lo.s32 	%r238, %r491, %r187, %r2;
	mul.wide.u32 	%rd111, %r238, 4;
	add.s64 	%rd112, %rd1, %rd111;
	ld.global.f32 	%f73, [%rd112];
	mul.f32 	%f74, %f72, %f73;
	cvt.f64.f32 	%fd158, %f74;
	add.f64 	%fd159, %fd439, %fd158;
	mul.f32 	%f75, %f72, %f72;
	cvt.f64.f32 	%fd160, %f75;
	add.f64 	%fd161, %fd440, %fd160;
	mul.f32 	%f76, %f73, %f73;
	cvt.f64.f32 	%fd162, %f76;
	add.f64 	%fd163, %fd441, %fd162;
	add.s32 	%r239, %r237, %r186;
	mul.wide.u32 	%rd113, %r239, 4;
	add.s64 	%rd114, %rd2, %rd113;
	ld.global.f32 	%f77, [%rd114];
	add.s32 	%r240, %r238, %r187;
	mul.wide.u32 	%rd115, %r240, 4;
	add.s64 	%rd116, %rd1, %rd115;
	ld.global.f32 	%f78, [%rd116];
	mul.f32 	%f79, %f77, %f78;
	cvt.f64.f32 	%fd164, %f79;
	add.f64 	%fd165, %fd159, %fd164;
	mul.f32 	%f80, %f77, %f77;
	cvt.f64.f32 	%fd166, %f80;
	add.f64 	%fd167, %fd161, %fd166;
	mul.f32 	%f81, %f78, %f78;
	cvt.f64.f32 	%fd168, %f81;
	add.f64 	%fd169, %fd163, %fd168;
	add.s32 	%r241, %r239, %r186;
	mul.wide.u32 	%rd117, %r241, 4;
	add.s64 	%rd118, %rd2, %rd117;
	ld.global.f32 	%f82, [%rd118];
	add.s32 	%r242, %r240, %r187;
	mul.wide.u32 	%rd119, %r242, 4;
	add.s64 	%rd120, %rd1, %rd119;
	ld.global.f32 	%f83, [%rd120];
	mul.f32 	%f84, %f82, %f83;
	cvt.f64.f32 	%fd170, %f84;
	add.f64 	%fd171, %fd165, %fd170;
	mul.f32 	%f85, %f82, %f82;
	cvt.f64.f32 	%fd172, %f85;
	add.f64 	%fd173, %fd167, %fd172;
	mul.f32 	%f86, %f83, %f83;
	cvt.f64.f32 	%fd174, %f86;
	add.f64 	%fd175, %fd169, %fd174;
	add.s32 	%r243, %r241, %r186;
	mul.wide.u32 	%rd121, %r243, 4;
	add.s64 	%rd122, %rd2, %rd121;
	ld.global.f32 	%f87, [%rd122];
	add.s32 	%r244, %r242, %r187;
	mul.wide.u32 	%rd123, %r244, 4;
	add.s64 	%rd124, %rd1, %rd123;
	ld.global.f32 	%f88, [%rd124];
	mul.f32 	%f89, %f87, %f88;
	cvt.f64.f32 	%fd176, %f89;
	add.f64 	%fd439, %fd171, %fd176;
	mul.f32 	%f90, %f87, %f87;
	cvt.f64.f32 	%fd177, %f90;
	add.f64 	%fd440, %fd173, %fd177;
	mul.f32 	%f91, %f88, %f88;
	cvt.f64.f32 	%fd178, %f91;
	add.f64 	%fd441, %fd175, %fd178;
	add.s32 	%r491, %r491, 4;
$L__BB2_120:
	setp.eq.s32 	%p19, %r160, 0;
	@%p19 bra 	$L__BB2_125;
	setp.eq.s32 	%p20, %r160, 1;
	@%p20 bra 	$L__BB2_123;
	mul.lo.s32 	%r245, %r491, %r186;
	mul.wide.u32 	%rd125, %r245, 4;
	add.s64 	%rd126, %rd2, %rd125;
	ld.global.f32 	%f92, [%rd126];
	mad.lo.s32 	%r246, %r491, %r187, %r2;
	mul.wide.u32 	%rd127, %r246, 4;
	add.s64 	%rd128, %rd1, %rd127;
	ld.global.f32 	%f93, [%rd128];
	mul.f32 	%f94, %f92, %f93;
	cvt.f64.f32 	%fd180, %f94;
	add.f64 	%fd181, %fd439, %fd180;
	mul.f32 	%f95, %f92, %f92;
	cvt.f64.f32 	%fd182, %f95;
	add.f64 	%fd183, %fd440, %fd182;
	mul.f32 	%f96, %f93, %f93;
	cvt.f64.f32 	%fd184, %f96;
	add.f64 	%fd185, %fd441, %fd184;
	add.s32 	%r247, %r245, %r186;
	mul.wide.u32 	%rd129, %r247, 4;
	add.s64 	%rd130, %rd2, %rd129;
	ld.global.f32 	%f97, [%rd130];
	add.s32 	%r248, %r246, %r187;
	mul.wide.u32 	%rd131, %r248, 4;
	add.s64 	%rd132, %rd1, %rd131;
	ld.global.f32 	%f98, [%rd132];
	mul.f32 	%f99, %f97, %f98;
	cvt.f64.f32 	%fd186, %f99;
	add.f64 	%fd439, %fd181, %fd186;
	mul.f32 	%f100, %f97, %f97;
	cvt.f64.f32 	%fd187, %f100;
	add.f64 	%fd440, %fd183, %fd187;
	mul.f32 	%f101, %f98, %f98;
	cvt.f64.f32 	%fd188, %f101;
	add.f64 	%fd441, %fd185, %fd188;
	add.s32 	%r491, %r491, 2;
$L__BB2_123:
	setp.eq.s32 	%p21, %r162, 0;
	@%p21 bra 	$L__BB2_125;
	mul.lo.s32 	%r249, %r491, %r186;
	mul.wide.u32 	%rd133, %r249, 4;
	add.s64 	%rd134, %rd2, %rd133;
	ld.global.f32 	%f102, [%rd134];
	mad.lo.s32 	%r250, %r491, %r187, %r2;
	mul.wide.u32 	%rd135, %r250, 4;
	add.s64 	%rd136, %rd1, %rd135;
	ld.global.f32 	%f103, [%rd136];
	mul.f32 	%f104, %f102, %f103;
	cvt.f64.f32 	%fd189, %f104;
	add.f64 	%fd439, %fd439, %fd189;
	mul.f32 	%f105, %f102, %f102;
	cvt.f64.f32 	%fd190, %f105;
	add.f64 	%fd440, %fd440, %fd190;
	mul.f32 	%f106, %f103, %f103;
	cvt.f64.f32 	%fd191, %f106;
	add.f64 	%fd441, %fd441, %fd191;
$L__BB2_125:
	sqrt.rn.f64 	%fd192, %fd440;
	sqrt.rn.f64 	%fd193, %fd441;
	mul.f64 	%fd194, %fd192, %fd193;
	div.rn.f64 	%fd195, %fd439, %fd194;
	cvt.rn.f32.f64 	%f107, %fd195;
	add.s64 	%rd138, %rd4, %rd75;
	st.global.f32 	[%rd138], %f107;
	mov.b32 	%r251, 0;
	st.global.u32 	[%rd6], %r251;
	add.s32 	%r2, %r2, %r4;
	setp.lt.s32 	%p22, %r2, %r187;
	@%p22 bra 	$L__BB2_114;
	bra.uni 	$L__BB2_141;
$L__BB2_126:
	setp.gt.s32 	%p4, %r189, 0;
	@%p4 bra 	$L__BB2_128;
	mov.b32 	%r193, 0;
	st.global.u32 	[%rd6], %r193;
	bra.uni 	$L__BB2_141;
$L__BB2_128:
	and.b32  	%r172, %r189, 7;
	add.s32 	%r173, %r172, -1;
	and.b32  	%r174, %r189, 3;
	and.b32  	%r175, %r189, 2147483640;
	and.b32  	%r176, %r189, 1;
	mul.wide.s32 	%rd66, %r187, 4;
$L__BB2_129:
	setp.lt.u32 	%p5, %r189, 8;
	mov.b32 	%r496, 0;
	st.global.u32 	[%rd6], %r496;
	@%p5 bra 	$L__BB2_132;
	mov.b32 	%r494, 0;
$L__BB2_131:
	.pragma "nounroll";
	mad.lo.s32 	%r196, %r494, %r187, %r2;
	mul.wide.s32 	%rd26, %r196, 4;
	add.s64 	%rd27, %rd6, %rd26;
	ld.global.u32 	%r197, [%rd27];
	add.s32 	%r198, %r494, %r2;
	mul.wide.s32 	%rd28, %r198, 4;
	add.s64 	%rd29, %rd5, %rd28;
	st.global.u32 	[%rd29], %r197;
	add.s64 	%rd30, %rd4, %rd26;
	ld.global.f32 	%f17, [%rd30];
	add.s64 	%rd31, %rd3, %rd28;
	st.global.f32 	[%rd31], %f17;
	add.s64 	%rd33, %rd27, %rd66;
	ld.global.u32 	%r199, [%rd33];
	st.global.u32 	[%rd29+4], %r199;
	add.s64 	%rd34, %rd30, %rd66;
	ld.global.f32 	%f18, [%rd34];
	st.global.f32 	[%rd31+4], %f18;
	add.s64 	%rd35, %rd33, %rd66;
	ld.global.u32 	%r200, [%rd35];
	st.global.u32 	[%rd29+8], %r200;
	add.s64 	%rd36, %rd34, %rd66;
	ld.global.f32 	%f19, [%rd36];
	st.global.f32 	[%rd31+8], %f19;
	add.s64 	%rd37, %rd35, %rd66;
	ld.global.u32 	%r201, [%rd37];
	st.global.u32 	[%rd29+12], %r201;
	add.s64 	%rd38, %rd36, %rd66;
	ld.global.f32 	%f20, [%rd38];
	st.global.f32 	[%rd31+12], %f20;
	add.s64 	%rd39, %rd37, %rd66;
	ld.global.u32 	%r202, [%rd39];
	st.global.u32 	[%rd29+16], %r202;
	add.s64 	%rd40, %rd38, %rd66;
	ld.global.f32 	%f21, [%rd40];
	st.global.f32 	[%rd31+16], %f21;
	add.s64 	%rd41, %rd39, %rd66;
	ld.global.u32 	%r203, [%rd41];
	st.global.u32 	[%rd29+20], %r203;
	add.s64 	%rd42, %rd40, %rd66;
	ld.global.f32 	%f22, [%rd42];
	st.global.f32 	[%rd31+20], %f22;
	add.s64 	%rd43, %rd41, %rd66;
	ld.global.u32 	%r204, [%rd43];
	st.global.u32 	[%rd29+24], %r204;
	add.s64 	%rd44, %rd42, %rd66;
	ld.global.f32 	%f23, [%rd44];
	st.global.f32 	[%rd31+24], %f23;
	add.s64 	%rd45, %rd43, %rd66;
	ld.global.u32 	%r205, [%rd45];
	st.global.u32 	[%rd29+28], %r205;
	add.s64 	%rd46, %rd44, %rd66;
	ld.global.f32 	%f24, [%rd46];
	st.global.f32 	[%rd31+28], %f24;
	add.s32 	%r494, %r494, 8;
	setp.ne.s32 	%p6, %r494, %r175;
	mov.u32 	%r496, %r175;
	@%p6 bra 	$L__BB2_131;
$L__BB2_132:
	setp.eq.s32 	%p7, %r172, 0;
	@%p7 bra 	$L__BB2_140;
	setp.lt.u32 	%p8, %r173, 3;
	@%p8 bra 	$L__BB2_135;
	mad.lo.s32 	%r206, %r496, %r187, %r2;
	mul.wide.s32 	%rd47, %r206, 4;
	add.s64 	%rd48, %rd6, %rd47;
	ld.global.u32 	%r207, [%rd48];
	add.s32 	%r208, %r496, %r2;
	mul.wide.s32 	%rd49, %r208, 4;
	add.s64 	%rd50, %rd5, %rd49;
	st.global.u32 	[%rd50], %r207;
	add.s64 	%rd51, %rd4, %rd47;
	ld.global.f32 	%f25, [%rd51];
	add.s64 	%rd52, %rd3, %rd49;
	st.global.f32 	[%rd52], %f25;
	add.s64 	%rd54, %rd48, %rd66;
	ld.global.u32 	%r209, [%rd54];
	st.global.u32 	[%rd50+4], %r209;
	add.s64 	%rd55, %rd51, %rd66;
	ld.global.f32 	%f26, [%rd55];
	st.global.f32 	[%rd52+4], %f26;
	add.s64 	%rd56, %rd54, %rd66;
	ld.global.u32 	%r210, [%rd56];
	st.global.u32 	[%rd50+8], %r210;
	add.s64 	%rd57, %rd55, %rd66;
	ld.global.f32 	%f27, [%rd57];
	st.global.f32 	[%rd52+8], %f27;
	add.s64 	%rd58, %rd56, %rd66;
	ld.global.u32 	%r211, [%rd58];
	st.global.u32 	[%rd50+12], %r211;
	add.s64 	%rd59, %rd57, %rd66;
	ld.global.f32 	%f28, [%rd59];
	st.global.f32 	[%rd52+12], %f28;
	add.s32 	%r496, %r496, 4;
$L__BB2_135:
	setp.eq.s32 	%p9, %r174, 0;
	@%p9 bra 	$L__BB2_140;
	setp.eq.s32 	%p10, %r174, 1;
	@%p10 bra 	$L__BB2_138;
	mad.lo.s32 	%r212, %r496, %r187, %r2;
	mul.wide.s32 	%rd60, %r212, 4;
	add.s64 	%rd61, %rd6, %rd60;
	ld.global.u32 	%r213, [%rd61];
	add.s32 	%r214, %r496, %r2;
	mul.wide.s32 	%rd62, %r214, 4;
	add.s64 	%rd63, %rd5, %rd62;
	st.global.u32 	[%rd63], %r213;
	add.s64 	%rd64, %rd4, %rd60;
	ld.global.f32 	%f29, [%rd64];
	add.s64 	%rd65, %rd3, %rd62;
	st.global.f32 	[%rd65], %f29;
	add.s64 	%rd67, %rd61, %rd66;
	ld.global.u32 	%r215, [%rd67];
	st.global.u32 	[%rd63+4], %r215;
	add.s64 	%rd68, %rd64, %rd66;
	ld.global.f32 	%f30, [%rd68];
	st.global.f32 	[%rd65+4], %f30;
	add.s32 	%r496, %r496, 2;
$L__BB2_138:
	setp.eq.s32 	%p11, %r176, 0;
	@%p11 bra 	$L__BB2_140;
	mad.lo.s32 	%r216, %r496, %r187, %r2;
	mul.wide.s32 	%rd69, %r216, 4;
	add.s64 	%rd70, %rd6, %rd69;
	ld.global.u32 	%r217, [%rd70];
	add.s32 	%r218, %r496, %r2;
	mul.wide.s32 	%rd71, %r218, 4;
	add.s64 	%rd72, %rd5, %rd71;
	st.global.u32 	[%rd72], %r217;
	add.s64 	%rd73, %rd4, %rd69;
	ld.global.f32 	%f31, [%rd73];
	add.s64 	%rd74, %rd3, %rd71;
	st.global.f32 	[%rd74], %f31;
$L__BB2_140:
	add.s32 	%r2, %r2, %r4;
	setp.lt.s32 	%p12, %r2, %r187;
	@%p12 bra 	$L__BB2_129;
$L__BB2_141:
	ret;

}


// ===== COMPILED SASS (sm_100) =====

	.target	sm_100

	.elftype	@"ET_EXEC"


//--------------------- .note.nv.tkinfo           --------------------------
	.section	.note.nv.tkinfo,"",@"SHT_NOTE"
	.sectionflags	@"SHF_NOTE_NV_TKINFO"
	.tkinfo
        /*0018*/ 	.word	0x00000002
        /*0030*/ 	.string	""
        /*0030*/ 	.string	"ptxas"
        /*0030*/ 	.string	"Cuda compilation tools, release 13.0, V13.0.88"
        /*0030*/ 	.string	"Build cuda_13.0.r13.0/compiler.36424714_0"
        /*0030*/ 	.string	"-arch sm_100 -m 64 "



//--------------------- .note.nv.cuinfo           --------------------------
	.section	.note.nv.cuinfo,"",@"SHT_NOTE"
	.sectionflags	@"SHF_NOTE_NV_CUINFO"
        /*0018*/ 	.short	0x0002
        /*001a*/ 	.short	0x0064
        /*001c*/ 	.short	0x0082
	.zero		2


//--------------------- .nv.info                  --------------------------
	.section	.nv.info,"",@"SHT_CUDA_INFO"
	.align	4


	//----- nvinfo : EIATTR_REGCOUNT
	.align		4
        /*0000*/ 	.byte	0x04, 0x2f
        /*0002*/ 	.short	(.L_1 - .L_0)
	.align		4
.L_0:
        /*0004*/ 	.word	index@(_Z20knn_gpu_1_Block_GridPKfiS0_iiiPfPi)
        /*0008*/ 	.word	0x00000038


	//----- nvinfo : EIATTR_FRAME_SIZE
	.align		4
.L_1:
        /*000c*/ 	.byte	0x04, 0x11
        /*000e*/ 	.short	(.L_3 - .L_2)
	.align		4
.L_2:
        /*0010*/ 	.word	index@($__internal_5_$__cuda_sm20_dsqrt_rn_f64_mediumpath_v1)
        /*0014*/ 	.word	0x00000000


	//----- nvinfo : EIATTR_FRAME_SIZE
	.align		4
.L_3:
        /*0018*/ 	.byte	0x04, 0x11
        /*001a*/ 	.short	(.L_5 - .L_4)
	.align		4
.L_4:
        /*001c*/ 	.word	index@($__internal_4_$__cuda_sm20_div_rn_f64_full)
        /*0020*/ 	.word	0x00000000


	//----- nvinfo : EIATTR_FRAME_SIZE
	.align		4
.L_5:
        /*0024*/ 	.byte	0x04, 0x11
        /*0026*/ 	.short	(.L_7 - .L_6)
	.align		4
.L_6:
        /*0028*/ 	.word	index@(_Z20knn_gpu_1_Block_GridPKfiS0_iiiPfPi)
        /*002c*/ 	.word	0x00000000


	//----- nvinfo : EIATTR_REGCOUNT
	.align		4
.L_7:
        /*0030*/ 	.byte	0x04, 0x2f
        /*0032*/ 	.short	(.L_9 - .L_8)
	.align		4
.L_8:
        /*0034*/ 	.word	index@(_Z7knn_gpuPKfiS0_iiiPfPi)
        /*0038*/ 	.word	0x00000038


	//----- nvinfo : EIATTR_FRAME_SIZE
	.align		4
.L_9:
        /*003c*/ 	.byte	0x04, 0x11
        /*003e*/ 	.short	(.L_11 - .L_10)
	.align		4
.L_10:
        /*0040*/ 	.word	index@($__internal_3_$__cuda_sm20_dsqrt_rn_f64_mediumpath_v1)
        /*0044*/ 	.word	0x00000000


	//----- nvinfo : EIATTR_FRAME_SIZE
	.align		4
.L_11:
        /*0048*/ 	.byte	0x04, 0x11
        /*004a*/ 	.short	(.L_13 - .L_12)
	.align		4
.L_12:
        /*004c*/ 	.word	index@($__internal_2_$__cuda_sm20_div_rn_f64_full)
        /*0050*/ 	.word	0x00000000


	//----- nvinfo : EIATTR_FRAME_SIZE
	.align		4
.L_13:
        /*0054*/ 	.byte	0x04, 0x11
        /*0056*/ 	.short	(.L_15 - .L_14)
	.align		4
.L_14:
        /*0058*/ 	.word	index@(_Z7knn_gpuPKfiS0_iiiPfPi)
        /*005c*/ 	.word	0x00000000


	//----- nvinfo : EIATTR_REGCOUNT
	.align		4
.L_15:
        /*0060*/ 	.byte	0x04, 0x2f
        /*0062*/ 	.short	(.L_17 - .L_16)
	.align		4
.L_16:
        /*0064*/ 	.word	index@(_Z10knn_gpu_v2PKfiS0_iiiPfPiS2_S1_)
        /*0068*/ 	.word	0x00000030


	//----- nvinfo : EIATTR_FRAME_SIZE
	.align		4
.L_17:
        /*006c*/ 	.byte	0x04, 0x11
        /*006e*/ 	.short	(.L_19 - .L_18)
	.align		4
.L_18:
        /*0070*/ 	.word	index@($__internal_1_$__cuda_sm20_dsqrt_rn_f64_mediumpath_v1)
        /*0074*/ 	.word	0x00000000


	//----- nvinfo : EIATTR_FRAME_SIZE
	.align		4
.L_19:
        /*0078*/ 	.byte	0x04, 0x11
        /*007a*/ 	.short	(.L_21 - .L_20)
	.align		4
.L_20:
        /*007c*/ 	.word	index@($__internal_0_$__cuda_sm20_div_rn_f64_full)
        /*0080*/ 	.word	0x00000000


	//----- nvinfo : EIATTR_FRAME_SIZE
	.align		4
.L_21:
        /*0084*/ 	.byte	0x04, 0x11
        /*0086*/ 	.short	(.L_23 - .L_22)
	.align		4
.L_22:
        /*0088*/ 	.word	index@(_Z10knn_gpu_v2PKfiS0_iiiPfPiS2_S1_)
        /*008c*/ 	.word	0x00000000


	//----- nvinfo : EIATTR_MIN_STACK_SIZE
	.align		4
.L_23:
        /*0090*/ 	.byte	0x04, 0x12
        /*0092*/ 	.short	(.L_25 - .L_24)
	.align		4
.L_24:
        /*0094*/ 	.word	index@(_Z10knn_gpu_v2PKfiS0_iiiPfPiS2_S1_)
        /*0098*/ 	.word	0x00000000


	//----- nvinfo : EIATTR_MIN_STACK_SIZE
	.align		4
.L_25:
        /*009c*/ 	.byte	0x04, 0x12
        /*009e*/ 	.short	(.L_27 - .L_26)
	.align		4
.L_26:
        /*00a0*/ 	.word	index@(_Z7knn_gpuPKfiS0_iiiPfPi)
        /*00a4*/ 	.word	0x00000000


	//----- nvinfo : EIATTR_MIN_STACK_SIZE
	.align		4
.L_27:
        /*00a8*/ 	.byte	0x04, 0x12
        /*00aa*/ 	.short	(.L_29 - .L_28)
	.align		4
.L_28:
        /*00ac*/ 	.word	index@(_Z20knn_gpu_1_Block_GridPKfiS0_iiiPfPi)
        /*00b0*/ 	.word	0x00000000
.L_29:


//--------------------- .nv.compat                --------------------------
	.section	.nv.compat,"",@"SHT_CUDA_COMPAT_INFO"
	.align	4
        /*0000*/ 	.byte	0x02, 0x09, 0x00, 0x00, 0x02, 0x02, 0x01, 0x00, 0x02, 0x05, 0x05, 0x00, 0x03, 0x07, 0x01, 0x01
        /*0010*/ 	.byte	0x02, 0x03, 0x00, 0x00, 0x02, 0x06, 0x01, 0x00, 0x04, 0x0b, 0x08, 0x00, 0x01, 0x00, 0x00, 0x00
        /*0020*/ 	.byte	0x00, 0x00, 0x00, 0x00


//--------------------- .nv.info._Z10knn_gpu_v2PKfiS0_iiiPfPiS2_S1_ --------------------------
	.section	.nv.info._Z10knn_gpu_v2PKfiS0_iiiPfPiS2_S1_,"",@"SHT_CUDA_INFO"
	.sectionflags	@""
	.align	4


	//----- nvinfo : EIATTR_CUDA_API_VERSION
	.align		4
        /*0000*/ 	.byte	0x04, 0x37
        /*0002*/ 	.short	(.L_31 - .L_30)
.L_30:
        /*0004*/ 	.word	0x00000082


	//----- nvinfo : EIATTR_KPARAM_INFO
	.align		4
.L_31:
        /*0008*/ 	.byte	0x04, 0x17
        /*000a*/ 	.short	(.L_33 - .L_32)
.L_32:
        /*000c*/ 	.word	0x00000000
        /*0010*/ 	.short	0x0009
        /*0012*/ 	.short	0x0040
        /*0014*/ 	.byte	0x00, 0xf5, 0x21, 0x00


	//----- nvinfo : EIATTR_KPARAM_INFO
	.align		4
.L_33:
        /*0018*/ 	.byte	0x04, 0x17
        /*001a*/ 	.short	(.L_35 - .L_34)
.L_34:
        /*001c*/ 	.word	0x00000000
        /*0020*/ 	.short	0x0008
        /*0022*/ 	.short	0x0038
        /*0024*/ 	.byte	0x00, 0xf5, 0x21, 0x00


	//----- nvinfo : EIATTR_KPARAM_INFO
	.align		4
.L_35:
        /*0028*/ 	.byte	0x04, 0x17
        /*002a*/ 	.short	(.L_37 - .L_36)
.L_36:
        /*002c*/ 	.word	0x00000000
        /*0030*/ 	.short	0x0007
        /*0032*/ 	.short	0x0030
        /*0034*/ 	.byte	0x00, 0xf5, 0x21, 0x00


	//----- nvinfo : EIATTR_KPARAM_INFO
	.align		4
.L_37:
        /*0038*/ 	.byte	0x04, 0x17
        /*003a*/ 	.short	(.L_39 - .L_38)
.L_38:
        /*003c*/ 	.word	0x00000000
        /*0040*/ 	.short	0x0006
        /*0042*/ 	.short	0x0028
        /*0044*/ 	.byte	0x00, 0xf5, 0x21, 0x00


	//----- nvinfo : EIATTR_KPARAM_INFO
	.align		4
.L_39:
        /*0048*/ 	.byte	0x04, 0x17
        /*004a*/ 	.short	(.L_41 - .L_40)
.L_40:
        /*004c*/ 	.word	0x00000000
        /*0050*/ 	.short	0x0005
        /*0052*/ 	.short	0x0020
        /*0054*/ 	.byte	0x00, 0xf0, 0x11, 0x00


	//----- nvinfo : EIATTR_KPARAM_INFO
	.align		4
.L_41:
        /*0058*/ 	.byte	0x04, 0x17
        /*005a*/ 	.short	(.L_43 - .L_42)
.L_42:
        /*005c*/ 	.word	0x00000000
        /*0060*/ 	.short	0x0004
        /*0062*/ 	.short	0x001c
        /*0064*/ 	.byte	0x00, 0xf0, 0x11, 0x00


	//----- nvinfo : EIATTR_KPARAM_INFO
	.align		4
.L_43:
        /*0068*/ 	.byte	0x04, 0x17
        /*006a*/ 	.short	(.L_45 - .L_44)
.L_44:
        /*006c*/ 	.word	0x00000000
        /*0070*/ 	.short	0x0003
        /*0072*/ 	.short	0x0018
        /*0074*/ 	.byte	0x00, 0xf0, 0x11, 0x00


	//----- nvinfo : EIATTR_KPARAM_INFO
	.align		4
.L_45:
        /*0078*/ 	.byte	0x04, 0x17
        /*007a*/ 	.short	(.L_47 - .L_46)
.L_46:
        /*007c*/ 	.word	0x00000000
        /*0080*/ 	.short	0x0002
        /*0082*/ 	.short	0x0010
        /*0084*/ 	.byte	0x00, 0xf5, 0x21, 0x00


	//----- nvinfo : EIATTR_KPARAM_INFO
	.align		4
.L_47:
        /*0088*/ 	.byte	0x04, 0x17
        /*008a*/ 	.short	(.L_49 - .L_48)
.L_48:
        /*008c*/ 	.word	0x00000000
        /*0090*/ 	.short	0x0001
        /*0092*/ 	.short	0x0008
        /*0094*/ 	.byte	0x00, 0xf0, 0x11, 0x00


	//----- nvinfo : EIATTR_KPARAM_INFO
	.align		4
.L_49:
        /*0098*/ 	.byte	0x04, 0x17
        /*009a*/ 	.short	(.L_51 - .L_50)
.L_50:
        /*009c*/ 	.word	0x00000000
        /*00a0*/ 	.short	0x0000
        /*00a2*/ 	.short	0x0000
        /*00a4*/ 	.byte	0x00, 0xf5, 0x21, 0x00


	//----- nvinfo : EIATTR_SPARSE_MMA_MASK
	.align		4
.L_51:
        /*00a8*/ 	.byte	0x03, 0x50
        /*00aa*/ 	.short	0x0000


	//----- nvinfo : EIATTR_MAXREG_COUNT
	.align		4
        /*00ac*/ 	.byte	0x03, 0x1b
        /*00ae*/ 	.short	0x00ff


	//----- nvinfo : EIATTR_MERCURY_ISA_VERSION
	.align		4
        /*00b0*/ 	.byte	0x03, 0x5f
        /*00b2*/ 	.short	0x0101


	//----- nvinfo : EIATTR_VRC_CTA_INIT_COUNT
	.align		4
        /*00b4*/ 	.byte	0x02, 0x4a
	.zero		1
	.zero		1


	//----- nvinfo : EIATTR_EXIT_INSTR_OFFSETS
	.align		4
        /*00b8*/ 	.byte	0x04, 0x1c
        /*00ba*/ 	.short	(.L_53 - .L_52)


	//   ....[0]....
.L_52:
        /*00bc*/ 	.word	0x00000080


	//   ....[1]....
        /*00c0*/ 	.word	0x000034d0


	//   ....[2]....
        /*00c4*/ 	.word	0x00003610


	//   ....[3]....
        /*00c8*/ 	.word	0x00004040


	//   ....[4]....
        /*00cc*/ 	.word	0x00006020


	//   ....[5]....
        /*00d0*/ 	.word	0x00007690


	//   ....[6]....
        /*00d4*/ 	.word	0x000076d0


	//   ....[7]....
        /*00d8*/ 	.word	0x000080b0


	//----- nvinfo : EIATTR_CRS_STACK_SIZE
	.align		4
.L_53:
        /*00dc*/ 	.byte	0x04, 0x1e
        /*00de*/ 	.short	(.L_55 - .L_54)
.L_54:
        /*00e0*/ 	.word	0x00000000


	//----- nvinfo : EIATTR_CBANK_PARAM_SIZE
	.align		4
.L_55:
        /*00e4*/ 	.byte	0x03, 0x19
        /*00e6*/ 	.short	0x0048


	//----- nvinfo : EIATTR_PARAM_CBANK
	.align		4
        /*00e8*/ 	.byte	0x04, 0x0a
        /*00ea*/ 	.short	(.L_57 - .L_56)
	.align		4
.L_56:
        /*00ec*/ 	.word	index@(.nv.constant0._Z10knn_gpu_v2PKfiS0_iiiPfPiS2_S1_)
        /*00f0*/ 	.short	0x0380
        /*00f2*/ 	.short	0x0048


	//----- nvinfo : EIATTR_SW_WAR
	.align		4
.L_57:
        /*00f4*/ 	.byte	0x04, 0x36
        /*00f6*/ 	.short	(.L_59 - .L_58)
.L_58:
        /*00f8*/ 	.word	0x00000008
.L_59:


//--------------------- .nv.info._Z7knn_gpuPKfiS0_iiiPfPi --------------------------
	.section	.nv.info._Z7knn_gpuPKfiS0_iiiPfPi,"",@"SHT_CUDA_INFO"
	.sectionflags	@""
	.align	4


	//----- nvinfo : EIATTR_CUDA_API_VERSION
	.align		4
        /*0000*/ 	.byte	0x04, 0x37
        /*0002*/ 	.short	(.L_61 - .L_60)
.L_60:
        /*0004*/ 	.word	0x00000082


	//----- nvinfo : EIATTR_KPARAM_INFO
	.align		4
.L_61:
        /*0008*/ 	.byte	0x04, 0x17
        /*000a*/ 	.short	(.L_63 - .L_62)
.L_62:
        /*000c*/ 	.word	0x00000000
        /*0010*/ 	.short	0x0007
        /*0012*/ 	.short	0x0030
        /*0014*/ 	.byte	0x00, 0xf5, 0x21, 0x00


	//----- nvinfo : EIATTR_KPARAM_INFO
	.align		4
.L_63:
        /*0018*/ 	.byte	0x04, 0x17
        /*001a*/ 	.short	(.L_65 - .L_64)
.L_64:
        /*001c*/ 	.word	0x00000000
        /*0020*/ 	.short	0x0006
        /*0022*/ 	.short	0x0028
        /*0024*/ 	.byte	0x00, 0xf5, 0x21, 0x00


	//----- nvinfo : EIATTR_KPARAM_INFO
	.align		4
.L_65:
        /*0028*/ 	.byte	0x04, 0x17
        /*002a*/ 	.short	(.L_67 - .L_66)
.L_66:
        /*002c*/ 	.word	0x00000000
        /*0030*/ 	.short	0x0005
        /*0032*/ 	.short	0x0020
        /*0034*/ 	.byte	0x00, 0xf0, 0x11, 0x00


	//----- nvinfo : EIATTR_KPARAM_INFO
	.align		4
.L_67:
        /*0038*/ 	.byte	0x04, 0x17
        /*003a*/ 	.short	(.L_69 - .L_68)
.L_68:
        /*003c*/ 	.word	0x00000000
        /*0040*/ 	.short	0x0004
        /*0042*/ 	.short	0x001c
        /*0044*/ 	.byte	0x00, 0xf0, 0x11, 0x00


	//----- nvinfo : EIATTR_KPARAM_INFO
	.align		4
.L_69:
        /*0048*/ 	.byte	0x04, 0x17
        /*004a*/ 	.short	(.L_71 - .L_70)
.L_70:
        /*004c*/ 	.word	0x00000000
        /*0050*/ 	.short	0x0003
        /*0052*/ 	.short	0x0018
        /*0054*/ 	.byte	0x00, 0xf0, 0x11, 0x00


	//----- nvinfo : EIATTR_KPARAM_INFO
	.align		4
.L_71:
        /*0058*/ 	.byte	0x04, 0x17
        /*005a*/ 	.short	(.L_73 - .L_72)
.L_72:
        /*005c*/ 	.word	0x00000000
        /*0060*/ 	.short	0x0002
        /*0062*/ 	.short	0x0010
        /*0064*/ 	.byte	0x00, 0xf5, 0x21, 0x00


	//----- nvinfo : EIATTR_KPARAM_INFO
	.align		4
.L_73:
        /*0068*/ 	.byte	0x04, 0x17
        /*006a*/ 	.short	(.L_75 - .L_74)
.L_74:
        /*006c*/ 	.word	0x00000000
        /*0070*/ 	.short	0x0001
        /*0072*/ 	.short	0x0008
        /*0074*/ 	.byte	0x00, 0xf0, 0x11, 0x00


	//----- nvinfo : EIATTR_KPARAM_INFO
	.align		4
.L_75:
        /*0078*/ 	.byte	0x04, 0x17
        /*007a*/ 	.short	(.L_77 - .L_76)
.L_76:
        /*007c*/ 	.word	0x00000000
        /*0080*/ 	.short	0x0000
        /*0082*/ 	.short	0x0000
        /*0084*/ 	.byte	0x00, 0xf5, 0x21, 0x00


	//----- nvinfo : EIATTR_SPARSE_MMA_MASK
	.align		4
.L_77:
        /*0088*/ 	.byte	0x03, 0x50
        /*008a*/ 	.short	0x0000


	//----- nvinfo : EIATTR_MAXREG_COUNT
	.align		4
        /*008c*/ 	.byte	0x03, 0x1b
        /*008e*/ 	.short	0x00ff


	//----- nvinfo : EIATTR_EXTERNS
	.align		4
        /*0090*/ 	.byte	0x04, 0x0f
        /*0092*/ 	.short	(.L_79 - .L_78)


	//   ....[0]....
	.align		4
.L_78:
        /*0094*/ 	.word	index@(malloc)


	//   ....[1]....
	.align		4
        /*0098*/ 	.word	index@(free)


	//----- nvinfo : EIATTR_MERCURY_ISA_VERSION
	.align		4
.L_79:
        /*009c*/ 	.byte	0x03, 0x5f
        /*009e*/ 	.short	0x0101


	//----- nvinfo : EIATTR_VRC_CTA_INIT_COUNT
	.align		4
        /*00a0*/ 	.byte	0x02, 0x4a
	.zero		1
	.zero		1


	//----- nvinfo : EIATTR_SYSCALL_OFFSETS
	.align		4
        /*00a4*/ 	.byte	0x04, 0x46
        /*00a6*/ 	.short	(.L_81 - .L_80)


	//   ....[0]....
.L_80:
        /*00a8*/ 	.word	0x000000b0


	//   ....[1]....
        /*00ac*/ 	.word	0x00000160


	//   ....[2]....
        /*00b0*/ 	.word	0x00004610


	//   ....[3]....
        /*00b4*/ 	.word	0x00004660


	//----- nvinfo : EIATTR_EXIT_INSTR_OFFSETS
	.align		4
.L_81:
        /*00b8*/ 	.byte	0x04, 0x1c
        /*00ba*/ 	.short	(.L_83 - .L_82)


	//   ....[0]....
.L_82:
        /*00bc*/ 	.word	0x00004670


	//----- nvinfo : EIATTR_CRS_STACK_SIZE
	.align		4
.L_83:
        /*00c0*/ 	.byte	0x04, 0x1e
        /*00c2*/ 	.short	(.L_85 - .L_84)
.L_84:
        /*00c4*/ 	.word	0x00000000


	//----- nvinfo : EIATTR_CBANK_PARAM_SIZE
	.align		4
.L_85:
        /*00c8*/ 	.byte	0x03, 0x19
        /*00ca*/ 	.short	0x0038


	//----- nvinfo : EIATTR_PARAM_CBANK
	.align		4
        /*00cc*/ 	.byte	0x04, 0x0a
        /*00ce*/ 	.short	(.L_87 - .L_86)
	.align		4
.L_86:
        /*00d0*/ 	.word	index@(.nv.constant0._Z7knn_gpuPKfiS0_iiiPfPi)
        /*00d4*/ 	.short	0x0380
        /*00d6*/ 	.short	0x0038


	//----- nvinfo : EIATTR_SW_WAR
	.align		4
.L_87:
        /*00d8*/ 	.byte	0x04, 0x36
        /*00da*/ 	.short	(.L_89 - .L_88)
.L_88:
        /*00dc*/ 	.word	0x00000008
.L_89:


//--------------------- .nv.info._Z20knn_gpu_1_Block_GridPKfiS0_iiiPfPi --------------------------
	.section	.nv.info._Z20knn_gpu_1_Block_GridPKfiS0_iiiPfPi,"",@"SHT_CUDA_INFO"
	.sectionflags	@""
	.align	4


	//----- nvinfo : EIATTR_CUDA_API_VERSION
	.align		4
        /*0000*/ 	.byte	0x04, 0x37
        /*0002*/ 	.short	(.L_91 - .L_90)
.L_90:
        /*0004*/ 	.word	0x00000082


	//----- nvinfo : EIATTR_KPARAM_INFO
	.align		4
.L_91:
        /*0008*/ 	.byte	0x04, 0x17
        /*000a*/ 	.short	(.L_93 - .L_92)
.L_92:
        /*000c*/ 	.word	0x00000000
        /*0010*/ 	.short	0x0007
        /*0012*/ 	.short	0x0030
        /*0014*/ 	.byte	0x00, 0xf5, 0x21, 0x00


	//----- nvinfo : EIATTR_KPARAM_INFO
	.align		4
.L_93:
        /*0018*/ 	.byte	0x04, 0x17
        /*001a*/ 	.short	(.L_95 - .L_94)
.L_94:
        /*001c*/ 	.word	0x00000000
        /*0020*/ 	.short	0x0006
        /*0022*/ 	.short	0x0028
        /*0024*/ 	.byte	0x00, 0xf5, 0x21, 0x00


	//----- nvinfo : EIATTR_KPARAM_INFO
	.align		4
.L_95:
        /*0028*/ 	.byte	0x04, 0x17
        /*002a*/ 	.short	(.L_97 - .L_96)
.L_96:
        /*002c*/ 	.word	0x00000000
        /*0030*/ 	.short	0x0005
        /*0032*/ 	.short	0x0020
        /*0034*/ 	.byte	0x00, 0xf0, 0x11, 0x00


	//----- nvinfo : EIATTR_KPARAM_INFO
	.align		4
.L_97:
        /*0038*/ 	.byte	0x04, 0x17
        /*003a*/ 	.short	(.L_99 - .L_98)
.L_98:
        /*003c*/ 	.word	0x00000000
        /*0040*/ 	.short	0x0004
        /*0042*/ 	.short	0x001c
        /*0044*/ 	.byte	0x00, 0xf0, 0x11, 0x00


	//----- nvinfo : EIATTR_KPARAM_INFO
	.align		4
.L_99:
        /*0048*/ 	.byte	0x04, 0x17
        /*004a*/ 	.short	(.L_101 - .L_100)
.L_100:
        /*004c*/ 	.word	0x00000000
        /*0050*/ 	.short	0x0003
        /*0052*/ 	.short	0x0018
        /*0054*/ 	.byte	0x00, 0xf0, 0x11, 0x00


	//----- nvinfo : EIATTR_KPARAM_INFO
	.align		4
.L_101:
        /*0058*/ 	.byte	0x04, 0x17
        /*005a*/ 	.short	(.L_103 - .L_102)
.L_102:
        /*005c*/ 	.word	0x00000000
        /*0060*/ 	.short	0x0002
        /*0062*/ 	.short	0x0010
        /*0064*/ 	.byte	0x00, 0xf5, 0x21, 0x00


	//----- nvinfo : EIATTR_KPARAM_INFO
	.align		4
.L_103:
        /*0068*/ 	.byte	0x04, 0x17
        /*006a*/ 	.short	(.L_105 - .L_104)
.L_104:
        /*006c*/ 	.word	0x00000000
        /*0070*/ 	.short	0x0001
        /*0072*/ 	.short	0x0008
        /*0074*/ 	.byte	0x00, 0xf0, 0x11, 0x00


	//----- nvinfo : EIATTR_KPARAM_INFO
	.align		4
.L_105:
        /*0078*/ 	.byte	0x04, 0x17
        /*007a*/ 	.short	(.L_107 - .L_106)
.L_106:
        /*007c*/ 	.word	0x00000000
        /*0080*/ 	.short	0x0000
        /*0082*/ 	.short	0x0000
        /*0084*/ 	.byte	0x00, 0xf5, 0x21, 0x00


	//----- nvinfo : EIATTR_SPARSE_MMA_MASK
	.align		4
.L_107:
        /*0088*/ 	.byte	0x03, 0x50
        /*008a*/ 	.short	0x0000


	//----- nvinfo : EIATTR_MAXREG_COUNT
	.align		4
        /*008c*/ 	.byte	0x03, 0x1b
        /*008e*/ 	.short	0x00ff


	//----- nvinfo : EIATTR_EXTERNS
	.align		4
        /*0090*/ 	.byte	0x04, 0x0f
        /*0092*/ 	.short	(.L_109 - .L_108)


	//   ....[0]....
	.align		4
.L_108:
        /*0094*/ 	.word	index@(malloc)


	//   ....[1]....
	.align		4
        /*0098*/ 	.word	index@(free)


	//----- nvinfo : EIATTR_MERCURY_ISA_VERSION
	.align		4
.L_109:
        /*009c*/ 	.byte	0x03, 0x5f
        /*009e*/ 	.short	0x0101


	//----- nvinfo : EIATTR_VRC_CTA_INIT_COUNT
	.align		4
        /*00a0*/ 	.byte	0x02, 0x4a
	.zero		1
	.zero		1


	//----- nvinfo : EIATTR_SYSCALL_OFFSETS
	.align		4
        /*00a4*/ 	.byte	0x04, 0x46
        /*00a6*/ 	.short	(.L_111 - .L_110)


	//   ....[0]....
.L_110:
        /*00a8*/ 	.word	0x000000b0


	//   ....[1]....
        /*00ac*/ 	.word	0x00000160


	//   ....[2]....
        /*00b0*/ 	.word	0x000048d0


	//   ....[3]....
        /*00b4*/ 	.word	0x00004920


	//----- nvinfo : EIATTR_EXIT_INSTR_OFFSETS
	.align		4
.L_111:
        /*00b8*/ 	.byte	0x04, 0x1c
        /*00ba*/ 	.short	(.L_113 - .L_112)


	//   ....[0]....
.L_112:
        /*00bc*/ 	.word	0x00004930


	//----- nvinfo : EIATTR_CRS_STACK_SIZE
	.align		4
.L_113:
        /*00c0*/ 	.byte	0x04, 0x1e
        /*00c2*/ 	.short	(.L_115 - .L_114)
.L_114:
        /*00c4*/ 	.word	0x00000000


	//----- nvinfo : EIATTR_CBANK_PARAM_SIZE
	.align		4
.L_115:
        /*00c8*/ 	.byte	0x03, 0x19
        /*00ca*/ 	.short	0x0038


	//----- nvinfo : EIATTR_PARAM_CBANK
	.align		4
        /*00cc*/ 	.byte	0x04, 0x0a
        /*00ce*/ 	.short	(.L_117 - .L_116)
	.align		4
.L_116:
        /*00d0*/ 	.word	index@(.nv.constant0._Z20knn_gpu_1_Block_GridPKfiS0_iiiPfPi)
        /*00d4*/ 	.short	0x0380
        /*00d6*/ 	.short	0x0038


	//----- nvinfo : EIATTR_SW_WAR
	.align		4
.L_117:
        /*00d8*/ 	.byte	0x04, 0x36
        /*00da*/ 	.short	(.L_119 - .L_118)
.L_118:
        /*00dc*/ 	.word	0x00000008
.L_119:


//--------------------- .nv.callgraph             --------------------------
	.section	.nv.callgraph,"",@"SHT_CUDA_CALLGRAPH"
	.align	4
	.sectionentsize	8
	.align		4
        /*0000*/ 	.word	0x00000000
	.align		4
        /*0004*/ 	.word	0xffffffff
	.align		4
        /*0008*/ 	.word	index@(_Z7knn_gpuPKfiS0_iiiPfPi)
	.align		4
        /*000c*/ 	.word	index@(free)
	.align		4
        /*0010*/ 	.word	index@(_Z7knn_gpuPKfiS0_iiiPfPi)
	.align		4
        /*0014*/ 	.word	index@(malloc)
	.align		4
        /*0018*/ 	.word	index@(_Z20knn_gpu_1_Block_GridPKfiS0_iiiPfPi)
	.align		4
        /*001c*/ 	.word	index@(free)
	.align		4
        /*0020*/ 	.word	index@(_Z20knn_gpu_1_Block_GridPKfiS0_iiiPfPi)
	.align		4
        /*0024*/ 	.word	index@(malloc)
	.align		4
        /*0028*/ 	.word	0x00000000
	.align		4
        /*002c*/ 	.word	0xfffffffe
	.align		4
        /*0030*/ 	.word	0x00000000
	.align		4
        /*0034*/ 	.word	0xfffffffd
	.align		4
        /*0038*/ 	.word	0x00000000
	.align		4
        /*003c*/ 	.word	0xfffffffc


//--------------------- .nv.constant4             --------------------------
	.section	.nv.constant4,"a",@progbits
	.align	8
	.align		8
.nv.constant4:
        /*0000*/ 	.dword	malloc
	.align		8
        /*0008*/ 	.dword	free


//--------------------- .text._Z10knn_gpu_v2PKfiS0_iiiPfPiS2_S1_ --------------------------
	.section	.text._Z10knn_gpu_v2PKfiS0_iiiPfPiS2_S1_,"ax",@progbits
	.align	128
        .global         _Z10knn_gpu_v2PKfiS0_iiiPfPiS2_S1_
        .type           _Z10knn_gpu_v2PKfiS0_iiiPfPiS2_S1_,@function
        .size           _Z10knn_gpu_v2PKfiS0_iiiPfPiS2_S1_,(.L_x_217 - _Z10knn_gpu_v2PKfiS0_iiiPfPiS2_S1_)
        .other          _Z10knn_gpu_v2PKfiS0_iiiPfPiS2_S1_,@"STO_CUDA_ENTRY STV_DEFAULT"
_Z10knn_gpu_v2PKfiS0_iiiPfPiS2_S1_:
.text._Z10knn_gpu_v2PKfiS0_iiiPfPiS2_S1_:
[----:B------:R-:W-:Y:S01]  /*0000*/  LDC R1, c[0x0][0x37c] ;  /* 0x0000df00ff017b82 */ /* 0x000fe20000000800 */
[----:B------:R-:W0:Y:S01]  /*0010*/  S2R R3, SR_TID.X ;  /* 0x0000000000037919 */ /* 0x000e220000002100 */
[----:B------:R-:W1:Y:S06]  /*0020*/  LDCU UR5, c[0x0][0x360] ;  /* 0x00006c00ff0577ac */ /* 0x000e6c0008000800 */
[----:B------:R-:W0:Y:S01]  /*0030*/  S2UR UR4, SR_CTAID.X ;  /* 0x00000000000479c3 */ /* 0x000e220000002500 */
[----:B------:R-:W2:Y:S07]  /*0040*/  LDCU UR6, c[0x0][0x398] ;  /* 0x00007300ff0677ac */ /* 0x000eae0008000800 */
[----:B------:R-:W0:Y:S02]  /*0050*/  LDC R0, c[0x0][0x360] ;  /* 0x0000d800ff007b82 */ /* 0x000e240000000800 */
[----:B0-----:R-:W-:-:S05]  /*0060*/  IMAD R3, R0, UR4, R3 ;  /* 0x0000000400037c24 */ /* 0x001fca000f8e0203 */
[----:B--2---:R-:W-:-:S13]  /*0070*/  ISETP.GE.AND P0, PT, R3, UR6, PT ;  /* 0x0000000603007c0c */ /* 0x004fda000bf06270 */
[----:B-1----:R-:W-:Y:S05]  /*0080*/  @P0 EXIT ;  /* 0x000000000000094d */ /* 0x002fea0003800000 */
[----:B------:R-:W0:Y:S01]  /*0090*/  LDCU UR7, c[0x0][0x388] ;  /* 0x00007100ff0777ac */ /* 0x000e220008000800 */
[----:B------:R-:W1:Y:S01]  /*00a0*/  LDCU UR4, c[0x0][0x370] ;  /* 0x00006e00ff0477ac */ /* 0x000e620008000800 */
[----:B------:R-:W2:Y:S01]  /*00b0*/  LDCU UR8, c[0x0][0x3a0] ;  /* 0x00007400ff0877ac */ /* 0x000ea20008000800 */
[----:B------:R-:W3:Y:S01]  /*00c0*/  LDCU.64 UR12, c[0x0][0x358] ;  /* 0x00006b00ff0c77ac */ /* 0x000ee20008000a00 */
[----:B0-----:R-:W-:Y:S02]  /*00d0*/  UISETP.GE.AND UP0, UPT, UR7, 0x2, UPT ;  /* 0x000000020700788c */ /* 0x001fe4000bf06270 */
[----:B-1----:R-:W-:-:S07]  /*00e0*/  UIMAD UR5, UR5, UR4, URZ ;  /* 0x00000004050572a4 */ /* 0x002fce000f8e02ff */
[----:B--23--:R-:W-:Y:S05]  /*00f0*/  BRA.U !UP0, `(.L_x_0) ;  /* 0x0000003108f87547 */ /* 0x00cfea000b800000 */
[----:B------:R-:W0:Y:S01]  /*0100*/  LDCU UR6, c[0x0][0x39c] ;  /* 0x00007380ff0677ac */ /* 0x000e220008000800 */
[----:B------:R-:W-:Y:S02]  /*0110*/  ULOP3.LUT UR7, UR7, 0x7ffffff8, URZ, 0xc0, !UPT ;  /* 0x7ffffff807077892 */ /* 0x000fe4000f8ec0ff */
[----:B------:R-:W-:Y:S02]  /*0120*/  ULOP3.LUT UR8, UR8, 0x7ffffff8, URZ, 0xc0, !UPT ;  /* 0x7ffffff808087892 */ /* 0x000fe4000f8ec0ff */
[----:B0-----:R-:W-:-:S12]  /*0130*/  ULOP3.LUT UR6, UR6, 0xfffffff8, URZ, 0xc0, !UPT ;  /* 0xfffffff806067892 */ /* 0x001fd8000f8ec0ff */
.L_x_34:
[----:B------:R-:W0:Y:S02]  /*0140*/  LDCU UR4, c[0x0][0x388] ;  /* 0x00007100ff0477ac */ /* 0x000e240008000800 */
[----:B01234-:R-:W-:-:S04]  /*0150*/  MOV R11, UR4 ;  /* 0x00000004000b7c02 */ /* 0x01ffc80008000f00 */
[----:B------:R-:W-:-:S13]  /*0160*/  ISETP.GT.AND P0, PT, R11, RZ, PT ;  /* 0x000000ff0b00720c */ /* 0x000fda0003f04270 */
[----:B------:R-:W-:Y:S05]  /*0170*/  @!P0 BRA `(.L_x_1) ;  /* 0x0000001c00d08947 */ /* 0x000fea0003800000 */
[----:B------:R-:W0:Y:S02]  /*0180*/  LDCU UR4, c[0x0][0x39c] ;  /* 0x00007380ff0477ac */ /* 0x000e240008000800 */
[----:B0-----:R-:W-:-:S09]  /*0190*/  UISETP.NE.AND UP0, UPT, UR4, URZ, UPT ;  /* 0x000000ff0400728c */ /* 0x001fd2000bf05270 */
[----:B------:R-:W-:Y:S05]  /*01a0*/  BRA.U UP0, `(.L_x_2) ;  /* 0x0000000500d87547 */ /* 0x000fea000b800000 */
[----:B------:R-:W0:Y:S02]  /*01b0*/  LDC R0, c[0x0][0x388] ;  /* 0x0000e200ff007b82 */ /* 0x000e240000000800 */
[----:B0-----:R-:W-:-:S04]  /*01c0*/  IADD3 R2, PT, PT, R0, -0x1, RZ ;  /* 0xffffffff00027810 */ /* 0x001fc80007ffe0ff */
[----:B------:R-:W-:Y:S01]  /*01d0*/  ISETP.GE.U32.AND P0, PT, R2, 0x7, PT ;  /* 0x000000070200780c */ /* 0x000fe20003f06070 */
[----:B------:R-:W-:-:S12]  /*01e0*/  HFMA2 R2, -RZ, RZ, 0, 0 ;  /* 0x00000000ff027431 */ /* 0x000fd800000001ff */
[----:B------:R-:W-:Y:S05]  /*01f0*/  @!P0 BRA `(.L_x_3) ;  /* 0x0000000000c48947 */ /* 0x000fea0003800000 */
[----:B------:R-:W0:Y:S01]  /*0200*/  LDC R2, c[0x0][0x398] ;  /* 0x0000e600ff027b82 */ /* 0x000e220000000800 */
[----:B------:R-:W-:-:S07]  /*0210*/  MOV R8, RZ ;  /* 0x000000ff00087202 */ /* 0x000fce0000000f00 */
[----:B------:R-:W1:Y:S08]  /*0220*/  LDC.64 R4, c[0x0][0x3b8] ;  /* 0x0000ee00ff047b82 */ /* 0x000e700000000a00 */
[----:B------:R-:W2:Y:S02]  /*0230*/  LDC.64 R6, c[0x0][0x3c0] ;  /* 0x0000f000ff067b82 */ /* 0x000ea40000000a00 */
.L_x_4:
[C---:B0--3--:R-:W-:Y:S01]  /*0240*/  IMAD R19, R8.reuse, R2, R3 ;  /* 0x0000000208137224 */ /* 0x049fe200078e0203 */
[----:B------:R-:W-:Y:S02]  /*0250*/  MOV R9, 0x7fc00000 ;  /* 0x7fc0000000097802 */ /* 0x000fe40000000f00 */
[C---:B------:R-:W-:Y:S01]  /*0260*/  IADD3 R35, PT, PT, R8.reuse, 0x1, RZ ;  /* 0x0000000108237810 */ /* 0x040fe20007ffe0ff */
[C---:B-1----:R-:W-:Y:S01]  /*0270*/  IMAD.WIDE R16, R19.reuse, 0x4, R4 ;  /* 0x0000000413107825 */ /* 0x042fe200078e0204 */
[C---:B------:R-:W-:Y:S02]  /*0280*/  IADD3 R37, PT, PT, R8.reuse, 0x2, RZ ;  /* 0x0000000208257810 */ /* 0x040fe40007ffe0ff */
[C---:B------:R-:W-:Y:S01]  /*0290*/  IADD3 R39, PT, PT, R8.reuse, 0x3, RZ ;  /* 0x0000000308277810 */ /* 0x040fe20007ffe0ff */
[----:B--2---:R-:W-:Y:S01]  /*02a0*/  IMAD.WIDE R18, R19, 0x4, R6 ;  /* 0x0000000413127825 */ /* 0x004fe200078e0206 */
[----:B------:R-:W-:Y:S01]  /*02b0*/  STG.E desc[UR12][R16.64], R8 ;  /* 0x0000000810007986 */ /* 0x000fe2000c10190c */
[----:B------:R-:W-:-:S02]  /*02c0*/  IADD3 R41, PT, PT, R8, 0x4, RZ ;  /* 0x0000000408297810 */ /* 0x000fc40007ffe0ff */
[C---:B------:R-:W-:Y:S01]  /*02d0*/  IMAD.WIDE R20, R2.reuse, 0x4, R16 ;  /* 0x0000000402147825 */ /* 0x040fe200078e0210 */
[----:B------:R-:W-:Y:S03]  /*02e0*/  STG.E desc[UR12][R18.64], R9 ;  /* 0x0000000912007986 */ /* 0x000fe6000c10190c */
[C---:B------:R-:W-:Y:S01]  /*02f0*/  IMAD.WIDE R22, R2.reuse, 0x4, R18 ;  /* 0x0000000402167825 */ /* 0x040fe200078e0212 */
[----:B------:R0:W-:Y:S03]  /*0300*/  STG.E desc[UR12][R20.64], R35 ;  /* 0x0000002314007986 */ /* 0x0001e6000c10190c */
[C---:B------:R-:W-:Y:S01]  /*0310*/  IMAD.WIDE R24, R2.reuse, 0x4, R20 ;  /* 0x0000000402187825 */ /* 0x040fe200078e0214 */
[----:B------:R-:W-:Y:S03]  /*0320*/  STG.E desc[UR12][R22.64], R9 ;  /* 0x0000000916007986 */ /* 0x000fe6000c10190c */
[C---:B------:R-:W-:Y:S01]  /*0330*/  IMAD.WIDE R26, R2.reuse, 0x4, R22 ;  /* 0x00000004021a7825 */ /* 0x040fe200078e0216 */
[----:B------:R1:W-:Y:S03]  /*0340*/  STG.E desc[UR12][R24.64], R37 ;  /* 0x0000002518007986 */ /* 0x0003e6000c10190c */
[----:B------:R-:W-:Y:S01]  /*0350*/  IMAD.WIDE R12, R2, 0x4, R24 ;  /* 0x00000004020c7825 */ /* 0x000fe200078e0218 */
[----:B------:R2:W-:Y:S01]  /*0360*/  STG.E desc[UR12][R26.64], R9 ;  /* 0x000000091a007986 */ /* 0x0005e2000c10190c */
[----:B0-----:R-:W-:-:S02]  /*0370*/  IADD3 R35, PT, PT, R8, 0x5, RZ ;  /* 0x0000000508237810 */ /* 0x001fc40007ffe0ff */
[C---:B------:R-:W-:Y:S01]  /*0380*/  IMAD.WIDE R14, R2.reuse, 0x4, R26 ;  /* 0x00000004020e7825 */ /* 0x040fe200078e021a */
[----:B------:R0:W-:Y:S03]  /*0390*/  STG.E desc[UR12][R12.64], R39 ;  /* 0x000000270c007986 */ /* 0x0001e6000c10190c */
[----:B------:R-:W-:Y:S01]  /*03a0*/  IMAD.WIDE R28, R2, 0x4, R12 ;  /* 0x00000004021c7825 */ /* 0x000fe200078e020c */
[----:B------:R3:W-:Y:S01]  /*03b0*/  STG.E desc[UR12][R14.64], R9 ;  /* 0x000000090e007986 */ /* 0x0007e2000c10190c */
[----:B-1----:R-:W-:Y:S02]  /*03c0*/  IADD3 R25, PT, PT, R8, 0x6, RZ ;  /* 0x0000000608197810 */ /* 0x002fe40007ffe0ff */
[----:B------:R-:W-:Y:S01]  /*03d0*/  IMAD.WIDE R30, R2, 0x4, R14 ;  /* 0x00000004021e7825 */ /* 0x000fe200078e020e */
[----:B------:R3:W-:Y:S01]  /*03e0*/  STG.E desc[UR12][R28.64], R41 ;  /* 0x000000291c007986 */ /* 0x0007e2000c10190c */
[----:B--2---:R-:W-:-:S02]  /*03f0*/  IADD3 R27, PT, PT, R8, 0x7, RZ ;  /* 0x00000007081b7810 */ /* 0x004fc40007ffe0ff */
[----:B------:R-:W-:Y:S01]  /*0400*/  IMAD.WIDE R32, R2, 0x4, R28 ;  /* 0x0000000402207825 */ /* 0x000fe200078e021c */
[----:B------:R3:W-:Y:S01]  /*0410*/  STG.E desc[UR12][R30.64], R9 ;  /* 0x000000091e007986 */ /* 0x0007e2000c10190c */
[----:B------:R-:W-:Y:S02]  /*0420*/  IADD3 R8, PT, PT, R8, 0x8, RZ ;  /* 0x0000000808087810 */ /* 0x000fe40007ffe0ff */
[----:B------:R-:W-:Y:S01]  /*0430*/  IMAD.WIDE R16, R2, 0x4, R30 ;  /* 0x0000000402107825 */ /* 0x000fe200078e021e */
[----:B------:R3:W-:Y:S01]  /*0440*/  STG.E desc[UR12][R32.64], R35 ;  /* 0x0000002320007986 */ /* 0x0007e2000c10190c */
[----:B------:R-:W-:Y:S02]  /*0450*/  ISETP.NE.AND P0, PT, R8, UR7, PT ;  /* 0x0000000708007c0c */ /* 0x000fe4000bf05270 */
[C---:B------:R-:W-:Y:S01]  /*0460*/  IMAD.WIDE R18, R2.reuse, 0x4, R32 ;  /* 0x0000000402127825 */ /* 0x040fe200078e0220 */
[----:B------:R3:W-:Y:S03]  /*0470*/  STG.E desc[UR12][R16.64], R9 ;  /* 0x0000000910007986 */ /* 0x0007e6000c10190c */
[C---:B------:R-:W-:Y:S01]  /*0480*/  IMAD.WIDE R20, R2.reuse, 0x4, R16 ;  /* 0x0000000402147825 */ /* 0x040fe200078e0210 */
[----:B------:R3:W-:Y:S03]  /*0490*/  STG.E desc[UR12][R18.64], R25 ;  /* 0x0000001912007986 */ /* 0x0007e6000c10190c */
[C---:B------:R-:W-:Y:S01]  /*04a0*/  IMAD.WIDE R22, R2.reuse, 0x4, R18 ;  /* 0x0000000402167825 */ /* 0x040fe200078e0212 */
[----:B------:R3:W-:Y:S03]  /*04b0*/  STG.E desc[UR12][R20.64], R9 ;  /* 0x0000000914007986 */ /* 0x0007e6000c10190c */
[----:B0-----:R-:W-:Y:S01]  /*04c0*/  IMAD.WIDE R12, R2, 0x4, R20 ;  /* 0x00000004020c7825 */ /* 0x001fe200078e0214 */
[----:B------:R3:W-:Y:S04]  /*04d0*/  STG.E desc[UR12][R22.64], R27 ;  /* 0x0000001b16007986 */ /* 0x0007e8000c10190c */
[----:B------:R3:W-:Y:S01]  /*04e0*/  STG.E desc[UR12][R12.64], R9 ;  /* 0x000000090c007986 */ /* 0x0007e2000c10190c */
[----:B------:R-:W-:Y:S05]  /*04f0*/  @P0 BRA `(.L_x_4) ;  /* 0xfffffffc00500947 */ /* 0x000fea000383ffff */
[----:B------:R-:W-:-:S07]  /*0500*/  MOV R2, UR7 ;  /* 0x0000000700027c02 */ /* 0x000fce0008000f00 */
.L_x_3:
[----:B------:R-:W-:-:S04]  /*0510*/  LOP3.LUT R4, R0, 0x7, RZ, 0xc0, !PT ;  /* 0x0000000700047812 */ /* 0x000fc800078ec0ff */
[----:B------:R-:W-:-:S13]  /*0520*/  ISETP.NE.AND P0, PT, R4, RZ, PT ;  /* 0x000000ff0400720c */ /* 0x000fda0003f05270 */
[----:B------:R-:W-:Y:S05]  /*0530*/  @!P0 BRA `(.L_x_1) ;  /* 0x0000001800e08947 */ /* 0x000fea0003800000 */
[----:B------:R-:W-:Y:S02]  /*0540*/  IADD3 R4, PT, PT, R4, -0x1, RZ ;  /* 0xffffffff04047810 */ /* 0x000fe40007ffe0ff */
[----:B------:R-:W-:Y:S02]  /*0550*/  LOP3.LUT R0, R0, 0x3, RZ, 0xc0, !PT ;  /* 0x0000000300007812 */ /* 0x000fe400078ec0ff */
[----:B------:R-:W-:Y:S02]  /*0560*/  ISETP.GE.U32.AND P0, PT, R4, 0x3, PT ;  /* 0x000000030400780c */ /* 0x000fe40003f06070 */
[----:B------:R-:W-:-:S11]  /*0570*/  ISETP.NE.AND P1, PT, R0, RZ, PT ;  /* 0x000000ff0000720c */ /* 0x000fd60003f25270 */
[----:B------:R-:W-:Y:S05]  /*0580*/  @!P0 BRA `(.L_x_5) ;  /* 0x0000000000648947 */ /* 0x000fea0003800000 */
[----:B---3--:R-:W0:Y:S01]  /*0590*/  LDC R21, c[0x0][0x398] ;  /* 0x0000e600ff157b82 */ /* 0x008e220000000800 */
[----:B------:R-:W-:Y:S02]  /*05a0*/  MOV R29, 0x7fc00000 ;  /* 0x7fc00000001d7802 */ /* 0x000fe40000000f00 */
[C---:B------:R-:W-:Y:S02]  /*05b0*/  IADD3 R23, PT, PT, R2.reuse, 0x1, RZ ;  /* 0x0000000102177810 */ /* 0x040fe40007ffe0ff */
[C---:B------:R-:W-:Y:S02]  /*05c0*/  IADD3 R25, PT, PT, R2.reuse, 0x2, RZ ;  /* 0x0000000202197810 */ /* 0x040fe40007ffe0ff */
[C---:B------:R-:W-:Y:S01]  /*05d0*/  IADD3 R27, PT, PT, R2.reuse, 0x3, RZ ;  /* 0x00000003021b7810 */ /* 0x040fe20007ffe0ff */
[----:B------:R-:W1:Y:S08]  /*05e0*/  LDC.64 R4, c[0x0][0x3b8] ;  /* 0x0000ee00ff047b82 */ /* 0x000e700000000a00 */
[----:B------:R-:W2:Y:S01]  /*05f0*/  LDC.64 R6, c[0x0][0x3c0] ;  /* 0x0000f000ff067b82 */ /* 0x000ea20000000a00 */
[----:B0-----:R-:W-:-:S04]  /*0600*/  IMAD R9, R2, R21, R3 ;  /* 0x0000001502097224 */ /* 0x001fc800078e0203 */
[----:B-1----:R-:W-:-:S05]  /*0610*/  IMAD.WIDE R4, R9, 0x4, R4 ;  /* 0x0000000409047825 */ /* 0x002fca00078e0204 */
[----:B------:R0:W-:Y:S01]  /*0620*/  STG.E desc[UR12][R4.64], R2 ;  /* 0x0000000204007986 */ /* 0x0001e2000c10190c */
[----:B--2---:R-:W-:-:S04]  /*0630*/  IMAD.WIDE R6, R9, 0x4, R6 ;  /* 0x0000000409067825 */ /* 0x004fc800078e0206 */
[C---:B------:R-:W-:Y:S01]  /*0640*/  IMAD.WIDE R8, R21.reuse, 0x4, R4 ;  /* 0x0000000415087825 */ /* 0x040fe200078e0204 */
[----:B------:R1:W-:Y:S03]  /*0650*/  STG.E desc[UR12][R6.64], R29 ;  /* 0x0000001d06007986 */ /* 0x0003e6000c10190c */
[C---:B------:R-:W-:Y:S01]  /*0660*/  IMAD.WIDE R12, R21.reuse, 0x4, R6 ;  /* 0x00000004150c7825 */ /* 0x040fe200078e0206 */
[----:B------:R1:W-:Y:S01]  /*0670*/  STG.E desc[UR12][R8.64], R23 ;  /* 0x0000001708007986 */ /* 0x0003e2000c10190c */
[----:B0-----:R-:W-:Y:S02]  /*0680*/  IADD3 R2, PT, PT, R2, 0x4, RZ ;  /* 0x0000000402027810 */ /* 0x001fe40007ffe0ff */
[C---:B------:R-:W-:Y:S01]  /*0690*/  IMAD.WIDE R14, R21.reuse, 0x4, R8 ;  /* 0x00000004150e7825 */ /* 0x040fe200078e0208 */
[----:B------:R1:W-:Y:S03]  /*06a0*/  STG.E desc[UR12][R12.64], R29 ;  /* 0x0000001d0c007986 */ /* 0x0003e6000c10190c */
[C---:B------:R-:W-:Y:S01]  /*06b0*/  IMAD.WIDE R16, R21.reuse, 0x4, R12 ;  /* 0x0000000415107825 */ /* 0x040fe200078e020c */
[----:B------:R1:W-:Y:S03]  /*06c0*/  STG.E desc[UR12][R14.64], R25 ;  /* 0x000000190e007986 */ /* 0x0003e6000c10190c */
[C---:B------:R-:W-:Y:S01]  /*06d0*/  IMAD.WIDE R18, R21.reuse, 0x4, R14 ;  /* 0x0000000415127825 */ /* 0x040fe200078e020e */
[----:B------:R1:W-:Y:S03]  /*06e0*/  STG.E desc[UR12][R16.64], R29 ;  /* 0x0000001d10007986 */ /* 0x0003e6000c10190c */
[----:B------:R-:W-:Y:S01]  /*06f0*/  IMAD.WIDE R20, R21, 0x4, R16 ;  /* 0x0000000415147825 */ /* 0x000fe200078e0210 */
[----:B------:R1:W-:Y:S04]  /*0700*/  STG.E desc[UR12][R18.64], R27 ;  /* 0x0000001b12007986 */ /* 0x0003e8000c10190c */
[----:B------:R1:W-:Y:S02]  /*0710*/  STG.E desc[UR12][R20.64], R29 ;  /* 0x0000001d14007986 */ /* 0x0003e4000c10190c */
.L_x_5:
[----:B------:R-:W-:Y:S05]  /*0720*/  @!P1 BRA `(.L_x_1) ;  /* 0x0000001800649947 */ /* 0x000fea0003800000 */
[----:B------:R-:W-:Y:S02]  /*0730*/  ISETP.NE.AND P0, PT, R0, 0x1, PT ;  /* 0x000000010000780c */ /* 0x000fe40003f05270 */
[----:B------:R-:W-:-:S04]  /*0740*/  LOP3.LUT R4, R11, 0x1, RZ, 0xc0, !PT ;  /* 0x000000010b047812 */ /* 0x000fc800078ec0ff */
[----:B------:R-:W-:-:S07]  /*0750*/  ISETP.NE.U32.AND P1, PT, R4, 0x1, PT ;  /* 0x000000010400780c */ /* 0x000fce0003f25070 */
[----:B------:R-:W-:Y:S06]  /*0760*/  @!P0 BRA `(.L_x_6) ;  /* 0x00000000003c8947 */ /* 0x000fec0003800000 */
[----:B-1-3--:R-:W0:Y:S01]  /*0770*/  LDC R13, c[0x0][0x398] ;  /* 0x0000e600ff0d7b82 */ /* 0x00ae220000000800 */
[----:B------:R-:W-:Y:S02]  /*0780*/  MOV R15, 0x7fc00000 ;  /* 0x7fc00000000f7802 */ /* 0x000fe40000000f00 */
[----:B------:R-:W-:-:S05]  /*0790*/  IADD3 R17, PT, PT, R2, 0x1, RZ ;  /* 0x0000000102117810 */ /* 0x000fca0007ffe0ff */
        /* <DEDUP_REMOVED lines=8> */
[----:B------:R-:W-:Y:S01]  /*0820*/  IMAD.WIDE R12, R13, 0x4, R6 ;  /* 0x000000040d0c7825 */ /* 0x000fe200078e0206 */
[----:B------:R2:W-:Y:S01]  /*0830*/  STG.E desc[UR12][R8.64], R17 ;  /* 0x0000001108007986 */ /* 0x0005e2000c10190c */
[----:B0-----:R-:W-:-:S03]  /*0840*/  IADD3 R2, PT, PT, R2, 0x2, RZ ;  /* 0x0000000202027810 */ /* 0x001fc60007ffe0ff */
[----:B------:R2:W-:Y:S04]  /*0850*/  STG.E desc[UR12][R12.64], R15 ;  /* 0x0000000f0c007986 */ /* 0x0005e8000c10190c */
.L_x_6:
[----:B------:R-:W-:Y:S05]  /*0860*/  @P1 BRA `(.L_x_1) ;  /* 0x0000001800141947 */ /* 0x000fea0003800000 */
[----:B------:R-:W0:Y:S01]  /*0870*/  LDC.64 R4, c[0x0][0x3b8] ;  /* 0x0000ee00ff047b82 */ /* 0x000e220000000a00 */
[----:B------:R-:W4:Y:S01]  /*0880*/  LDCU UR4, c[0x0][0x398] ;  /* 0x00007300ff0477ac */ /* 0x000f220008000800 */
[----:B-123--:R-:W-:-:S06]  /*0890*/  MOV R13, 0x7fc00000 ;  /* 0x7fc00000000d7802 */ /* 0x00efcc0000000f00 */
[----:B------:R-:W1:Y:S01]  /*08a0*/  LDC.64 R6, c[0x0][0x3c0] ;  /* 0x0000f000ff067b82 */ /* 0x000e620000000a00 */
[----:B----4-:R-:W-:-:S04]  /*08b0*/  IMAD R9, R2, UR4, R3 ;  /* 0x0000000402097c24 */ /* 0x010fc8000f8e0203 */
[----:B0-----:R-:W-:-:S05]  /*08c0*/  IMAD.WIDE R4, R9, 0x4, R4 ;  /* 0x0000000409047825 */ /* 0x001fca00078e0204 */
[----:B------:R4:W-:Y:S01]  /*08d0*/  STG.E desc[UR12][R4.64], R2 ;  /* 0x0000000204007986 */ /* 0x0009e2000c10190c */
[----:B-1----:R-:W-:-:S05]  /*08e0*/  IMAD.WIDE R6, R9, 0x4, R6 ;  /* 0x0000000409067825 */ /* 0x002fca00078e0206 */
[----:B------:R4:W-:Y:S01]  /*08f0*/  STG.E desc[UR12][R6.64], R13 ;  /* 0x0000000d06007986 */ /* 0x0009e2000c10190c */
[----:B------:R-:W-:Y:S05]  /*0900*/  BRA `(.L_x_1) ;  /* 0x0000001400ec7947 */ /* 0x000fea0003800000 */
.L_x_2:
[----:B------:R-:W0:Y:S01]  /*0910*/  LDC R10, c[0x0][0x398] ;  /* 0x0000e600ff0a7b82 */ /* 0x000e220000000800 */
[----:B------:R-:W-:Y:S01]  /*0920*/  HFMA2 R0, -RZ, RZ, 0, 0 ;  /* 0x00000000ff007431 */ /* 0x000fe200000001ff */
[----:B0-----:R-:W-:Y:S01]  /*0930*/  IADD3 R2, PT, PT, R3, R10, RZ ;  /* 0x0000000a03027210 */ /* 0x001fe20007ffe0ff */
[C-C-:B------:R-:W-:Y:S01]  /*0940*/  IMAD R5, R10.reuse, 0x3, R3.reuse ;  /* 0x000000030a057824 */ /* 0x140fe200078e0203 */
[CC--:B------:R-:W-:Y:S01]  /*0950*/  LEA R4, R10.reuse, R3.reuse, 0x1 ;  /* 0x000000030a047211 */ /* 0x0c0fe200078e08ff */
[C-C-:B------:R-:W-:Y:S01]  /*0960*/  IMAD R7, R10.reuse, 0x7, R3.reuse ;  /* 0x000000070a077824 */ /* 0x140fe200078e0203 */
[C---:B------:R-:W-:Y:S01]  /*0970*/  LEA R6, R10.reuse, R3, 0x2 ;  /* 0x000000030a067211 */ /* 0x040fe200078e10ff */
[C-C-:B------:R-:W-:Y:S02]  /*0980*/  IMAD R8, R10.reuse, 0x6, R3.reuse ;  /* 0x000000060a087824 */ /* 0x140fe400078e0203 */
[----:B------:R-:W-:-:S07]  /*0990*/  IMAD R9, R10, 0x5, R3 ;  /* 0x000000050a097824 */ /* 0x000fce00078e0203 */
.L_x_17:
[----:B0-----:R-:W0:Y:S01]  /*09a0*/  LDC.64 R12, c[0x0][0x398] ;  /* 0x0000e600ff0c7b82 */ /* 0x001e220000000a00 */
[----:B------:R-:W-:Y:S02]  /*09b0*/  MOV R11, RZ ;  /* 0x000000ff000b7202 */ /* 0x000fe40000000f00 */
[----:B------:R-:W-:Y:S02]  /*09c0*/  CS2R R26, SRZ ;  /* 0x00000000001a7805 */ /* 0x000fe4000001ff00 */
[----:B------:R-:W-:Y:S02]  /*09d0*/  CS2R R24, SRZ ;  /* 0x0000000000187805 */ /* 0x000fe4000001ff00 */
[----:B------:R-:W-:Y:S01]  /*09e0*/  CS2R R22, SRZ ;  /* 0x0000000000167805 */ /* 0x000fe2000001ff00 */
[----:B------:R-:W1:Y:S01]  /*09f0*/  LDC.64 R14, c[0x0][0x3b8] ;  /* 0x0000ee00ff0e7b82 */ /* 0x000e620000000a00 */
[----:B0-----:R-:W-:Y:S01]  /*0a00*/  IMAD R10, R0, R12, R3 ;  /* 0x0000000c000a7224 */ /* 0x001fe200078e0203 */
[----:B------:R-:W-:-:S03]  /*0a10*/  ISETP.GE.U32.AND P0, PT, R13, 0x8, PT ;  /* 0x000000080d00780c */ /* 0x000fc60003f06070 */
[----:B-1----:R-:W-:-:S05]  /*0a20*/  IMAD.WIDE R14, R10, 0x4, R14 ;  /* 0x000000040a0e7825 */ /* 0x002fca00078e020e */
[----:B------:R0:W-:Y:S05]  /*0a30*/  STG.E desc[UR12][R14.64], R0 ;  /* 0x000000000e007986 */ /* 0x0001ea000c10190c */
[----:B------:R-:W-:Y:S05]  /*0a40*/  @!P0 BRA `(.L_x_7) ;  /* 0x0000000800488947 */ /* 0x000fea0003800000 */
[----:B0-----:R-:W0:Y:S01]  /*0a50*/  LDC R15, c[0x0][0x388] ;  /* 0x0000e200ff0f7b82 */ /* 0x001e220000000800 */
[----:B------:R-:W-:Y:S01]  /*0a60*/  UIADD3 UR4, UPT, UPT, -UR6, URZ, URZ ;  /* 0x000000ff06047290 */ /* 0x000fe2000fffe1ff */
[----:B------:R-:W-:Y:S02]  /*0a70*/  MOV R14, R0 ;  /* 0x00000000000e7202 */ /* 0x000fe40000000f00 */
[----:B------:R-:W-:Y:S02]  /*0a80*/  CS2R R26, SRZ ;  /* 0x00000000001a7805 */ /* 0x000fe4000001ff00 */
[----:B------:R-:W-:Y:S02]  /*0a90*/  MOV R31, R3 ;  /* 0x00000003001f7202 */ /* 0x000fe40000000f00 */
[----:B------:R-:W-:Y:S02]  /*0aa0*/  MOV R33, R7 ;  /* 0x0000000700217202 */ /* 0x000fe40000000f00 */
[----:B------:R-:W-:-:S02]  /*0ab0*/  MOV R35, R8 ;  /* 0x0000000800237202 */ /* 0x000fc40000000f00 */
[----:B------:R-:W-:Y:S02]  /*0ac0*/  MOV R37, R9 ;  /* 0x0000000900257202 */ /* 0x000fe40000000f00 */
[----:B------:R-:W-:Y:S02]  /*0ad0*/  MOV R39, R6 ;  /* 0x0000000600277202 */ /* 0x000fe40000000f00 */
[----:B------:R-:W-:Y:S02]  /*0ae0*/  MOV R41, R5 ;  /* 0x0000000500297202 */ /* 0x000fe40000000f00 */
[----:B------:R-:W-:Y:S02]  /*0af0*/  MOV R43, R4 ;  /* 0x00000004002b7202 */ /* 0x000fe40000000f00 */
[----:B------:R-:W-:Y:S02]  /*0b00*/  MOV R17, R2 ;  /* 0x0000000200117202 */ /* 0x000fe40000000f00 */
[----:B------:R-:W-:-:S02]  /*0b10*/  MOV R13, UR4 ;  /* 0x00000004000d7c02 */ /* 0x000fc40008000f00 */
[----:B0-----:R-:W-:Y:S01]  /*0b20*/  IADD3 R11, PT, PT, R0, R15, RZ ;  /* 0x0000000f000b7210 */ /* 0x001fe20007ffe0ff */
[C-C-:B------:R-:W-:Y:S01]  /*0b30*/  IMAD R32, R15.reuse, 0x3, R0.reuse ;  /* 0x000000030f207824 */ /* 0x140fe200078e0200 */
[CC--:B------:R-:W-:Y:S01]  /*0b40*/  LEA R30, R15.reuse, R0.reuse, 0x1 ;  /* 0x000000000f1e7211 */ /* 0x0c0fe200078e08ff */
[C-C-:B------:R-:W-:Y:S01]  /*0b50*/  IMAD R36, R15.reuse, 0x5, R0.reuse ;  /* 0x000000050f247824 */ /* 0x140fe200078e0200 */
[C---:B------:R-:W-:Y:S01]  /*0b60*/  LEA R34, R15.reuse, R0, 0x2 ;  /* 0x000000000f227211 */ /* 0x040fe200078e10ff */
[C-C-:B------:R-:W-:Y:S02]  /*0b70*/  IMAD R38, R15.reuse, 0x6, R0.reuse ;  /* 0x000000060f267824 */ /* 0x140fe400078e0200 */
[----:B------:R-:W-:-:S07]  /*0b80*/  IMAD R40, R15, 0x7, R0 ;  /* 0x000000070f287824 */ /* 0x000fce00078e0200 */
.L_x_8:
[----:B------:R-:W0:Y:S08]  /*0b90*/  LDC.64 R18, c[0x0][0x380] ;  /* 0x0000e000ff127b82 */ /* 0x000e300000000a00 */
[----:B------:R-:W1:Y:S01]  /*0ba0*/  LDC.64 R20, c[0x0][0x390] ;  /* 0x0000e400ff147b82 */ /* 0x000e620000000a00 */
[----:B0-----:R-:W-:-:S06]  /*0bb0*/  IMAD.WIDE.U32 R44, R14, 0x4, R18 ;  /* 0x000000040e2c7825 */ /* 0x001fcc00078e0012 */
[----:B------:R-:W2:Y:S01]  /*0bc0*/  LDG.E R45, desc[UR12][R44.64] ;  /* 0x0000000c2c2d7981 */ /* 0x000ea2000c1e1900 */
[----:B-1----:R-:W-:-:S05]  /*0bd0*/  IMAD.WIDE.U32 R28, R31, 0x4, R20 ;  /* 0x000000041f1c7825 */ /* 0x002fca00078e0014 */
[----:B------:R-:W2:Y:S02]  /*0be0*/  LDG.E R16, desc[UR12][R28.64] ;  /* 0x0000000c1c107981 */ /* 0x000ea4000c1e1900 */
[-C--:B--2---:R-:W-:Y:S01]  /*0bf0*/  FMUL R42, R45, R16.reuse ;  /* 0x000000102d2a7220 */ /* 0x084fe20000400000 */
[----:B------:R-:W-:-:S03]  /*0c00*/  FMUL R16, R16, R16 ;  /* 0x0000001010107220 */ /* 0x000fc60000400000 */
[----:B------:R-:W0:Y:S02]  /*0c10*/  F2F.F64.F32 R28, R42 ;  /* 0x0000002a001c7310 */ /* 0x000e240000201800 */
[----:B0-----:R-:W-:Y:S01]  /*0c20*/  DADD R28, R28, R22 ;  /* 0x000000001c1c7229 */ /* 0x001fe20000000016 */
[----:B------:R-:W-:Y:S01]  /*0c30*/  FMUL R22, R45, R45 ;  /* 0x0000002d2d167220 */ /* 0x000fe20000400000 */
[----:B------:R-:W-:-:S05]  /*0c40*/  IMAD.WIDE.U32 R44, R11, 0x4, R18 ;  /* 0x000000040b2c7825 */ /* 0x000fca00078e0012 */
[----:B------:R-:W0:Y:S01]  /*0c50*/  F2F.F64.F32 R22, R22 ;  /* 0x0000001600167310 */ /* 0x000e220000201800 */
[----:B------:R-:W2:Y:S01]  /*0c60*/  LDG.E R45, desc[UR12][R44.64] ;  /* 0x0000000c2c2d7981 */ /* 0x000ea2000c1e1900 */
[----:B0-----:R-:W-:-:S06]  /*0c70*/  DADD R22, R22, R24 ;  /* 0x0000000016167229 */ /* 0x001fcc0000000018 */
[----:B------:R-:W0:Y:S02]  /*0c80*/  F2F.F64.F32 R24, R16 ;  /* 0x0000001000187310 */ /* 0x000e240000201800 */
[----:B0-----:R-:W-:Y:S01]  /*0c90*/  DADD R26, R24, R26 ;  /* 0x00000000181a7229 */ /* 0x001fe2000000001a */
[----:B------:R-:W-:-:S05]  /*0ca0*/  IMAD.WIDE.U32 R24, R17, 0x4, R20 ;  /* 0x0000000411187825 */ /* 0x000fca00078e0014 */
[----:B------:R-:W2:Y:S02]  /*0cb0*/  LDG.E R16, desc[UR12][R24.64] ;  /* 0x0000000c18107981 */ /* 0x000ea4000c1e1900 */
[----:B--2---:R-:W-:-:S04]  /*0cc0*/  FMUL R42, R45, R16 ;  /* 0x000000102d2a7220 */ /* 0x004fc80000400000 */
[----:B------:R-:W0:Y:S02]  /*0cd0*/  F2F.F64.F32 R24, R42 ;  /* 0x0000002a00187310 */ /* 0x000e240000201800 */
[----:B0-----:R-:W-:Y:S01]  /*0ce0*/  DADD R24, R28, R24 ;  /* 0x000000001c187229 */ /* 0x001fe20000000018 */
[----:B------:R-:W-:-:S06]  /*0cf0*/  FMUL R28, R45, R45 ;  /* 0x0000002d2d1c7220 */ /* 0x000fcc0000400000 */
[----:B------:R-:W0:Y:S01]  /*0d00*/  F2F.F64.F32 R28, R28 ;  /* 0x0000001c001c7310 */ /* 0x000e220000201800 */
[----:B------:R-:W-:Y:S01]  /*0d10*/  FMUL R16, R16, R16 ;  /* 0x0000001010107220 */ /* 0x000fe20000400000 */
[----:B0-----:R-:W-:-:S06]  /*0d20*/  DADD R28, R22, R28 ;  /* 0x00000000161c7229 */ /* 0x001fcc000000001c */
[----:B------:R-:W0:Y:S01]  /*0d30*/  F2F.F64.F32 R22, R16 ;  /* 0x0000001000167310 */ /* 0x000e220000201800 */
[----:B------:R-:W-:-:S06]  /*0d40*/  IMAD.WIDE.U32 R44, R30, 0x4, R18 ;  /* 0x000000041e2c7825 */ /* 0x000fcc00078e0012 */
[----:B------:R-:W2:Y:S01]  /*0d50*/  LDG.E R45, desc[UR12][R44.64] ;  /* 0x0000000c2c2d7981 */ /* 0x000ea2000c1e1900 */
        /* <DEDUP_REMOVED lines=54> */
[----:B------:R-:W2:Y:S01]  /*10c0*/  LDG.E R16, desc[UR12][R28.64] ;  /* 0x0000000c1c107981 */ /* 0x000ea2000c1e1900 */
[----:B------:R-:W-:-:S04]  /*10d0*/  IMAD.WIDE.U32 R18, R40, 0x4, R18 ;  /* 0x0000000428127825 */ /* 0x000fc800078e0012 */
[----:B------:R-:W-:Y:S02]  /*10e0*/  IMAD.WIDE.U32 R20, R33, 0x4, R20 ;  /* 0x0000000421147825 */ /* 0x000fe400078e0014 */
[----:B------:R-:W3:Y:S04]  /*10f0*/  LDG.E R18, desc[UR12][R18.64] ;  /* 0x0000000c12127981 */ /* 0x000ee8000c1e1900 */
[----:B------:R-:W4:Y:S01]  /*1100*/  LDG.E R21, desc[UR12][R20.64] ;  /* 0x0000000c14157981 */ /* 0x000f22000c1e1900 */
[----:B------:R-:W-:-:S04]  /*1110*/  IADD3 R13, PT, PT, R13, 0x8, RZ ;  /* 0x000000080d0d7810 */ /* 0x000fc80007ffe0ff */
[----:B------:R-:W-:Y:S02]  /*1120*/  ISETP.NE.AND P0, PT, R13, RZ, PT ;  /* 0x000000ff0d00720c */ /* 0x000fe40003f05270 */
[C---:B------:R-:W-:Y:S02]  /*1130*/  LEA R11, R15.reuse, R11, 0x3 ;  /* 0x0000000b0f0b7211 */ /* 0x040fe400078e18ff */
[C---:B------:R-:W-:Y:S02]  /*1140*/  LEA R30, R15.reuse, R30, 0x3 ;  /* 0x0000001e0f1e7211 */ /* 0x040fe400078e18ff */
[C---:B------:R-:W-:Y:S02]  /*1150*/  LEA R32, R15.reuse, R32, 0x3 ;  /* 0x000000200f207211 */ /* 0x040fe400078e18ff */
[C---:B------:R-:W-:Y:S02]  /*1160*/  LEA R34, R15.reuse, R34, 0x3 ;  /* 0x000000220f227211 */ /* 0x040fe400078e18ff */
[----:B------:R-:W-:-:S02]  /*1170*/  LEA R36, R15, R36, 0x3 ;  /* 0x000000240f247211 */ /* 0x000fc400078e18ff */
[C---:B------:R-:W-:Y:S02]  /*1180*/  LEA R38, R15.reuse, R38, 0x3 ;  /* 0x000000260f267211 */ /* 0x040fe400078e18ff */
[C---:B------:R-:W-:Y:S02]  /*1190*/  LEA R40, R15.reuse, R40, 0x3 ;  /* 0x000000280f287211 */ /* 0x040fe400078e18ff */
[----:B------:R-:W-:Y:S02]  /*11a0*/  LEA R14, R15, R14, 0x3 ;  /* 0x0000000e0f0e7211 */ /* 0x000fe400078e18ff */
[C---:B------:R-:W-:Y:S02]  /*11b0*/  LEA R17, R12.reuse, R17, 0x3 ;  /* 0x000000110c117211 */ /* 0x040fe400078e18ff */
[C---:B------:R-:W-:Y:S02]  /*11c0*/  LEA R43, R12.reuse, R43, 0x3 ;  /* 0x0000002b0c2b7211 */ /* 0x040fe400078e18ff */
[----:B------:R-:W-:-:S02]  /*11d0*/  LEA R41, R12, R41, 0x3 ;  /* 0x000000290c297211 */ /* 0x000fc400078e18ff */
[C---:B------:R-:W-:Y:S02]  /*11e0*/  LEA R39, R12.reuse, R39, 0x3 ;  /* 0x000000270c277211 */ /* 0x040fe400078e18ff */
[C---:B------:R-:W-:Y:S02]  /*11f0*/  LEA R37, R12.reuse, R37, 0x3 ;  /* 0x000000250c257211 */ /* 0x040fe400078e18ff */
[C---:B------:R-:W-:Y:S02]  /*1200*/  LEA R35, R12.reuse, R35, 0x3 ;  /* 0x000000230c237211 */ /* 0x040fe400078e18ff */
[C---:B------:R-:W-:Y:S02]  /*1210*/  LEA R33, R12.reuse, R33, 0x3 ;  /* 0x000000210c217211 */ /* 0x040fe400078e18ff */
[----:B------:R-:W-:Y:S01]  /*1220*/  LEA R31, R12, R31, 0x3 ;  /* 0x0000001f0c1f7211 */ /* 0x000fe200078e18ff */
[----:B--2---:R-:W-:-:S04]  /*1230*/  FMUL R42, R16, R45 ;  /* 0x0000002d102a7220 */ /* 0x004fc80000400000 */
[----:B------:R-:W0:Y:S01]  /*1240*/  F2F.F64.F32 R28, R42 ;  /* 0x0000002a001c7310 */ /* 0x000e220000201800 */
[----:B------:R-:W-:Y:S01]  /*1250*/  FMUL R16, R16, R16 ;  /* 0x0000001010107220 */ /* 0x000fe20000400000 */
[----:B------:R-:W-:Y:S01]  /*1260*/  FMUL R45, R45, R45 ;  /* 0x0000002d2d2d7220 */ /* 0x000fe20000400000 */
[----:B0-----:R-:W-:-:S05]  /*1270*/  DADD R22, R22, R28 ;  /* 0x0000000016167229 */ /* 0x001fca000000001c */
[----:B------:R-:W0:Y:S01]  /*1280*/  F2F.F64.F32 R28, R16 ;  /* 0x00000010001c7310 */ /* 0x000e220000201800 */
[C---:B---3--:R-:W-:Y:S01]  /*1290*/  FMUL R42, R18.reuse, R18 ;  /* 0x00000012122a7220 */ /* 0x048fe20000400000 */
[-C--:B----4-:R-:W-:Y:S01]  /*12a0*/  FMUL R18, R18, R21.reuse ;  /* 0x0000001512127220 */ /* 0x090fe20000400000 */
[----:B------:R-:W-:Y:S01]  /*12b0*/  FMUL R21, R21, R21 ;  /* 0x0000001515157220 */ /* 0x000fe20000400000 */
[----:B0-----:R-:W-:-:S04]  /*12c0*/  DADD R24, R24, R28 ;  /* 0x0000000018187229 */ /* 0x001fc8000000001c */
[----:B------:R-:W0:Y:S08]  /*12d0*/  F2F.F64.F32 R28, R45 ;  /* 0x0000002d001c7310 */ /* 0x000e300000201800 */
[----:B------:R-:W1:Y:S01]  /*12e0*/  F2F.F64.F32 R18, R18 ;  /* 0x0000001200127310 */ /* 0x000e620000201800 */
[----:B0-----:R-:W-:-:S07]  /*12f0*/  DADD R28, R26, R28 ;  /* 0x000000001a1c7229 */ /* 0x001fce000000001c */
[----:B------:R-:W-:Y:S08]  /*1300*/  F2F.F64.F32 R20, R21 ;  /* 0x0000001500147310 */ /* 0x000ff00000201800 */
[----:B------:R-:W0:Y:S01]  /*1310*/  F2F.F64.F32 R26, R42 ;  /* 0x0000002a001a7310 */ /* 0x000e220000201800 */
[----:B-1----:R-:W-:Y:S02]  /*1320*/  DADD R22, R22, R18 ;  /* 0x0000000016167229 */ /* 0x002fe40000000012 */
[----:B0-----:R-:W-:-:S02]  /*1330*/  DADD R24, R24, R26 ;  /* 0x0000000018187229 */ /* 0x001fc4000000001a */
[----:B------:R-:W-:Y:S01]  /*1340*/  DADD R26, R28, R20 ;  /* 0x000000001c1a7229 */ /* 0x000fe20000000014 */
[----:B------:R-:W-:Y:S10]  /*1350*/  @P0 BRA `(.L_x_8) ;  /* 0xfffffff8000c0947 */ /* 0x000ff4000383ffff */
[----:B------:R-:W-:-:S07]  /*1360*/  MOV R11, UR6 ;  /* 0x00000006000b7c02 */ /* 0x000fce0008000f00 */
.L_x_7:
[----:B------:R-:W1:Y:S02]  /*1370*/  LDCU UR4, c[0x0][0x39c] ;  /* 0x00007380ff0477ac */ /* 0x000e640008000800 */
[----:B-1----:R-:W-:-:S04]  /*1380*/  ULOP3.LUT UR9, UR4, 0x7, URZ, 0xc0, !UPT ;  /* 0x0000000704097892 */ /* 0x002fc8000f8ec0ff */
[----:B------:R-:W-:-:S09]  /*1390*/  UISETP.NE.AND UP0, UPT, UR9, URZ, UPT ;  /* 0x000000ff0900728c */ /* 0x000fd2000bf05270 */
[----:B------:R-:W-:Y:S05]  /*13a0*/  BRA.U !UP0, `(.L_x_9) ;  /* 0x0000000508fc7547 */ /* 0x000fea000b800000 */
[----:B------:R-:W-:Y:S02]  /*13b0*/  ULOP3.LUT UR10, UR4, 0x3, URZ, 0xc0, !UPT ;  /* 0x00000003040a7892 */ /* 0x000fe4000f8ec0ff */
[----:B------:R-:W-:Y:S02]  /*13c0*/  UIADD3 UR4, UPT, UPT, UR9, -0x1, URZ ;  /* 0xffffffff09047890 */ /* 0x000fe4000fffe0ff */
[----:B------:R-:W-:Y:S02]  /*13d0*/  UISETP.NE.AND UP1, UPT, UR10, URZ, UPT ;  /* 0x000000ff0a00728c */ /* 0x000fe4000bf25270 */
[----:B------:R-:W-:-:S09]  /*13e0*/  UISETP.GE.U32.AND UP0, UPT, UR4, 0x3, UPT ;  /* 0x000000030400788c */ /* 0x000fd2000bf06070 */
[----:B------:R-:W-:Y:S05]  /*13f0*/  BRA.U !UP0, `(.L_x_10) ;  /* 0x0000000508007547 */ /* 0x000fea000b800000 */
[----:B0-----:R-:W0:Y:S01]  /*1400*/  LDC.64 R14, c[0x0][0x380] ;  /* 0x0000e000ff0e7b82 */ /* 0x001e220000000a00 */
[----:B------:R-:W1:Y:S01]  /*1410*/  LDCU UR4, c[0x0][0x388] ;  /* 0x00007100ff0477ac */ /* 0x000e620008000800 */
[----:B------:R-:W-:-:S06]  /*1420*/  IMAD R21, R11, R12, R3 ;  /* 0x0000000c0b157224 */ /* 0x000fcc00078e0203 */
[----:B------:R-:W2:Y:S01]  /*1430*/  LDC.64 R16, c[0x0][0x390] ;  /* 0x0000e400ff107b82 */ /* 0x000ea20000000a00 */
[----:B------:R-:W-:Y:S01]  /*1440*/  IADD3 R29, PT, PT, R21, R12, RZ ;  /* 0x0000000c151d7210 */ /* 0x000fe20007ffe0ff */
[----:B-1----:R-:W-:-:S04]  /*1450*/  IMAD R13, R11, UR4, R0 ;  /* 0x000000040b0d7c24 */ /* 0x002fc8000f8e0200 */
[C---:B0-----:R-:W-:Y:S01]  /*1460*/  IMAD.WIDE.U32 R30, R13.reuse, 0x4, R14 ;  /* 0x000000040d1e7825 */ /* 0x041fe200078e000e */
[----:B------:R-:W-:-:S04]  /*1470*/  IADD3 R13, PT, PT, R13, UR4, RZ ;  /* 0x000000040d0d7c10 */ /* 0x000fc8000fffe0ff */
[----:B------:R0:W3:Y:S01]  /*1480*/  LDG.E R36, desc[UR12][R30.64] ;  /* 0x0000000c1e247981 */ /* 0x0000e2000c1e1900 */
[----:B--2---:R-:W-:Y:S01]  /*1490*/  IMAD.WIDE.U32 R18, R21, 0x4, R16 ;  /* 0x0000000415127825 */ /* 0x004fe200078e0010 */
[----:B------:R-:W-:-:S04]  /*14a0*/  IADD3 R41, PT, PT, R29, R12, RZ ;  /* 0x0000000c1d297210 */ /* 0x000fc80007ffe0ff */
[----:B------:R1:W2:Y:S01]  /*14b0*/  LDG.E R37, desc[UR12][R18.64] ;  /* 0x0000000c12257981 */ /* 0x0002a2000c1e1900 */
[----:B------:R-:W-:-:S04]  /*14c0*/  IMAD.WIDE.U32 R38, R29, 0x4, R16 ;  /* 0x000000041d267825 */ /* 0x000fc800078e0010 */
[C---:B------:R-:W-:Y:S01]  /*14d0*/  IMAD.WIDE.U32 R34, R13.reuse, 0x4, R14 ;  /* 0x000000040d227825 */ /* 0x040fe200078e000e */
[----:B------:R-:W-:Y:S01]  /*14e0*/  IADD3 R13, PT, PT, R13, UR4, RZ ;  /* 0x000000040d0d7c10 */ /* 0x000fe2000fffe0ff */
[----:B------:R4:W5:Y:S01]  /*14f0*/  LDG.E R20, desc[UR12][R38.64] ;  /* 0x0000000c26147981 */ /* 0x000962000c1e1900 */
[----:B0-----:R-:W-:-:S03]  /*1500*/  IADD3 R31, PT, PT, R41, R12, RZ ;  /* 0x0000000c291f7210 */ /* 0x001fc60007ffe0ff */
[----:B------:R3:W5:Y:S01]  /*1510*/  LDG.E R21, desc[UR12][R34.64] ;  /* 0x0000000c22157981 */ /* 0x000762000c1e1900 */
[----:B------:R-:W-:-:S04]  /*1520*/  IMAD.WIDE.U32 R28, R41, 0x4, R16 ;  /* 0x00000004291c7825 */ /* 0x000fc800078e0010 */
[----:B-1----:R-:W-:Y:S01]  /*1530*/  IMAD.WIDE.U32 R18, R13, 0x4, R14 ;  /* 0x000000040d127825 */ /* 0x002fe200078e000e */
[----:B------:R-:W5:Y:S03]  /*1540*/  LDG.E R32, desc[UR12][R28.64] ;  /* 0x0000000c1c207981 */ /* 0x000f66000c1e1900 */
[----:B------:R-:W-:Y:S01]  /*1550*/  IMAD.WIDE.U32 R30, R31, 0x4, R16 ;  /* 0x000000041f1e7825 */ /* 0x000fe200078e0010 */
[----:B------:R-:W-:Y:S01]  /*1560*/  IADD3 R17, PT, PT, R13, UR4, RZ ;  /* 0x000000040d117c10 */ /* 0x000fe2000fffe0ff */
[----:B------:R0:W5:Y:S04]  /*1570*/  LDG.E R33, desc[UR12][R18.64] ;  /* 0x0000000c12217981 */ /* 0x000168000c1e1900 */
[----:B----4-:R-:W-:Y:S01]  /*1580*/  IMAD.WIDE.U32 R38, R17, 0x4, R14 ;  /* 0x0000000411267825 */ /* 0x010fe200078e000e */
[----:B------:R1:W4:Y:S05]  /*1590*/  LDG.E R13, desc[UR12][R30.64] ;  /* 0x0000000c1e0d7981 */ /* 0x00032a000c1e1900 */
[----:B------:R-:W4:Y:S01]  /*15a0*/  LDG.E R38, desc[UR12][R38.64] ;  /* 0x0000000c26267981 */ /* 0x000f22000c1e1900 */
[----:B------:R-:W-:Y:S01]  /*15b0*/  IADD3 R11, PT, PT, R11, 0x4, RZ ;  /* 0x000000040b0b7810 */ /* 0x000fe20007ffe0ff */
[C---:B---3--:R-:W-:Y:S01]  /*15c0*/  FMUL R34, R36.reuse, R36 ;  /* 0x0000002424227220 */ /* 0x048fe20000400000 */
[-C--:B--2---:R-:W-:Y:S01]  /*15d0*/  FMUL R14, R37, R37.reuse ;  /* 0x00000025250e7220 */ /* 0x084fe20000400000 */
[----:B------:R-:W-:-:S04]  /*15e0*/  FMUL R36, R36, R37 ;  /* 0x0000002524247220 */ /* 0x000fc80000400000 */
[----:B------:R-:W2:Y:S01]  /*15f0*/  F2F.F64.F32 R34, R34 ;  /* 0x0000002200227310 */ /* 0x000ea20000201800 */
[----:B-----5:R-:W-:-:S07]  /*1600*/  FMUL R16, R20, R20 ;  /* 0x0000001414107220 */ /* 0x020fce0000400000 */
[----:B------:R-:W3:Y:S01]  /*1610*/  F2F.F64.F32 R14, R14 ;  /* 0x0000000e000e7310 */ /* 0x000ee20000201800 */
[C---:B0-----:R-:W-:Y:S01]  /*1620*/  FMUL R18, R21.reuse, R21 ;  /* 0x0000001515127220 */ /* 0x041fe20000400000 */
[----:B------:R-:W-:-:S06]  /*1630*/  FMUL R20, R21, R20 ;  /* 0x0000001415147220 */ /* 0x000fcc0000400000 */
[----:B------:R-:W0:Y:S01]  /*1640*/  F2F.F64.F32 R36, R36 ;  /* 0x0000002400247310 */ /* 0x000e220000201800 */
[-C--:B------:R-:W-:Y:S01]  /*1650*/  FMUL R28, R32, R32.reuse ;  /* 0x00000020201c7220 */ /* 0x080fe20000400000 */
[C---:B-1----:R-:W-:Y:S01]  /*1660*/  FMUL R30, R33.reuse, R33 ;  /* 0x00000021211e7220 */ /* 0x042fe20000400000 */
[----:B------:R-:W-:-:S05]  /*1670*/  FMUL R32, R33, R32 ;  /* 0x0000002021207220 */ /* 0x000fca0000400000 */
[----:B------:R-:W1:Y:S01]  /*1680*/  F2F.F64.F32 R18, R18 ;  /* 0x0000001200127310 */ /* 0x000e620000201800 */
[----:B--2---:R-:W-:-:S07]  /*1690*/  DADD R24, R24, R34 ;  /* 0x0000000018187229 */ /* 0x004fce0000000022 */
[----:B------:R-:W2:Y:S01]  /*16a0*/  F2F.F64.F32 R16, R16 ;  /* 0x0000001000107310 */ /* 0x000ea20000201800 */
[----:B---3--:R-:W-:-:S07]  /*16b0*/  DADD R14, R26, R14 ;  /* 0x000000001a0e7229 */ /* 0x008fce000000000e */
[----:B------:R-:W3:Y:S01]  /*16c0*/  F2F.F64.F32 R20, R20 ;  /* 0x0000001400147310 */ /* 0x000ee20000201800 */
[----:B0-----:R-:W-:Y:S01]  /*16d0*/  DADD R36, R22, R36 ;  /* 0x0000000016247229 */ /* 0x001fe20000000024 */
[----:B----4-:R-:W-:Y:S01]  /*16e0*/  FMUL R40, R13, R13 ;  /* 0x0000000d0d287220 */ /* 0x010fe20000400000 */
[----:B------:R-:W-:-:S05]  /*16f0*/  FMUL R39, R38, R38 ;  /* 0x0000002626277220 */ /* 0x000fca0000400000 */
[----:B------:R-:W0:Y:S01]  /*1700*/  F2F.F64.F32 R30, R30 ;  /* 0x0000001e001e7310 */ /* 0x000e220000201800 */
[----:B------:R-:W-:Y:S01]  /*1710*/  FMUL R13, R38, R13 ;  /* 0x0000000d260d7220 */ /* 0x000fe20000400000 */
[----:B-1----:R-:W-:-:S06]  /*1720*/  DADD R18, R24, R18 ;  /* 0x0000000018127229 */ /* 0x002fcc0000000012 */
[----:B------:R-:W1:Y:S01]  /*1730*/  F2F.F64.F32 R28, R28 ;  /* 0x0000001c001c7310 */ /* 0x000e620000201800 */
[----:B--2---:R-:W-:-:S07]  /*1740*/  DADD R14, R14, R16 ;  /* 0x000000000e0e7229 */ /* 0x004fce0000000010 */
[----:B------:R-:W2:Y:S01]  /*1750*/  F2F.F64.F32 R32, R32 ;  /* 0x0000002000207310 */ /* 0x000ea20000201800 */
[----:B---3--:R-:W-:-:S07]  /*1760*/  DADD R20, R36, R20 ;  /* 0x0000000024147229 */ /* 0x008fce0000000014 */
[----:B------:R-:W3:Y:S01]  /*1770*/  F2F.F64.F32 R22, R39 ;  /* 0x0000002700167310 */ /* 0x000ee20000201800 */
[----:B0-----:R-:W-:-:S07]  /*1780*/  DADD R18, R18, R30 ;  /* 0x0000000012127229 */ /* 0x001fce000000001e */
[----:B------:R-:W0:Y:S01]  /*1790*/  F2F.F64.F32 R34, R40 ;  /* 0x0000002800227310 */ /* 0x000e220000201800 */
[----:B-1----:R-:W-:-:S07]  /*17a0*/  DADD R14, R14, R28 ;  /* 0x000000000e0e7229 */ /* 0x002fce000000001c */
[----:B------:R-:W1:Y:S01]  /*17b0*/  F2F.F64.F32 R16, R13 ;  /* 0x0000000d00107310 */ /* 0x000e620000201800 */
[----:B--2---:R-:W-:Y:S02]  /*17c0*/  DADD R20, R20, R32 ;  /* 0x0000000014147229 */ /* 0x004fe40000000020 */
[----:B---3--:R-:W-:Y:S02]  /*17d0*/  DADD R24, R18, R22 ;  /* 0x0000000012187229 */ /* 0x008fe40000000016 */
[----:B0-----:R-:W-:-:S04]  /*17e0*/  DADD R26, R14, R34 ;  /* 0x000000000e1a7229 */ /* 0x001fc80000000022 */
[----:B-1----:R-:W-:-:S11]  /*17f0*/  DADD R22, R20, R16 ;  /* 0x0000000014167229 */ /* 0x002fd60000000010 */
.L_x_10:
[----:B------:R-:W-:Y:S05]  /*1800*/  BRA.U !UP1, `(.L_x_9) ;  /* 0x0000000109e47547 */ /* 0x000fea000b800000 */
[----:B------:R-:W1:Y:S01]  /*1810*/  LDCU UR4, c[0x0][0x39c] ;  /* 0x00007380ff0477ac */ /* 0x000e620008000800 */
[----:B------:R-:W-:Y:S02]  /*1820*/  UISETP.NE.AND UP0, UPT, UR10, 0x1, UPT ;  /* 0x000000010a00788c */ /* 0x000fe4000bf05270 */
[----:B-1----:R-:W-:-:S07]  /*1830*/  ULOP3.LUT UP1, URZ, UR4, 0x1, URZ, 0xc0, !UPT ;  /* 0x0000000104ff7892 */ /* 0x002fce000f82c0ff */
[----:B------:R-:W-:Y:S05]  /*1840*/  BRA.U !UP0, `(.L_x_11) ;  /* 0x0000000108887547 */ /* 0x000fea000b800000 */
[----:B------:R-:W1:Y:S01]  /*1850*/  LDC.64 R16, c[0x0][0x390] ;  /* 0x0000e400ff107b82 */ /* 0x000e620000000a00 */
[----:B------:R-:W2:Y:S01]  /*1860*/  LDCU UR4, c[0x0][0x388] ;  /* 0x00007100ff0477ac */ /* 0x000ea20008000800 */
[----:B------:R-:W-:-:S06]  /*1870*/  IMAD R29, R11, R12, R3 ;  /* 0x0000000c0b1d7224 */ /* 0x000fcc00078e0203 */
[----:B0-----:R-:W0:Y:S01]  /*1880*/  LDC.64 R14, c[0x0][0x380] ;  /* 0x0000e000ff0e7b82 */ /* 0x001e220000000a00 */
[----:B------:R-:W-:Y:S01]  /*1890*/  IADD3 R33, PT, PT, R29, R12, RZ ;  /* 0x0000000c1d217210 */ /* 0x000fe20007ffe0ff */
[----:B--2---:R-:W-:Y:S02]  /*18a0*/  IMAD R13, R11, UR4, R0 ;  /* 0x000000040b0d7c24 */ /* 0x004fe4000f8e0200 */
[----:B-1----:R-:W-:-:S04]  /*18b0*/  IMAD.WIDE.U32 R20, R29, 0x4, R16 ;  /* 0x000000041d147825 */ /* 0x002fc800078e0010 */
[----:B------:R-:W-:Y:S02]  /*18c0*/  IMAD.WIDE.U32 R32, R33, 0x4, R16 ;  /* 0x0000000421207825 */ /* 0x000fe400078e0010 */
[----:B------:R-:W2:Y:S02]  /*18d0*/  LDG.E R21, desc[UR12][R20.64] ;  /* 0x0000000c14157981 */ /* 0x000ea4000c1e1900 */
[C-C-:B0-----:R-:W-:Y:S01]  /*18e0*/  IMAD.WIDE.U32 R18, R13.reuse, 0x4, R14.reuse ;  /* 0x000000040d127825 */ /* 0x141fe200078e000e */
[----:B------:R-:W-:Y:S01]  /*18f0*/  IADD3 R13, PT, PT, R13, UR4, RZ ;  /* 0x000000040d0d7c10 */ /* 0x000fe2000fffe0ff */
[----:B------:R-:W3:Y:S04]  /*1900*/  LDG.E R33, desc[UR12][R32.64] ;  /* 0x0000000c20217981 */ /* 0x000ee8000c1e1900 */
[----:B------:R-:W4:Y:S01]  /*1910*/  LDG.E R18, desc[UR12][R18.64] ;  /* 0x0000000c12127981 */ /* 0x000f22000c1e1900 */
[----:B------:R-:W-:-:S06]  /*1920*/  IMAD.WIDE.U32 R14, R13, 0x4, R14 ;  /* 0x000000040d0e7825 */ /* 0x000fcc00078e000e */
[----:B------:R-:W5:Y:S01]  /*1930*/  LDG.E R14, desc[UR12][R14.64] ;  /* 0x0000000c0e0e7981 */ /* 0x000f62000c1e1900 */
[----:B------:R-:W-:Y:S01]  /*1940*/  IADD3 R11, PT, PT, R11, 0x2, RZ ;  /* 0x000000020b0b7810 */ /* 0x000fe20007ffe0ff */
[-C--:B--2---:R-:W-:Y:S01]  /*1950*/  FMUL R28, R21, R21.reuse ;  /* 0x00000015151c7220 */ /* 0x084fe20000400000 */
[C---:B----4-:R-:W-:Y:S01]  /*1960*/  FMUL R30, R18.reuse, R18 ;  /* 0x00000012121e7220 */ /* 0x050fe20000400000 */
[----:B------:R-:W-:-:S04]  /*1970*/  FMUL R13, R18, R21 ;  /* 0x00000015120d7220 */ /* 0x000fc80000400000 */
[----:B------:R-:W0:Y:S01]  /*1980*/  F2F.F64.F32 R28, R28 ;  /* 0x0000001c001c7310 */ /* 0x000e220000201800 */
[-C--:B---3--:R-:W-:Y:S01]  /*1990*/  FMUL R16, R33, R33.reuse ;  /* 0x0000002121107220 */ /* 0x088fe20000400000 */
[C---:B-----5:R-:W-:Y:S01]  /*19a0*/  FMUL R18, R14.reuse, R14 ;  /* 0x0000000e0e127220 */ /* 0x060fe20000400000 */
[----:B------:R-:W-:-:S05]  /*19b0*/  FMUL R14, R14, R33 ;  /* 0x000000210e0e7220 */ /* 0x000fca0000400000 */
[----:B------:R-:W1:Y:S08]  /*19c0*/  F2F.F64.F32 R30, R30 ;  /* 0x0000001e001e7310 */ /* 0x000e700000201800 */
[----:B------:R-:W2:Y:S01]  /*19d0*/  F2F.F64.F32 R20, R13 ;  /* 0x0000000d00147310 */ /* 0x000ea20000201800 */
[----:B0-----:R-:W-:-:S07]  /*19e0*/  DADD R26, R26, R28 ;  /* 0x000000001a1a7229 */ /* 0x001fce000000001c */
[----:B------:R-:W0:Y:S01]  /*19f0*/  F2F.F64.F32 R16, R16 ;  /* 0x0000001000107310 */ /* 0x000e220000201800 */
[----:B-1----:R-:W-:-:S07]  /*1a00*/  DADD R24, R24, R30 ;  /* 0x0000000018187229 */ /* 0x002fce000000001e */
[----:B------:R-:W1:Y:S01]  /*1a10*/  F2F.F64.F32 R18, R18 ;  /* 0x0000001200127310 */ /* 0x000e620000201800 */
[----:B--2---:R-:W-:-:S07]  /*1a20*/  DADD R20, R22, R20 ;  /* 0x0000000016147229 */ /* 0x004fce0000000014 */
[----:B------:R-:W2:Y:S01]  /*1a30*/  F2F.F64.F32 R14, R14 ;  /* 0x0000000e000e7310 */ /* 0x000ea20000201800 */
[----:B0-----:R-:W-:Y:S02]  /*1a40*/  DADD R26, R26, R16 ;  /* 0x000000001a1a7229 */ /* 0x001fe40000000010 */
[----:B-1----:R-:W-:Y:S02]  /*1a50*/  DADD R24, R24, R18 ;  /* 0x0000000018187229 */ /* 0x002fe40000000012 */
[----:B--2---:R-:W-:-:S11]  /*1a60*/  DADD R22, R20, R14 ;  /* 0x0000000014167229 */ /* 0x004fd6000000000e */
.L_x_11:
[----:B------:R-:W-:Y:S05]  /*1a70*/  BRA.U !UP1, `(.L_x_9) ;  /* 0x0000000109487547 */ /* 0x000fea000b800000 */
[----:B0-----:R-:W0:Y:S01]  /*1a80*/  LDC.64 R14, c[0x0][0x390] ;  /* 0x0000e400ff0e7b82 */ /* 0x001e220000000a00 */
[----:B------:R-:W1:Y:S01]  /*1a90*/  LDCU UR4, c[0x0][0x388] ;  /* 0x00007100ff0477ac */ /* 0x000e620008000800 */
[----:B------:R-:W-:-:S06]  /*1aa0*/  IMAD R13, R11, R12, R3 ;  /* 0x0000000c0b0d7224 */ /* 0x000fcc00078e0203 */
[----:B------:R-:W2:Y:S01]  /*1ab0*/  LDC.64 R16, c[0x0][0x380] ;  /* 0x0000e000ff107b82 */ /* 0x000ea20000000a00 */
[----:B0-----:R-:W-:-:S04]  /*1ac0*/  IMAD.WIDE.U32 R14, R13, 0x4, R14 ;  /* 0x000000040d0e7825 */ /* 0x001fc800078e000e */
[----:B-1----:R-:W-:Y:S02]  /*1ad0*/  IMAD R13, R11, UR4, R0 ;  /* 0x000000040b0d7c24 */ /* 0x002fe4000f8e0200 */
[----:B------:R-:W3:Y:S02]  /*1ae0*/  LDG.E R15, desc[UR12][R14.64] ;  /* 0x0000000c0e0f7981 */ /* 0x000ee4000c1e1900 */
[----:B--2---:R-:W-:-:S06]  /*1af0*/  IMAD.WIDE.U32 R12, R13, 0x4, R16 ;  /* 0x000000040d0c7825 */ /* 0x004fcc00078e0010 */
[----:B------:R-:W2:Y:S01]  /*1b00*/  LDG.E R12, desc[UR12][R12.64] ;  /* 0x0000000c0c0c7981 */ /* 0x000ea2000c1e1900 */
[-C--:B---3--:R-:W-:Y:S01]  /*1b10*/  FMUL R20, R15, R15.reuse ;  /* 0x0000000f0f147220 */ /* 0x088fe20000400000 */
[C---:B--2---:R-:W-:Y:S01]  /*1b20*/  FMUL R18, R12.reuse, R12 ;  /* 0x0000000c0c127220 */ /* 0x044fe20000400000 */
[----:B------:R-:W-:-:S04]  /*1b30*/  FMUL R16, R12, R15 ;  /* 0x0000000f0c107220 */ /* 0x000fc80000400000 */
[----:B------:R-:W0:Y:S08]  /*1b40*/  F2F.F64.F32 R20, R20 ;  /* 0x0000001400147310 */ /* 0x000e300000201800 */
[----:B------:R-:W1:Y:S08]  /*1b50*/  F2F.F64.F32 R18, R18 ;  /* 0x0000001200127310 */ /* 0x000e700000201800 */
[----:B------:R-:W2:Y:S01]  /*1b60*/  F2F.F64.F32 R16, R16 ;  /* 0x0000001000107310 */ /* 0x000ea20000201800 */
[----:B0-----:R-:W-:-:S02]  /*1b70*/  DADD R26, R26, R20 ;  /* 0x000000001a1a7229 */ /* 0x001fc40000000014 */
[----:B-1----:R-:W-:Y:S02]  /*1b80*/  DADD R24, R24, R18 ;  /* 0x0000000018187229 */ /* 0x002fe40000000012 */
[----:B--2---:R-:W-:-:S11]  /*1b90*/  DADD R22, R22, R16 ;  /* 0x0000000016167229 */ /* 0x004fd60000000010 */
.L_x_9:
[----:B------:R-:W1:Y:S01]  /*1ba0*/  MUFU.RSQ64H R17, R25 ;  /* 0x0000001900117308 */ /* 0x000e620000001c00 */
[----:B------:R-:W-:Y:S02]  /*1bb0*/  IADD3 R16, PT, PT, R25, -0x3500000, RZ ;  /* 0xfcb0000019107810 */ /* 0x000fe40007ffe0ff */
[----:B0-----:R-:W-:Y:S02]  /*1bc0*/  MOV R14, 0x0 ;  /* 0x00000000000e7802 */ /* 0x001fe40000000f00 */
[----:B------:R-:W-:Y:S02]  /*1bd0*/  MOV R15, 0x3fd80000 ;  /* 0x3fd80000000f7802 */ /* 0x000fe40000000f00 */
[----:B------:R-:W-:Y:S01]  /*1be0*/  ISETP.GE.U32.AND P0, PT, R16, 0x7ca00000, PT ;  /* 0x7ca000001000780c */ /* 0x000fe20003f06070 */
[----:B-1----:R-:W-:-:S08]  /*1bf0*/  DMUL R12, R16, R16 ;  /* 0x00000010100c7228 */ /* 0x002fd00000000000 */
[----:B------:R-:W-:-:S08]  /*1c00*/  DFMA R12, -R12, R24, 1 ;  /* 0x3ff000000c0c742b */ /* 0x000fd00000000118 */
[----:B------:R-:W-:Y:S02]  /*1c10*/  DFMA R14, R12, R14, 0.5 ;  /* 0x3fe000000c0e742b */ /* 0x000fe4000000000e */
[----:B------:R-:W-:-:S08]  /*1c20*/  DMUL R12, R16, R12 ;  /* 0x0000000c100c7228 */ /* 0x000fd00000000000 */
[----:B------:R-:W-:-:S08]  /*1c30*/  DFMA R18, R14, R12, R16 ;  /* 0x0000000c0e12722b */ /* 0x000fd00000000010 */
[----:B------:R-:W-:Y:S02]  /*1c40*/  DMUL R20, R18, R24 ;  /* 0x0000001812147228 */ /* 0x000fe40000000000 */
[----:B------:R-:W-:Y:S02]  /*1c50*/  IADD3 R13, PT, PT, R19, -0x100000, RZ ;  /* 0xfff00000130d7810 */ /* 0x000fe40007ffe0ff */
[----:B------:R-:W-:-:S04]  /*1c60*/  MOV R12, R18 ;  /* 0x00000012000c7202 */ /* 0x000fc80000000f00 */
[----:B------:R-:W-:-:S08]  /*1c70*/  DFMA R28, R20, -R20, R24 ;  /* 0x80000014141c722b */ /* 0x000fd00000000018 */
[----:B------:R-:W-:Y:S01]  /*1c80*/  DFMA R14, R28, R12, R20 ;  /* 0x0000000c1c0e722b */ /* 0x000fe20000000014 */
[----:B------:R-:W-:Y:S10]  /*1c90*/  @!P0 BRA `(.L_x_12) ;  /* 0x00000000001c8947 */ /* 0x000ff40003800000 */
[----:B------:R-:W-:Y:S02]  /*1ca0*/  MOV R12, R24 ;  /* 0x00000018000c7202 */ /* 0x000fe40000000f00 */
[----:B------:R-:W-:Y:S02]  /*1cb0*/  MOV R17, R29 ;  /* 0x0000001d00117202 */ /* 0x000fe40000000f00 */
[----:B------:R-:W-:Y:S02]  /*1cc0*/  MOV R19, R13 ;  /* 0x0000000d00137202 */ /* 0x000fe40000000f00 */
[----:B------:R-:W-:-:S07]  /*1cd0*/  MOV R24, 0x1cf0 ;  /* 0x00001cf000187802 */ /* 0x000fce0000000f00 */
[----:B------:R-:W-:Y:S05]  /*1ce0*/  CALL.REL.NOINC `($__internal_1_$__cuda_sm20_dsqrt_rn_f64_mediumpath_v1) ;  /* 0x0000006800687944 */ /* 0x000fea0003c00000 */
[----:B------:R-:W-:Y:S02]  /*1cf0*/  MOV R14, R16 ;  /* 0x00000010000e7202 */ /* 0x000fe40000000f00 */
[----:B------:R-:W-:-:S07]  /*1d00*/  MOV R15, R17 ;  /* 0x00000011000f7202 */ /* 0x000fce0000000f00 */
.L_x_12:
[----:B------:R-:W0:Y:S01]  /*1d10*/  MUFU.RSQ64H R17, R27 ;  /* 0x0000001b00117308 */ /* 0x000e220000001c00 */
[----:B------:R-:W-:Y:S01]  /*1d20*/  IADD3 R16, PT, PT, R27, -0x3500000, RZ ;  /* 0xfcb000001b107810 */ /* 0x000fe20007ffe0ff */
[----:B------:R-:W-:Y:S01]  /*1d30*/  BSSY.RECONVERGENT B0, `(.L_x_13) ;  /* 0x0000018000007945 */ /* 0x000fe20003800200 */
[----:B------:R-:W-:Y:S02]  /*1d40*/  MOV R18, 0x0 ;  /* 0x0000000000127802 */ /* 0x000fe40000000f00 */
[----:B------:R-:W-:Y:S02]  /*1d50*/  MOV R19, 0x3fd80000 ;  /* 0x3fd8000000137802 */ /* 0x000fe40000000f00 */
[----:B------:R-:W-:Y:S01]  /*1d60*/  ISETP.GE.U32.AND P0, PT, R16, 0x7ca00000, PT ;  /* 0x7ca000001000780c */ /* 0x000fe20003f06070 */
[----:B0-----:R-:W-:-:S08]  /*1d70*/  DMUL R12, R16, R16 ;  /* 0x00000010100c7228 */ /* 0x001fd00000000000 */
        /* <DEDUP_REMOVED lines=13> */
[----:B------:R-:W-:Y:S02]  /*1e50*/  MOV R17, R29 ;  /* 0x0000001d00117202 */ /* 0x000fe40000000f00 */
[----:B------:R-:W-:Y:S02]  /*1e60*/  MOV R19, R13 ;  /* 0x0000000d00137202 */ /* 0x000fe40000000f00 */
[----:B------:R-:W-:-:S07]  /*1e70*/  MOV R24, 0x1e90 ;  /* 0x00001e9000187802 */ /* 0x000fce0000000f00 */
[----:B------:R-:W-:Y:S05]  /*1e80*/  CALL.REL.NOINC `($__internal_1_$__cuda_sm20_dsqrt_rn_f64_mediumpath_v1) ;  /* 0x0000006800007944 */ /* 0x000fea0003c00000 */
[----:B------:R-:W-:Y:S02]  /*1e90*/  MOV R18, R16 ;  /* 0x0000001000127202 */ /* 0x000fe40000000f00 */
[----:B------:R-:W-:-:S07]  /*1ea0*/  MOV R19, R17 ;  /* 0x0000001100137202 */ /* 0x000fce0000000f00 */
.L_x_14:
[----:B------:R-:W-:Y:S05]  /*1eb0*/  BSYNC.RECONVERGENT B0 ;  /* 0x0000000000007941 */ /* 0x000fea0003800200 */
.L_x_13:
[----:B------:R-:W-:Y:S01]  /*1ec0*/  DMUL R14, R18, R14 ;  /* 0x0000000e120e7228 */ /* 0x000fe20000000000 */
[----:B------:R-:W-:Y:S01]  /*1ed0*/  MOV R12, 0x1 ;  /* 0x00000001000c7802 */ /* 0x000fe20000000f00 */
[----:B------:R-:W-:Y:S01]  /*1ee0*/  BSSY.RECONVERGENT B0, `(.L_x_15) ;  /* 0x0000014000007945 */ /* 0x000fe20003800200 */
[----:B------:R-:W-:-:S03]  /*1ef0*/  FSETP.GEU.AND P1, PT, |R23|, 6.5827683646048100446e-37, PT ;  /* 0x036000001700780b */ /* 0x000fc60003f2e200 */
[----:B------:R-:W0:Y:S02]  /*1f00*/  MUFU.RCP64H R13, R15 ;  /* 0x0000000f000d7308 */ /* 0x000e240000001800 */
[----:B0-----:R-:W-:-:S08]  /*1f10*/  DFMA R16, -R14, R12, 1 ;  /* 0x3ff000000e10742b */ /* 0x001fd0000000010c */
[----:B------:R-:W-:-:S08]  /*1f20*/  DFMA R16, R16, R16, R16 ;  /* 0x000000101010722b */ /* 0x000fd00000000010 */
[----:B------:R-:W-:-:S08]  /*1f30*/  DFMA R16, R12, R16, R12 ;  /* 0x000000100c10722b */ /* 0x000fd0000000000c */
[----:B------:R-:W-:-:S08]  /*1f40*/  DFMA R12, -R14, R16, 1 ;  /* 0x3ff000000e0c742b */ /* 0x000fd00000000110 */
[----:B------:R-:W-:-:S08]  /*1f50*/  DFMA R12, R16, R12, R16 ;  /* 0x0000000c100c722b */ /* 0x000fd00000000010 */
[----:B------:R-:W-:-:S08]  /*1f60*/  DMUL R16, R12, R22 ;  /* 0x000000160c107228 */ /* 0x000fd00000000000 */
[----:B------:R-:W-:-:S08]  /*1f70*/  DFMA R18, -R14, R16, R22 ;  /* 0x000000100e12722b */ /* 0x000fd00000000116 */
[----:B------:R-:W-:-:S10]  /*1f80*/  DFMA R12, R12, R18, R16 ;  /* 0x000000120c0c722b */ /* 0x000fd40000000010 */
[----:B------:R-:W-:-:S05]  /*1f90*/  FFMA R11, RZ, R15, R13 ;  /* 0x0000000fff0b7223 */ /* 0x000fca000000000d */
[----:B------:R-:W-:-:S13]  /*1fa0*/  FSETP.GT.AND P0, PT, |R11|, 1.469367938527859385e-39, PT ;  /* 0x001000000b00780b */ /* 0x000fda0003f04200 */
[----:B------:R-:W-:Y:S05]  /*1fb0*/  @P0 BRA P1, `(.L_x_16) ;  /* 0x0000000000180947 */ /* 0x000fea0000800000 */
[----:B------:R-:W-:Y:S02]  /*1fc0*/  MOV R18, R22 ;  /* 0x0000001600127202 */ /* 0x000fe40000000f00 */
[----:B------:R-:W-:Y:S02]  /*1fd0*/  MOV R19, R23 ;  /* 0x0000001700137202 */ /* 0x000fe40000000f00 */
[----:B------:R-:W-:Y:S02]  /*1fe0*/  MOV R12, R14 ;  /* 0x0000000e000c7202 */ /* 0x000fe40000000f00 */
[----:B------:R-:W-:Y:S02]  /*1ff0*/  MOV R17, R15 ;  /* 0x0000000f00117202 */ /* 0x000fe40000000f00 */
[----:B------:R-:W-:-:S07]  /*2000*/  MOV R20, 0x2020 ;  /* 0x0000202000147802 */ /* 0x000fce0000000f00 */
[----:B------:R-:W-:Y:S05]  /*2010*/  CALL.REL.NOINC `($__internal_0_$__cuda_sm20_div_rn_f64_full) ;  /* 0x0000006000287944 */ /* 0x000fea0003c00000 */
.L_x_16:
[----:B------:R-:W-:Y:S05]  /*2020*/  BSYNC.RECONVERGENT B0 ;  /* 0x0000000000007941 */ /* 0x000fea0003800200 */
.L_x_15:
[----:B------:R-:W0:Y:S01]  /*2030*/  LDC.64 R14, c[0x0][0x3c0] ;  /* 0x0000f000ff0e7b82 */ /* 0x000e220000000a00 */
[----:B------:R-:W1:Y:S01]  /*2040*/  LDCU UR4, c[0x0][0x388] ;  /* 0x00007100ff0477ac */ /* 0x000e620008000800 */
[----:B------:R-:W2:Y:S01]  /*2050*/  F2F.F32.F64 R13, R12 ;  /* 0x0000000c000d7310 */ /* 0x000ea20000301000 */
[----:B------:R-:W-:Y:S02]  /*2060*/  IADD3 R0, PT, PT, R0, 0x1, RZ ;  /* 0x0000000100007810 */ /* 0x000fe40007ffe0ff */
[----:B-1----:R-:W-:-:S04]  /*2070*/  MOV R11, UR4 ;  /* 0x00000004000b7c02 */ /* 0x002fc80008000f00 */
[----:B------:R-:W-:Y:S01]  /*2080*/  ISETP.NE.AND P0, PT, R0, R11, PT ;  /* 0x0000000b0000720c */ /* 0x000fe20003f05270 */
[----:B0-----:R-:W-:-:S05]  /*2090*/  IMAD.WIDE R14, R10, 0x4, R14 ;  /* 0x000000040a0e7825 */ /* 0x001fca00078e020e */
[----:B--2---:R0:W-:Y:S07]  /*20a0*/  STG.E desc[UR12][R14.64], R13 ;  /* 0x0000000d0e007986 */ /* 0x0041ee000c10190c */
[----:B------:R-:W-:Y:S05]  /*20b0*/  @P0 BRA `(.L_x_17) ;  /* 0xffffffe800380947 */ /* 0x000fea000383ffff */
.L_x_1:
[----:B01234-:R-:W0:Y:S01]  /*20c0*/  LDC.64 R12, c[0x0][0x3b8] ;  /* 0x0000ee00ff0c7b82 */ /* 0x01fe220000000a00 */
[----:B------:R-:W1:Y:S01]  /*20d0*/  LDCU UR4, c[0x0][0x3a0] ;  /* 0x00007400ff0477ac */ /* 0x000e620008000800 */
[----:B------:R-:W-:Y:S01]  /*20e0*/  BSSY.RECONVERGENT B0, `(.L_x_18) ;  /* 0x00000ad000007945 */ /* 0x000fe20003800200 */
[----:B------:R-:W2:Y:S05]  /*20f0*/  LDCU UR9, c[0x0][0x398] ;  /* 0x00007300ff0977ac */ /* 0x000eaa0008000800 */
[----:B------:R-:W3:Y:S01]  /*2100*/  LDC R2, c[0x0][0x3a0] ;  /* 0x0000e800ff027b82 */ /* 0x000ee20000000800 */
[----:B------:R-:W4:Y:S01]  /*2110*/  LDCU.64 UR10, c[0x0][0x3c0] ;  /* 0x00007800ff0a77ac */ /* 0x000f220008000a00 */
[----:B-1----:R-:W-:Y:S01]  /*2120*/  UISETP.GE.AND UP0, UPT, UR4, 0x2, UPT ;  /* 0x000000020400788c */ /* 0x002fe2000bf06270 */
[----:B--2---:R-:W-:Y:S01]  /*2130*/  MOV R0, UR9 ;  /* 0x0000000900007c02 */ /* 0x004fe20008000f00 */
[----:B0-----:R0:W-:Y:S01]  /*2140*/  STG.E desc[UR12][R12.64], RZ ;  /* 0x000000ff0c007986 */ /* 0x0011e2000c10190c */
[----:B----4-:R-:W-:-:S02]  /*2150*/  MOV R4, UR10 ;  /* 0x0000000a00047c02 */ /* 0x010fc40008000f00 */
[----:B------:R-:W-:Y:S02]  /*2160*/  MOV R5, UR11 ;  /* 0x0000000b00057c02 */ /* 0x000fe40008000f00 */
[----:B---3--:R-:W-:-:S05]  /*2170*/  IADD3 R8, PT, PT, R2, -0x1, RZ ;  /* 0xffffffff02087810 */ /* 0x008fca0007ffe0ff */
[----:B------:R-:W-:-:S04]  /*2180*/  IMAD R7, R8, R0, R3 ;  /* 0x0000000008077224 */ /* 0x000fc800078e0203 */
[----:B------:R-:W-:Y:S01]  /*2190*/  IMAD.WIDE R6, R7, 0x4, R4 ;  /* 0x0000000407067825 */ /* 0x000fe200078e0204 */
[----:B0-----:R-:W-:Y:S06]  /*21a0*/  BRA.U UP0, `(.L_x_19) ;  /* 0x0000000500b47547 */ /* 0x001fec000b800000 */
[----:B------:R-:W0:Y:S01]  /*21b0*/  LDCU UR4, c[0x0][0x388] ;  /* 0x00007100ff0477ac */ /* 0x000e220008000800 */
[----:B------:R-:W-:Y:S01]  /*21c0*/  IADD3 R11, PT, PT, R11, -0x2, RZ ;  /* 0xfffffffe0b0b7810 */ /* 0x000fe20007ffe0ff */
[----:B------:R-:W-:-:S03]  /*21d0*/  HFMA2 R9, -RZ, RZ, 0, 5.9604644775390625e-08 ;  /* 0x00000001ff097431 */ /* 0x000fc600000001ff */
[----:B------:R-:W-:Y:S01]  /*21e0*/  ISETP.GE.U32.AND P0, PT, R11, 0x3, PT ;  /* 0x000000030b00780c */ /* 0x000fe20003f06070 */
[----:B0-----:R-:W-:-:S12]  /*21f0*/  UIADD3 UR4, UPT, UPT, UR4, -0x1, URZ ;  /* 0xffffffff04047890 */ /* 0x001fd8000fffe0ff */
[----:B------:R-:W-:Y:S05]  /*2200*/  @!P0 BRA `(.L_x_20) ;  /* 0x0000000000e88947 */ /* 0x000fea0003800000 */
[----:B------:R-:W-:Y:S01]  /*2210*/  MOV R9, 0x1 ;  /* 0x0000000100097802 */ /* 0x000fe20000000f00 */
[----:B------:R-:W0:Y:S01]  /*2220*/  LDCU UR10, c[0x0][0x398] ;  /* 0x00007300ff0a77ac */ /* 0x000e220008000800 */
[----:B------:R-:W1:Y:S01]  /*2230*/  LDCU.64 UR14, c[0x0][0x3c0] ;  /* 0x00007800ff0e77ac */ /* 0x000e620008000a00 */
[----:B------:R-:W-:-:S12]  /*2240*/  ULOP3.LUT UR9, UR4, 0xfffffffc, URZ, 0xc0, !UPT ;  /* 0xfffffffc04097892 */ /* 0x000fd8000f8ec0ff */
.L_x_21:
[----:B0-----:R-:W-:Y:S01]  /*2250*/  MOV R0, UR10 ;  /* 0x0000000a00007c02 */ /* 0x001fe20008000f00 */
[----:B------:R-:W2:Y:S01]  /*2260*/  LDG.E R10, desc[UR12][R6.64] ;  /* 0x0000000c060a7981 */ /* 0x000ea2000c1e1900 */
[----:B-1----:R-:W-:Y:S02]  /*2270*/  MOV R4, UR14 ;  /* 0x0000000e00047c02 */ /* 0x002fe40008000f00 */
[----:B------:R-:W-:Y:S01]  /*2280*/  MOV R5, UR15 ;  /* 0x0000000f00057c02 */ /* 0x000fe20008000f00 */
[----:B------:R-:W-:-:S04]  /*2290*/  IMAD R17, R9, R0, R3 ;  /* 0x0000000009117224 */ /* 0x000fc800078e0203 */
[----:B------:R-:W-:-:S05]  /*22a0*/  IMAD.WIDE R16, R17, 0x4, R4 ;  /* 0x0000000411107825 */ /* 0x000fca00078e0204 */
[----:B------:R-:W2:Y:S01]  /*22b0*/  LDG.E R25, desc[UR12][R16.64] ;  /* 0x0000000c10197981 */ /* 0x000ea2000c1e1900 */
[----:B------:R-:W-:Y:S01]  /*22c0*/  IMAD.WIDE R20, R0, 0x4, R16 ;  /* 0x0000000400147825 */ /* 0x000fe200078e0210 */
[----:B--2---:R-:W-:-:S13]  /*22d0*/  FSETP.GE.AND P0, PT, R25, R10, PT ;  /* 0x0000000a1900720b */ /* 0x004fda0003f06000 */
[----:B------:R-:W0:Y:S01]  /*22e0*/  @!P0 LDC.64 R14, c[0x0][0x3b8] ;  /* 0x0000ee00ff0e8b82 */ /* 0x000e220000000a00 */
[----:B------:R-:W-:-:S05]  /*22f0*/  @!P0 VIMNMX R11, PT, PT, R8, R9, PT ;  /* 0x00000009080b8248 */ /* 0x000fca0003fe0100 */
[----:B------:R-:W-:-:S04]  /*2300*/  @!P0 IMAD R11, R11, R0, R3 ;  /* 0x000000000b0b8224 */ /* 0x000fc800078e0203 */
[----:B------:R-:W-:-:S05]  /*2310*/  @!P0 IMAD.WIDE R12, R11, 0x4, R4 ;  /* 0x000000040b0c8825 */ /* 0x000fca00078e0204 */
[----:B------:R-:W-:Y:S01]  /*2320*/  @!P0 STG.E desc[UR12][R12.64], R25 ;  /* 0x000000190c008986 */ /* 0x000fe2000c10190c */
[----:B0-----:R-:W-:-:S05]  /*2330*/  @!P0 IMAD.WIDE R14, R11, 0x4, R14 ;  /* 0x000000040b0e8825 */ /* 0x001fca00078e020e */
[----:B------:R-:W-:Y:S04]  /*2340*/  @!P0 STG.E desc[UR12][R14.64], R9 ;  /* 0x000000090e008986 */ /* 0x000fe8000c10190c */
[----:B------:R-:W2:Y:S04]  /*2350*/  @!P0 LDG.E R10, desc[UR12][R6.64] ;  /* 0x0000000c060a8981 */ /* 0x000ea8000c1e1900 */
[----:B------:R-:W2:Y:S02]  /*2360*/  LDG.E R27, desc[UR12][R20.64] ;  /* 0x0000000c141b7981 */ /* 0x000ea4000c1e1900 */
[----:B--2---:R-:W-:-:S13]  /*2370*/  FSETP.GE.AND P0, PT, R27, R10, PT ;  /* 0x0000000a1b00720b */ /* 0x004fda0003f06000 */
[----:B------:R-:W0:Y:S01]  /*2380*/  @!P0 LDC.64 R18, c[0x0][0x3b8] ;  /* 0x0000ee00ff128b82 */ /* 0x000e220000000a00 */
[----:B------:R-:W-:-:S04]  /*2390*/  @!P0 IADD3 R11, PT, PT, R9, 0x1, RZ ;  /* 0x00000001090b8810 */ /* 0x000fc80007ffe0ff */
[----:B------:R-:W-:-:S05]  /*23a0*/  @!P0 VIMNMX R16, PT, PT, R8, R11, PT ;  /* 0x0000000b08108248 */ /* 0x000fca0003fe0100 */
[----:B------:R-:W-:-:S04]  /*23b0*/  @!P0 IMAD R23, R16, R0, R3 ;  /* 0x0000000010178224 */ /* 0x000fc800078e0203 */
[----:B------:R-:W-:-:S05]  /*23c0*/  @!P0 IMAD.WIDE R16, R23, 0x4, R4 ;  /* 0x0000000417108825 */ /* 0x000fca00078e0204 */
[----:B------:R1:W-:Y:S01]  /*23d0*/  @!P0 STG.E desc[UR12][R16.64], R27 ;  /* 0x0000001b10008986 */ /* 0x0003e2000c10190c */
[----:B0-----:R-:W-:-:S04]  /*23e0*/  @!P0 IMAD.WIDE R18, R23, 0x4, R18 ;  /* 0x0000000417128825 */ /* 0x001fc800078e0212 */
[C---:B------:R-:W-:Y:S01]  /*23f0*/  IMAD.WIDE R22, R0.reuse, 0x4, R20 ;  /* 0x0000000400167825 */ /* 0x040fe200078e0214 */
[----:B------:R0:W-:Y:S04]  /*2400*/  @!P0 STG.E desc[UR12][R18.64], R11 ;  /* 0x0000000b12008986 */ /* 0x0001e8000c10190c */
[----:B------:R-:W2:Y:S04]  /*2410*/  @!P0 LDG.E R10, desc[UR12][R6.64] ;  /* 0x0000000c060a8981 */ /* 0x000ea8000c1e1900 */
[----:B------:R-:W2:Y:S01]  /*2420*/  LDG.E R29, desc[UR12][R22.64] ;  /* 0x0000000c161d7981 */ /* 0x000ea2000c1e1900 */
[----:B-1----:R-:W-:Y:S01]  /*2430*/  IMAD.WIDE R16, R0, 0x4, R22 ;  /* 0x0000000400107825 */ /* 0x002fe200078e0216 */
[----:B--2---:R-:W-:-:S13]  /*2440*/  FSETP.GE.AND P0, PT, R29, R10, PT ;  /* 0x0000000a1d00720b */ /* 0x004fda0003f06000 */
[----:B------:R-:W1:Y:S01]  /*2450*/  @!P0 LDC.64 R14, c[0x0][0x3b8] ;  /* 0x0000ee00ff0e8b82 */ /* 0x000e620000000a00 */
[----:B------:R-:W-:-:S04]  /*2460*/  @!P0 IADD3 R21, PT, PT, R9, 0x2, RZ ;  /* 0x0000000209158810 */ /* 0x000fc80007ffe0ff */
[----:B------:R-:W-:-:S05]  /*2470*/  @!P0 VIMNMX R12, PT, PT, R8, R21, PT ;  /* 0x00000015080c8248 */ /* 0x000fca0003fe0100 */
[----:B------:R-:W-:-:S04]  /*2480*/  @!P0 IMAD R25, R12, R0, R3 ;  /* 0x000000000c198224 */ /* 0x000fc800078e0203 */
[----:B------:R-:W-:-:S05]  /*2490*/  @!P0 IMAD.WIDE R12, R25, 0x4, R4 ;  /* 0x00000004190c8825 */ /* 0x000fca00078e0204 */
[----:B------:R2:W-:Y:S01]  /*24a0*/  @!P0 STG.E desc[UR12][R12.64], R29 ;  /* 0x0000001d0c008986 */ /* 0x0005e2000c10190c */
[----:B-1----:R-:W-:-:S05]  /*24b0*/  @!P0 IMAD.WIDE R14, R25, 0x4, R14 ;  /* 0x00000004190e8825 */ /* 0x002fca00078e020e */
[----:B------:R2:W-:Y:S04]  /*24c0*/  @!P0 STG.E desc[UR12][R14.64], R21 ;  /* 0x000000150e008986 */ /* 0x0005e8000c10190c */
[----:B------:R-:W3:Y:S04]  /*24d0*/  LDG.E R17, desc[UR12][R16.64] ;  /* 0x0000000c10117981 */ /* 0x000ee8000c1e1900 */
[----:B------:R-:W3:Y:S01]  /*24e0*/  @!P0 LDG.E R10, desc[UR12][R6.64] ;  /* 0x0000000c060a8981 */ /* 0x000ee2000c1e1900 */
[C---:B------:R-:W-:Y:S02]  /*24f0*/  IADD3 R23, PT, PT, R9.reuse, 0x3, RZ ;  /* 0x0000000309177810 */ /* 0x040fe40007ffe0ff */
[----:B------:R-:W-:-:S02]  /*2500*/  IADD3 R9, PT, PT, R9, 0x4, RZ ;  /* 0x0000000409097810 */ /* 0x000fc40007ffe0ff */
[----:B---3--:R-:W-:-:S13]  /*2510*/  FSETP.GE.AND P0, PT, R17, R10, PT ;  /* 0x0000000a1100720b */ /* 0x008fda0003f06000 */
[----:B0-----:R-:W0:Y:S01]  /*2520*/  @!P0 LDC.64 R18, c[0x0][0x3b8] ;  /* 0x0000ee00ff128b82 */ /* 0x001e220000000a00 */
[----:B------:R-:W-:-:S05]  /*2530*/  @!P0 VIMNMX R10, PT, PT, R8, R23, PT ;  /* 0x00000017080a8248 */ /* 0x000fca0003fe0100 */
[----:B------:R-:W-:-:S04]  /*2540*/  @!P0 IMAD R25, R10, R0, R3 ;  /* 0x000000000a198224 */ /* 0x000fc800078e0203 */
[----:B------:R-:W-:-:S05]  /*2550*/  @!P0 IMAD.WIDE R10, R25, 0x4, R4 ;  /* 0x00000004190a8825 */ /* 0x000fca00078e0204 */
[----:B------:R2:W-:Y:S01]  /*2560*/  @!P0 STG.E desc[UR12][R10.64], R17 ;  /* 0x000000110a008986 */ /* 0x0005e2000c10190c */
[----:B0-----:R-:W-:-:S05]  /*2570*/  @!P0 IMAD.WIDE R18, R25, 0x4, R18 ;  /* 0x0000000419128825 */ /* 0x001fca00078e0212 */
[----:B------:R2:W-:Y:S01]  /*2580*/  @!P0 STG.E desc[UR12][R18.64], R23 ;  /* 0x0000001712008986 */ /* 0x0005e2000c10190c */
[----:B------:R-:W-:-:S13]  /*2590*/  ISETP.NE.AND P0, PT, R23, UR9, PT ;  /* 0x0000000917007c0c */ /* 0x000fda000bf05270 */
[----:B--2---:R-:W-:Y:S05]  /*25a0*/  @P0 BRA `(.L_x_21) ;  /* 0xfffffffc00280947 */ /* 0x004fea000383ffff */
.L_x_20:
[----:B------:R-:W-:-:S04]  /*25b0*/  ULOP3.LUT UR4, UR4, 0x3, URZ, 0xc0, !UPT ;  /* 0x0000000304047892 */ /* 0x000fc8000f8ec0ff */
[----:B------:R-:W-:-:S09]  /*25c0*/  UISETP.NE.AND UP0, UPT, UR4, URZ, UPT ;  /* 0x000000ff0400728c */ /* 0x000fd2000bf05270 */
[----:B------:R-:W-:Y:S05]  /*25d0*/  BRA.U !UP0, `(.L_x_22) ;  /* 0x0000000508747547 */ /* 0x000fea000b800000 */
[----:B------:R-:W-:Y:S01]  /*25e0*/  IMAD R15, R9, R0, R3 ;  /* 0x00000000090f7224 */ /* 0x000fe200078e0203 */
[----:B------:R-:W2:Y:S03]  /*25f0*/  LDG.E R10, desc[UR12][R6.64] ;  /* 0x0000000c060a7981 */ /* 0x000ea6000c1e1900 */
[----:B------:R-:W-:-:S05]  /*2600*/  IMAD.WIDE R14, R15, 0x4, R4 ;  /* 0x000000040f0e7825 */ /* 0x000fca00078e0204 */
[----:B------:R-:W2:Y:S01]  /*2610*/  LDG.E R19, desc[UR12][R14.64] ;  /* 0x0000000c0e137981 */ /* 0x000ea2000c1e1900 */
[----:B------:R-:W-:Y:S01]  /*2620*/  UISETP.NE.AND UP0, UPT, UR4, 0x1, UPT ;  /* 0x000000010400788c */ /* 0x000fe2000bf05270 */
[----:B--2---:R-:W-:-:S13]  /*2630*/  FSETP.GE.AND P0, PT, R19, R10, PT ;  /* 0x0000000a1300720b */ /* 0x004fda0003f06000 */
[----:B------:R-:W0:Y:S01]  /*2640*/  @!P0 LDC.64 R12, c[0x0][0x3b8] ;  /* 0x0000ee00ff0c8b82 */ /* 0x000e220000000a00 */
[----:B------:R-:W-:-:S05]  /*2650*/  @!P0 VIMNMX R10, PT, PT, R8, R9, PT ;  /* 0x00000009080a8248 */ /* 0x000fca0003fe0100 */
[----:B------:R-:W-:-:S04]  /*2660*/  @!P0 IMAD R17, R10, R0, R3 ;  /* 0x000000000a118224 */ /* 0x000fc800078e0203 */
[----:B------:R-:W-:-:S05]  /*2670*/  @!P0 IMAD.WIDE R10, R17, 0x4, R4 ;  /* 0x00000004110a8825 */ /* 0x000fca00078e0204 */
[----:B------:R1:W-:Y:S01]  /*2680*/  @!P0 STG.E desc[UR12][R10.64], R19 ;  /* 0x000000130a008986 */ /* 0x0003e2000c10190c */
[----:B0-----:R-:W-:-:S05]  /*2690*/  @!P0 IMAD.WIDE R12, R17, 0x4, R12 ;  /* 0x00000004110c8825 */ /* 0x001fca00078e020c */
[----:B------:R1:W-:Y:S01]  /*26a0*/  @!P0 STG.E desc[UR12][R12.64], R9 ;  /* 0x000000090c008986 */ /* 0x0003e2000c10190c */
[----:B------:R-:W-:Y:S05]  /*26b0*/  BRA.U !UP0, `(.L_x_22) ;  /* 0x00000005083c7547 */ /* 0x000fea000b800000 */
[----:B------:R-:W-:Y:S01]  /*26c0*/  IMAD.WIDE R14, R0, 0x4, R14 ;  /* 0x00000004000e7825 */ /* 0x000fe200078e020e */
[----:B-1----:R-:W2:Y:S04]  /*26d0*/  LDG.E R10, desc[UR12][R6.64] ;  /* 0x0000000c060a7981 */ /* 0x002ea8000c1e1900 */
[----:B------:R-:W2:Y:S01]  /*26e0*/  LDG.E R21, desc[UR12][R14.64] ;  /* 0x0000000c0e157981 */ /* 0x000ea2000c1e1900 */
[----:B------:R-:W-:Y:S01]  /*26f0*/  UISETP.NE.AND UP0, UPT, UR4, 0x2, UPT ;  /* 0x000000020400788c */ /* 0x000fe2000bf05270 */
[----:B--2---:R-:W-:-:S13]  /*2700*/  FSETP.GE.AND P0, PT, R21, R10, PT ;  /* 0x0000000a1500720b */ /* 0x004fda0003f06000 */
[----:B------:R-:W0:Y:S01]  /*2710*/  @!P0 LDC.64 R12, c[0x0][0x3b8] ;  /* 0x0000ee00ff0c8b82 */ /* 0x000e220000000a00 */
[----:B------:R-:W-:-:S04]  /*2720*/  @!P0 IADD3 R17, PT, PT, R9, 0x1, RZ ;  /* 0x0000000109118810 */ /* 0x000fc80007ffe0ff */
[----:B------:R-:W-:-:S05]  /*2730*/  @!P0 VIMNMX R10, PT, PT, R8, R17, PT ;  /* 0x00000011080a8248 */ /* 0x000fca0003fe0100 */
[----:B------:R-:W-:-:S04]  /*2740*/  @!P0 IMAD R19, R10, R0, R3 ;  /* 0x000000000a138224 */ /* 0x000fc800078e0203 */
[----:B------:R-:W-:-:S05]  /*2750*/  @!P0 IMAD.WIDE R10, R19, 0x4, R4 ;  /* 0x00000004130a8825 */ /* 0x000fca00078e0204 */
[----:B------:R2:W-:Y:S01]  /*2760*/  @!P0 STG.E desc[UR12][R10.64], R21 ;  /* 0x000000150a008986 */ /* 0x0005e2000c10190c */
[----:B0-----:R-:W-:-:S05]  /*2770*/  @!P0 IMAD.WIDE R12, R19, 0x4, R12 ;  /* 0x00000004130c8825 */ /* 0x001fca00078e020c */
[----:B------:R2:W-:Y:S01]  /*2780*/  @!P0 STG.E desc[UR12][R12.64], R17 ;  /* 0x000000110c008986 */ /* 0x0005e2000c10190c */
[----:B------:R-:W-:Y:S05]  /*2790*/  BRA.U !UP0, `(.L_x_22) ;  /* 0x0000000508047547 */ /* 0x000fea000b800000 */
[----:B--2---:R-:W-:Y:S01]  /*27a0*/  IMAD.WIDE R10, R0, 0x4, R14 ;  /* 0x00000004000a7825 */ /* 0x004fe200078e020e */
[----:B------:R-:W2:Y:S04]  /*27b0*/  LDG.E R6, desc[UR12][R6.64] ;  /* 0x0000000c06067981 */ /* 0x000ea8000c1e1900 */
[----:B------:R-:W2:Y:S02]  /*27c0*/  LDG.E R15, desc[UR12][R10.64] ;  /* 0x0000000c0a0f7981 */ /* 0x000ea4000c1e1900 */
[----:B--2---:R-:W-:-:S13]  /*27d0*/  FSETP.GE.AND P0, PT, R15, R6, PT ;  /* 0x000000060f00720b */ /* 0x004fda0003f06000 */
[----:B------:R-:W-:Y:S05]  /*27e0*/  @P0 BRA `(.L_x_22) ;  /* 0x0000000000f00947 */ /* 0x000fea0003800000 */
[----:B------:R-:W0:Y:S01]  /*27f0*/  LDC.64 R10, c[0x0][0x3b8] ;  /* 0x0000ee00ff0a7b82 */ /* 0x000e220000000a00 */
[----:B------:R-:W-:-:S04]  /*2800*/  IADD3 R9, PT, PT, R9, 0x2, RZ ;  /* 0x0000000209097810 */ /* 0x000fc80007ffe0ff */
[----:B------:R-:W-:-:S05]  /*2810*/  VIMNMX R6, PT, PT, R8, R9, PT ;  /* 0x0000000908067248 */ /* 0x000fca0003fe0100 */
[----:B------:R-:W-:-:S04]  /*2820*/  IMAD R13, R6, R0, R3 ;  /* 0x00000000060d7224 */ /* 0x000fc800078e0203 */
[----:B------:R-:W-:-:S05]  /*2830*/  IMAD.WIDE R6, R13, 0x4, R4 ;  /* 0x000000040d067825 */ /* 0x000fca00078e0204 */
[----:B------:R3:W-:Y:S01]  /*2840*/  STG.E desc[UR12][R6.64], R15 ;  /* 0x0000000f06007986 */ /* 0x0007e2000c10190c */
[----:B0-----:R-:W-:-:S05]  /*2850*/  IMAD.WIDE R10, R13, 0x4, R10 ;  /* 0x000000040d0a7825 */ /* 0x001fca00078e020a */
[----:B------:R3:W-:Y:S01]  /*2860*/  STG.E desc[UR12][R10.64], R9 ;  /* 0x000000090a007986 */ /* 0x0007e2000c10190c */
[----:B------:R-:W-:Y:S05]  /*2870*/  BRA `(.L_x_22) ;  /* 0x0000000000cc7947 */ /* 0x000fea0003800000 */
.L_x_19:
[----:B------:R-:W-:-:S07]  /*2880*/  MOV R9, 0x1 ;  /* 0x0000000100097802 */ /* 0x000fce0000000f00 */
.L_x_29:
[----:B------:R-:W0:Y:S01]  /*2890*/  LDCU UR4, c[0x0][0x398] ;  /* 0x00007300ff0477ac */ /* 0x000e220008000800 */
[----:B------:R-:W1:Y:S01]  /*28a0*/  LDCU.64 UR10, c[0x0][0x3c0] ;  /* 0x00007800ff0a77ac */ /* 0x000e620008000a00 */
[----:B0-----:R-:W-:Y:S01]  /*28b0*/  MOV R0, UR4 ;  /* 0x0000000400007c02 */ /* 0x001fe20008000f00 */
[----:B------:R-:W0:Y:S01]  /*28c0*/  LDCU UR4, c[0x0][0x3a0] ;  /* 0x00007400ff0477ac */ /* 0x000e220008000800 */
[----:B-1----:R-:W-:-:S03]  /*28d0*/  MOV R4, UR10 ;  /* 0x0000000a00047c02 */ /* 0x002fc60008000f00 */
[----:B------:R-:W-:Y:S01]  /*28e0*/  IMAD R11, R9, R0, R3 ;  /* 0x00000000090b7224 */ /* 0x000fe200078e0203 */
[----:B------:R-:W-:-:S03]  /*28f0*/  MOV R5, UR11 ;  /* 0x0000000b00057c02 */ /* 0x000fc60008000f00 */
[----:B------:R-:W-:-:S05]  /*2900*/  IMAD.WIDE R10, R11, 0x4, R4 ;  /* 0x000000040b0a7825 */ /* 0x000fca00078e0204 */
[----:B------:R1:W5:Y:S01]  /*2910*/  LDG.E R19, desc[UR12][R10.64] ;  /* 0x0000000c0a137981 */ /* 0x000362000c1e1900 */
[----:B------:R-:W-:Y:S01]  /*2920*/  BSSY.RECONVERGENT B1, `(.L_x_23) ;  /* 0x0000024000017945 */ /* 0x000fe20003800200 */
[----:B0-----:R-:W-:-:S13]  /*2930*/  ISETP.GE.AND P0, PT, R9, UR4, PT ;  /* 0x0000000409007c0c */ /* 0x001fda000bf06270 */
[----:B-1----:R-:W-:Y:S05]  /*2940*/  @!P0 BRA `(.L_x_24) ;  /* 0x00000000000c8947 */ /* 0x002fea0003800000 */
[----:B------:R-:W2:Y:S02]  /*2950*/  LDG.E R10, desc[UR12][R6.64] ;  /* 0x0000000c060a7981 */ /* 0x000ea4000c1e1900 */
[----:B--2--5:R-:W-:-:S13]  /*2960*/  FSETP.GE.AND P0, PT, R19, R10, PT ;  /* 0x0000000a1300720b */ /* 0x024fda0003f06000 */
[----:B------:R-:W-:Y:S05]  /*2970*/  @P0 BRA `(.L_x_25) ;  /* 0x0000000000780947 */ /* 0x000fea0003800000 */
.L_x_24:
[----:B------:R-:W0:Y:S01]  /*2980*/  LDC R0, c[0x0][0x398] ;  /* 0x0000e600ff007b82 */ /* 0x000e220000000800 */
[----:B------:R-:W-:Y:S01]  /*2990*/  BSSY.RECONVERGENT B2, `(.L_x_26) ;  /* 0x0000016000027945 */ /* 0x000fe20003800200 */
[----:B------:R-:W-:-:S06]  /*29a0*/  VIMNMX R18, PT, PT, R8, R9, PT ;  /* 0x0000000908127248 */ /* 0x000fcc0003fe0100 */
[----:B------:R-:W1:Y:S08]  /*29b0*/  LDC.64 R4, c[0x0][0x3c0] ;  /* 0x0000f000ff047b82 */ /* 0x000e700000000a00 */
[----:B------:R-:W2:Y:S02]  /*29c0*/  LDC.64 R10, c[0x0][0x3b8] ;  /* 0x0000ee00ff0a7b82 */ /* 0x000ea40000000a00 */
.L_x_28:
[----:B------:R-:W-:-:S05]  /*29d0*/  IADD3 R20, PT, PT, R18, -0x1, RZ ;  /* 0xffffffff12147810 */ /* 0x000fca0007ffe0ff */
[----:B0--3--:R-:W-:-:S04]  /*29e0*/  IMAD R17, R20, R0, R3 ;  /* 0x0000000014117224 */ /* 0x009fc800078e0203 */
[----:B-1----:R-:W-:-:S05]  /*29f0*/  IMAD.WIDE R12, R17, 0x4, R4 ;  /* 0x00000004110c7825 */ /* 0x002fca00078e0204 */
[----:B------:R-:W3:Y:S02]  /*2a00*/  LDG.E R21, desc[UR12][R12.64] ;  /* 0x0000000c0c157981 */ /* 0x000ee4000c1e1900 */
[----:B---3-5:R-:W-:-:S13]  /*2a10*/  FSETP.GT.AND P0, PT, R21, R19, PT ;  /* 0x000000131500720b */ /* 0x028fda0003f04000 */
[----:B------:R-:W-:Y:S05]  /*2a20*/  @!P0 BRA `(.L_x_27) ;  /* 0x0000000000308947 */ /* 0x000fea0003800000 */
[----:B------:R-:W-:Y:S01]  /*2a30*/  IADD3 R15, PT, PT, R20, R3, RZ ;  /* 0x00000003140f7210 */ /* 0x000fe20007ffe0ff */
[----:B------:R-:W-:-:S04]  /*2a40*/  IMAD.WIDE R12, R0, 0x4, R12 ;  /* 0x00000004000c7825 */ /* 0x000fc800078e020c */
[----:B------:R-:W-:Y:S01]  /*2a50*/  IMAD R15, R15, R0, RZ ;  /* 0x000000000f0f7224 */ /* 0x000fe200078e02ff */
[----:B------:R3:W-:Y:S03]  /*2a60*/  STG.E desc[UR12][R12.64], R21 ;  /* 0x000000150c007986 */ /* 0x0007e6000c10190c */
[----:B--2---:R-:W-:-:S06]  /*2a70*/  IMAD.WIDE R14, R15, 0x4, R10 ;  /* 0x000000040f0e7825 */ /* 0x004fcc00078e020a */
[----:B------:R-:W2:Y:S01]  /*2a80*/  LDG.E R15, desc[UR12][R14.64] ;  /* 0x0000000c0e0f7981 */ /* 0x000ea2000c1e1900 */
[----:B------:R-:W-:Y:S02]  /*2a90*/  IADD3 R17, PT, PT, R17, R0, RZ ;  /* 0x0000000011117210 */ /* 0x000fe40007ffe0ff */
[----:B------:R-:W-:Y:S02]  /*2aa0*/  ISETP.GT.AND P0, PT, R18, 0x1, PT ;  /* 0x000000011200780c */ /* 0x000fe40003f04270 */
[----:B------:R-:W-:Y:S01]  /*2ab0*/  MOV R18, R20 ;  /* 0x0000001400127202 */ /* 0x000fe20000000f00 */
[----:B------:R-:W-:-:S05]  /*2ac0*/  IMAD.WIDE R16, R17, 0x4, R10 ;  /* 0x0000000411107825 */ /* 0x000fca00078e020a */
[----:B--2---:R3:W-:Y:S05]  /*2ad0*/  STG.E desc[UR12][R16.64], R15 ;  /* 0x0000000f10007986 */ /* 0x0047ea000c10190c */
[----:B------:R-:W-:Y:S05]  /*2ae0*/  @P0 BRA `(.L_x_28) ;  /* 0xfffffffc00b80947 */ /* 0x000fea000383ffff */
.L_x_27:
[----:B------:R-:W-:Y:S05]  /*2af0*/  BSYNC.RECONVERGENT B2 ;  /* 0x0000000000027941 */ /* 0x000fea0003800200 */
.L_x_26:
[----:B---3--:R-:W0:Y:S01]  /*2b00*/  LDC.64 R12, c[0x0][0x3b8] ;  /* 0x0000ee00ff0c7b82 */ /* 0x008e220000000a00 */
[----:B------:R-:W-:-:S04]  /*2b10*/  IMAD R15, R18, R0, R3 ;  /* 0x00000000120f7224 */ /* 0x000fc800078e0203 */
[----:B--2---:R-:W-:-:S05]  /*2b20*/  IMAD.WIDE R10, R15, 0x4, R4 ;  /* 0x000000040f0a7825 */ /* 0x004fca00078e0204 */
[----:B------:R1:W-:Y:S01]  /*2b30*/  STG.E desc[UR12][R10.64], R19 ;  /* 0x000000130a007986 */ /* 0x0003e2000c10190c */
[----:B0-----:R-:W-:-:S05]  /*2b40*/  IMAD.WIDE R12, R15, 0x4, R12 ;  /* 0x000000040f0c7825 */ /* 0x001fca00078e020c */
[----:B------:R1:W-:Y:S02]  /*2b50*/  STG.E desc[UR12][R12.64], R9 ;  /* 0x000000090c007986 */ /* 0x0003e4000c10190c */
.L_x_25:
[----:B------:R-:W-:Y:S05]  /*2b60*/  BSYNC.RECONVERGENT B1 ;  /* 0x0000000000017941 */ /* 0x000fea0003800200 */
.L_x_23:
[----:B------:R-:W0:Y:S01]  /*2b70*/  LDCU UR4, c[0x0][0x388] ;  /* 0x00007100ff0477ac */ /* 0x000e220008000800 */
[----:B-1----:R-:W-:-:S04]  /*2b80*/  IADD3 R9, PT, PT, R9, 0x1, RZ ;  /* 0x0000000109097810 */ /* 0x002fc80007ffe0ff */
[----:B0-----:R-:W-:-:S13]  /*2b90*/  ISETP.NE.AND P0, PT, R9, UR4, PT ;  /* 0x0000000409007c0c */ /* 0x001fda000bf05270 */
[----:B------:R-:W-:Y:S05]  /*2ba0*/  @P0 BRA `(.L_x_29) ;  /* 0xfffffffc00380947 */ /* 0x000fea000383ffff */
.L_x_22:
[----:B------:R-:W-:Y:S05]  /*2bb0*/  BSYNC.RECONVERGENT B0 ;  /* 0x0000000000007941 */ /* 0x000fea0003800200 */
.L_x_18:
[----:B------:R-:W0:Y:S02]  /*2bc0*/  LDC R20, c[0x0][0x3a0] ;  /* 0x0000e800ff147b82 */ /* 0x000e240000000800 */
[----:B0-----:R-:W-:-:S13]  /*2bd0*/  ISETP.GT.AND P0, PT, R20, RZ, PT ;  /* 0x000000ff1400720c */ /* 0x001fda0003f04270 */
[----:B------:R-:W-:Y:S05]  /*2be0*/  @!P0 BRA `(.L_x_30) ;  /* 0x00000008002c8947 */ /* 0x000fea0003800000 */
[----:B------:R-:W-:Y:S01]  /*2bf0*/  ISETP.GE.U32.AND P0, PT, R8, 0x7, PT ;  /* 0x000000070800780c */ /* 0x000fe20003f06070 */
[----:B---3--:R-:W-:-:S12]  /*2c00*/  HFMA2 R6, -RZ, RZ, 0, 0 ;  /* 0x00000000ff067431 */ /* 0x008fd800000001ff */
[----:B------:R-:W-:Y:S05]  /*2c10*/  @!P0 BRA `(.L_x_31) ;  /* 0x0000000000f08947 */ /* 0x000fea0003800000 */
[----:B------:R-:W-:-:S05]  /*2c20*/  UMOV UR4, URZ ;  /* 0x000000ff00047c82 */ /* 0x000fca0008000000 */
.L_x_32:
[----:B-12---:R-:W0:Y:S01]  /*2c30*/  LDC.64 R10, c[0x0][0x3b8] ;  /* 0x0000ee00ff0a7b82 */ /* 0x006e220000000a00 */
[----:B----4-:R-:W-:-:S07]  /*2c40*/  IMAD R13, R0, UR4, R3 ;  /* 0x00000004000d7c24 */ /* 0x010fce000f8e0203 */
[----:B------:R-:W1:Y:S01]  /*2c50*/  LDC.64 R8, c[0x0][0x3b0] ;  /* 0x0000ec00ff087b82 */ /* 0x000e620000000a00 */
[----:B------:R-:W-:-:S07]  /*2c60*/  IADD3 R15, PT, PT, R3, UR4, RZ ;  /* 0x00000004030f7c10 */ /* 0x000fce000fffe0ff */
[----:B------:R-:W2:Y:S01]  /*2c70*/  LDC.64 R6, c[0x0][0x3a8] ;  /* 0x0000ea00ff067b82 */ /* 0x000ea20000000a00 */
[----:B0-----:R-:W-:-:S05]  /*2c80*/  IMAD.WIDE R10, R13, 0x4, R10 ;  /* 0x000000040d0a7825 */ /* 0x001fca00078e020a */
[----:B------:R-:W3:Y:S01]  /*2c90*/  LDG.E R19, desc[UR12][R10.64] ;  /* 0x0000000c0a137981 */ /* 0x000ee2000c1e1900 */
[----:B------:R-:W-:-:S04]  /*2ca0*/  IMAD.WIDE R12, R13, 0x4, R4 ;  /* 0x000000040d0c7825 */ /* 0x000fc800078e0204 */
[----:B-1----:R-:W-:-:S05]  /*2cb0*/  IMAD.WIDE R8, R15, 0x4, R8 ;  /* 0x000000040f087825 */ /* 0x002fca00078e0208 */
[----:B---3--:R0:W-:Y:S04]  /*2cc0*/  STG.E desc[UR12][R8.64], R19 ;  /* 0x0000001308007986 */ /* 0x0081e8000c10190c */
[----:B------:R-:W3:Y:S01]  /*2cd0*/  LDG.E R21, desc[UR12][R12.64] ;  /* 0x0000000c0c157981 */ /* 0x000ee2000c1e1900 */
[----:B--2---:R-:W-:-:S04]  /*2ce0*/  IMAD.WIDE R6, R15, 0x4, R6 ;  /* 0x000000040f067825 */ /* 0x004fc800078e0206 */
[C---:B------:R-:W-:Y:S01]  /*2cf0*/  IMAD.WIDE R14, R0.reuse, 0x4, R10 ;  /* 0x00000004000e7825 */ /* 0x040fe200078e020a */
[----:B---3--:R1:W-:Y:S04]  /*2d00*/  STG.E desc[UR12][R6.64], R21 ;  /* 0x0000001506007986 */ /* 0x0083e8000c10190c */
[----:B------:R-:W2:Y:S01]  /*2d10*/  LDG.E R23, desc[UR12][R14.64] ;  /* 0x0000000c0e177981 */ /* 0x000ea2000c1e1900 */
[----:B------:R-:W-:-:S03]  /*2d20*/  IMAD.WIDE R10, R0, 0x4, R12 ;  /* 0x00000004000a7825 */ /* 0x000fc600078e020c */
[----:B--2---:R2:W-:Y:S04]  /*2d30*/  STG.E desc[UR12][R8.64+0x4], R23 ;  /* 0x0000041708007986 */ /* 0x0045e8000c10190c */
[----:B------:R-:W3:Y:S01]  /*2d40*/  LDG.E R25, desc[UR12][R10.64] ;  /* 0x0000000c0a197981 */ /* 0x000ee2000c1e1900 */
[----:B------:R-:W-:-:S03]  /*2d50*/  IMAD.WIDE R16, R0, 0x4, R14 ;  /* 0x0000000400107825 */ /* 0x000fc600078e020e */
[----:B---3--:R3:W-:Y:S04]  /*2d60*/  STG.E desc[UR12][R6.64+0x4], R25 ;  /* 0x0000041906007986 */ /* 0x0087e8000c10190c */
[----:B------:R-:W4:Y:S01]  /*2d70*/  LDG.E R27, desc[UR12][R16.64] ;  /* 0x0000000c101b7981 */ /* 0x000f22000c1e1900 */
[----:B------:R-:W-:-:S03]  /*2d80*/  IMAD.WIDE R12, R0, 0x4, R10 ;  /* 0x00000004000c7825 */ /* 0x000fc600078e020a */
[----:B----4-:R4:W-:Y:S04]  /*2d90*/  STG.E desc[UR12][R8.64+0x8], R27 ;  /* 0x0000081b08007986 */ /* 0x0109e8000c10190c */
[----:B------:R-:W5:Y:S01]  /*2da0*/  LDG.E R29, desc[UR12][R12.64] ;  /* 0x0000000c0c1d7981 */ /* 0x000f62000c1e1900 */
[----:B0-----:R-:W-:-:S03]  /*2db0*/  IMAD.WIDE R18, R0, 0x4, R16 ;  /* 0x0000000400127825 */ /* 0x001fc600078e0210 */
[----:B-----5:R0:W-:Y:S04]  /*2dc0*/  STG.E desc[UR12][R6.64+0x8], R29 ;  /* 0x0000081d06007986 */ /* 0x0201e8000c10190c */
[----:B-1----:R-:W5:Y:S01]  /*2dd0*/  LDG.E R21, desc[UR12][R18.64] ;  /* 0x0000000c12157981 */ /* 0x002f62000c1e1900 */
[----:B------:R-:W-:-:S03]  /*2de0*/  IMAD.WIDE R14, R0, 0x4, R12 ;  /* 0x00000004000e7825 */ /* 0x000fc600078e020c */
[----:B-----5:R1:W-:Y:S04]  /*2df0*/  STG.E desc[UR12][R8.64+0xc], R21 ;  /* 0x00000c1508007986 */ /* 0x0203e8000c10190c */
[----:B--2---:R-:W2:Y:S01]  /*2e00*/  LDG.E R23, desc[UR12][R14.64] ;  /* 0x0000000c0e177981 */ /* 0x004ea2000c1e1900 */
[----:B------:R-:W-:-:S03]  /*2e10*/  IMAD.WIDE R10, R0, 0x4, R18 ;  /* 0x00000004000a7825 */ /* 0x000fc600078e0212 */
[----:B--2---:R2:W-:Y:S04]  /*2e20*/  STG.E desc[UR12][R6.64+0xc], R23 ;  /* 0x00000c1706007986 */ /* 0x0045e8000c10190c */
[----:B---3--:R-:W3:Y:S01]  /*2e30*/  LDG.E R25, desc[UR12][R10.64] ;  /* 0x0000000c0a197981 */ /* 0x008ee2000c1e1900 */
[----:B------:R-:W-:-:S03]  /*2e40*/  IMAD.WIDE R16, R0, 0x4, R14 ;  /* 0x0000000400107825 */ /* 0x000fc600078e020e */
[----:B---3--:R3:W-:Y:S04]  /*2e50*/  STG.E desc[UR12][R8.64+0x10], R25 ;  /* 0x0000101908007986 */ /* 0x0087e8000c10190c */
[----:B----4-:R-:W4:Y:S01]  /*2e60*/  LDG.E R27, desc[UR12][R16.64] ;  /* 0x0000000c101b7981 */ /* 0x010f22000c1e1900 */
[----:B------:R-:W-:-:S03]  /*2e70*/  IMAD.WIDE R12, R0, 0x4, R10 ;  /* 0x00000004000c7825 */ /* 0x000fc600078e020a */
[----:B----4-:R4:W-:Y:S04]  /*2e80*/  STG.E desc[UR12][R6.64+0x10], R27 ;  /* 0x0000101b06007986 */ /* 0x0109e8000c10190c */
[----:B0-----:R-:W5:Y:S01]  /*2e90*/  LDG.E R29, desc[UR12][R12.64] ;  /* 0x0000000c0c1d7981 */ /* 0x001f62000c1e1900 */
[----:B------:R-:W-:-:S03]  /*2ea0*/  IMAD.WIDE R18, R0, 0x4, R16 ;  /* 0x0000000400127825 */ /* 0x000fc600078e0210 */
[----:B-----5:R4:W-:Y:S04]  /*2eb0*/  STG.E desc[UR12][R8.64+0x14], R29 ;  /* 0x0000141d08007986 */ /* 0x0209e8000c10190c */
[----:B-1----:R-:W5:Y:S01]  /*2ec0*/  LDG.E R21, desc[UR12][R18.64] ;  /* 0x0000000c12157981 */ /* 0x002f62000c1e1900 */
[----:B------:R-:W-:-:S03]  /*2ed0*/  IMAD.WIDE R14, R0, 0x4, R12 ;  /* 0x00000004000e7825 */ /* 0x000fc600078e020c */
[----:B-----5:R4:W-:Y:S04]  /*2ee0*/  STG.E desc[UR12][R6.64+0x14], R21 ;  /* 0x0000141506007986 */ /* 0x0209e8000c10190c */
[----:B--2---:R-:W2:Y:S01]  /*2ef0*/  LDG.E R23, desc[UR12][R14.64] ;  /* 0x0000000c0e177981 */ /* 0x004ea2000c1e1900 */
[----:B------:R-:W-:-:S03]  /*2f00*/  IMAD.WIDE R10, R0, 0x4, R18 ;  /* 0x00000004000a7825 */ /* 0x000fc600078e0212 */
[----:B--2---:R4:W-:Y:S04]  /*2f10*/  STG.E desc[UR12][R8.64+0x18], R23 ;  /* 0x0000181708007986 */ /* 0x0049e8000c10190c */
[----:B---3--:R-:W2:Y:S01]  /*2f20*/  LDG.E R25, desc[UR12][R10.64] ;  /* 0x0000000c0a197981 */ /* 0x008ea2000c1e1900 */
[----:B------:R-:W-:-:S03]  /*2f30*/  IMAD.WIDE R16, R0, 0x4, R14 ;  /* 0x0000000400107825 */ /* 0x000fc600078e020e */
[----:B--2---:R4:W-:Y:S04]  /*2f40*/  STG.E desc[UR12][R6.64+0x18], R25 ;  /* 0x0000181906007986 */ /* 0x0049e8000c10190c */
[----:B------:R-:W2:Y:S01]  /*2f50*/  LDG.E R17, desc[UR12][R16.64] ;  /* 0x0000000c10117981 */ /* 0x000ea2000c1e1900 */
[----:B------:R-:W-:-:S03]  /*2f60*/  IMAD.WIDE R12, R0, 0x4, R10 ;  /* 0x00000004000c7825 */ /* 0x000fc600078e020a */
[----:B--2---:R4:W-:Y:S04]  /*2f70*/  STG.E desc[UR12][R8.64+0x1c], R17 ;  /* 0x00001c1108007986 */ /* 0x0049e8000c10190c */
[----:B------:R-:W2:Y:S01]  /*2f80*/  LDG.E R13, desc[UR12][R12.64] ;  /* 0x0000000c0c0d7981 */ /* 0x000ea2000c1e1900 */
[----:B------:R-:W-:-:S04]  /*2f90*/  UIADD3 UR4, UPT, UPT, UR4, 0x8, URZ ;  /* 0x0000000804047890 */ /* 0x000fc8000fffe0ff */
[----:B------:R-:W-:Y:S01]  /*2fa0*/  UISETP.NE.AND UP0, UPT, UR4, UR8, UPT ;  /* 0x000000080400728c */ /* 0x000fe2000bf05270 */
[----:B--2---:R4:W-:Y:S08]  /*2fb0*/  STG.E desc[UR12][R6.64+0x1c], R13 ;  /* 0x00001c0d06007986 */ /* 0x0049f0000c10190c */
[----:B------:R-:W-:Y:S05]  /*2fc0*/  BRA.U UP0, `(.L_x_32) ;  /* 0xfffffffd00187547 */ /* 0x000fea000b83ffff */
[----:B----4-:R-:W-:-:S07]  /*2fd0*/  MOV R6, UR8 ;  /* 0x0000000800067c02 */ /* 0x010fce0008000f00 */
.L_x_31:
        /* <DEDUP_REMOVED lines=8> */
[----:B-12---:R-:W0:Y:S01]  /*3060*/  LDC.64 R12, c[0x0][0x3b8] ;  /* 0x0000ee00ff0c7b82 */ /* 0x006e220000000a00 */
[----:B------:R-:W-:-:S07]  /*3070*/  IMAD R15, R6, R0, R3 ;  /* 0x00000000060f7224 */ /* 0x000fce00078e0203 */
[----:B------:R-:W1:Y:S01]  /*3080*/  LDC.64 R8, c[0x0][0x3b0] ;  /* 0x0000ec00ff087b82 */ /* 0x000e620000000a00 */
[----:B------:R-:W-:-:S07]  /*3090*/  IADD3 R17, PT, PT, R6, R3, RZ ;  /* 0x0000000306117210 */ /* 0x000fce0007ffe0ff */
        /* <DEDUP_REMOVED lines=13> */
[----:B------:R-:W2:Y:S01]  /*3170*/  LDG.E R27, desc[UR12][R12.64] ;  /* 0x0000000c0c1b7981 */ /* 0x000ea2000c1e1900 */
[----:B------:R-:W-:-:S03]  /*3180*/  IMAD.WIDE R18, R0, 0x4, R16 ;  /* 0x0000000400127825 */ /* 0x000fc600078e0210 */
[----:B--2---:R3:W-:Y:S04]  /*3190*/  STG.E desc[UR12][R10.64+0x4], R27 ;  /* 0x0000041b0a007986 */ /* 0x0047e8000c10190c */
[----:B0-----:R-:W2:Y:S01]  /*31a0*/  LDG.E R7, desc[UR12][R18.64] ;  /* 0x0000000c12077981 */ /* 0x001ea2000c1e1900 */
[----:B------:R-:W-:-:S03]  /*31b0*/  IMAD.WIDE R14, R0, 0x4, R12 ;  /* 0x00000004000e7825 */ /* 0x000fc600078e020c */
[----:B--2---:R3:W-:Y:S04]  /*31c0*/  STG.E desc[UR12][R8.64+0x8], R7 ;  /* 0x0000080708007986 */ /* 0x0047e8000c10190c */
[----:B------:R-:W2:Y:S01]  /*31d0*/  LDG.E R29, desc[UR12][R14.64] ;  /* 0x0000000c0e1d7981 */ /* 0x000ea2000c1e1900 */
[----:B------:R-:W-:-:S03]  /*31e0*/  IMAD.WIDE R22, R0, 0x4, R18 ;  /* 0x0000000400167825 */ /* 0x000fc600078e0212 */
[----:B--2---:R3:W-:Y:S04]  /*31f0*/  STG.E desc[UR12][R10.64+0x8], R29 ;  /* 0x0000081d0a007986 */ /* 0x0047e8000c10190c */
[----:B------:R-:W2:Y:S01]  /*3200*/  LDG.E R23, desc[UR12][R22.64] ;  /* 0x0000000c16177981 */ /* 0x000ea2000c1e1900 */
[----:B------:R-:W-:-:S03]  /*3210*/  IMAD.WIDE R16, R0, 0x4, R14 ;  /* 0x0000000400107825 */ /* 0x000fc600078e020e */
[----:B--2---:R3:W-:Y:S04]  /*3220*/  STG.E desc[UR12][R8.64+0xc], R23 ;  /* 0x00000c1708007986 */ /* 0x0047e8000c10190c */
[----:B------:R-:W2:Y:S01]  /*3230*/  LDG.E R17, desc[UR12][R16.64] ;  /* 0x0000000c10117981 */ /* 0x000ea2000c1e1900 */
[----:B------:R-:W-:-:S03]  /*3240*/  IADD3 R6, PT, PT, R6, 0x4, RZ ;  /* 0x0000000406067810 */ /* 0x000fc60007ffe0ff */
[----:B--2---:R3:W-:Y:S04]  /*3250*/  STG.E desc[UR12][R10.64+0xc], R17 ;  /* 0x00000c110a007986 */ /* 0x0047e8000c10190c */
.L_x_33:
[----:B------:R-:W-:Y:S05]  /*3260*/  @!P1 BRA `(.L_x_30) ;  /* 0x00000000008c9947 */ /* 0x000fea0003800000 */
[----:B-1-3--:R-:W0:Y:S01]  /*3270*/  LDC.64 R8, c[0x0][0x3b8] ;  /* 0x0000ee00ff087b82 */ /* 0x00ae220000000a00 */
[----:B------:R-:W-:-:S07]  /*3280*/  ISETP.NE.AND P0, PT, R2, 0x1, PT ;  /* 0x000000010200780c */ /* 0x000fce0003f05270 */
[----:B--2---:R-:W1:Y:S06]  /*3290*/  LDC.64 R10, c[0x0][0x3b0] ;  /* 0x0000ec00ff0a7b82 */ /* 0x004e6c0000000a00 */
[----:B------:R-:W-:Y:S02]  /*32a0*/  @P0 IMAD R13, R6, R0, R3 ;  /* 0x00000000060d0224 */ /* 0x000fe400078e0203 */
[----:B------:R-:W2:Y:S02]  /*32b0*/  @P0 LDC.64 R14, c[0x0][0x3a8] ;  /* 0x0000ea00ff0e0b82 */ /* 0x000ea40000000a00 */
[----:B0-----:R-:W-:-:S05]  /*32c0*/  @P0 IMAD.WIDE R8, R13, 0x4, R8 ;  /* 0x000000040d080825 */ /* 0x001fca00078e0208 */
[----:B------:R-:W3:Y:S01]  /*32d0*/  @P0 LDG.E R7, desc[UR12][R8.64] ;  /* 0x0000000c08070981 */ /* 0x000ee2000c1e1900 */
[----:B------:R-:W-:Y:S01]  /*32e0*/  @P0 IADD3 R17, PT, PT, R6, R3, RZ ;  /* 0x0000000306110210 */ /* 0x000fe20007ffe0ff */
[----:B------:R-:W-:-:S04]  /*32f0*/  @P0 IMAD.WIDE R12, R13, 0x4, R4 ;  /* 0x000000040d0c0825 */ /* 0x000fc800078e0204 */
[----:B-1----:R-:W-:-:S05]  /*3300*/  @P0 IMAD.WIDE R10, R17, 0x4, R10 ;  /* 0x00000004110a0825 */ /* 0x002fca00078e020a */
[----:B---3--:R-:W-:Y:S04]  /*3310*/  @P0 STG.E desc[UR12][R10.64], R7 ;  /* 0x000000070a000986 */ /* 0x008fe8000c10190c */
[----:B------:R-:W3:Y:S01]  /*3320*/  @P0 LDG.E R21, desc[UR12][R12.64] ;  /* 0x0000000c0c150981 */ /* 0x000ee2000c1e1900 */
[----:B--2---:R-:W-:-:S04]  /*3330*/  @P0 IMAD.WIDE R14, R17, 0x4, R14 ;  /* 0x00000004110e0825 */ /* 0x004fc800078e020e */
[C---:B------:R-:W-:Y:S02]  /*3340*/  @P0 IMAD.WIDE R16, R0.reuse, 0x4, R8 ;  /* 0x0000000400100825 */ /* 0x040fe400078e0208 */
[----:B------:R-:W0:Y:S01]  /*3350*/  LDC.64 R8, c[0x0][0x3b8] ;  /* 0x0000ee00ff087b82 */ /* 0x000e220000000a00 */
[----:B---3--:R1:W-:Y:S04]  /*3360*/  @P0 STG.E desc[UR12][R14.64], R21 ;  /* 0x000000150e000986 */ /* 0x0083e8000c10190c */
[----:B------:R-:W2:Y:S01]  /*3370*/  @P0 LDG.E R17, desc[UR12][R16.64] ;  /* 0x0000000c10110981 */ /* 0x000ea2000c1e1900 */
[----:B------:R-:W-:Y:S01]  /*3380*/  @P0 IMAD.WIDE R18, R0, 0x4, R12 ;  /* 0x0000000400120825 */ /* 0x000fe200078e020c */
[----:B------:R-:W-:Y:S01]  /*3390*/  LOP3.LUT P1, RZ, R20, 0x1, RZ, 0xc0, !PT ;  /* 0x0000000114ff7812 */ /* 0x000fe2000782c0ff */
[----:B------:R-:W3:Y:S01]  /*33a0*/  LDC.64 R12, c[0x0][0x3b0] ;  /* 0x0000ec00ff0c7b82 */ /* 0x000ee20000000a00 */
[----:B------:R-:W-:Y:S01]  /*33b0*/  @P0 IADD3 R6, PT, PT, R6, 0x2, RZ ;  /* 0x0000000206060810 */ /* 0x000fe20007ffe0ff */
[----:B--2---:R2:W-:Y:S04]  /*33c0*/  @P0 STG.E desc[UR12][R10.64+0x4], R17 ;  /* 0x000004110a000986 */ /* 0x0045e8000c10190c */
[----:B------:R-:W4:Y:S06]  /*33d0*/  @P0 LDG.E R19, desc[UR12][R18.64] ;  /* 0x0000000c12130981 */ /* 0x000f2c000c1e1900 */
[----:B------:R-:W-:-:S04]  /*33e0*/  @P1 IMAD R23, R6, R0, R3 ;  /* 0x0000000006171224 */ /* 0x000fc800078e0203 */
[----:B0-----:R-:W-:Y:S01]  /*33f0*/  @P1 IMAD.WIDE R8, R23, 0x4, R8 ;  /* 0x0000000417081825 */ /* 0x001fe200078e0208 */
[----:B-1----:R-:W-:Y:S01]  /*3400*/  @P1 IADD3 R21, PT, PT, R6, R3, RZ ;  /* 0x0000000306151210 */ /* 0x002fe20007ffe0ff */
[----:B--2---:R-:W0:Y:S01]  /*3410*/  @P1 LDC.64 R10, c[0x0][0x3a8] ;  /* 0x0000ea00ff0a1b82 */ /* 0x004e220000000a00 */
[----:B----4-:R4:W-:Y:S04]  /*3420*/  @P0 STG.E desc[UR12][R14.64+0x4], R19 ;  /* 0x000004130e000986 */ /* 0x0109e8000c10190c */
[----:B------:R-:W2:Y:S01]  /*3430*/  @P1 LDG.E R9, desc[UR12][R8.64] ;  /* 0x0000000c08091981 */ /* 0x000ea2000c1e1900 */
[----:B---3--:R-:W-:-:S04]  /*3440*/  @P1 IMAD.WIDE R6, R21, 0x4, R12 ;  /* 0x0000000415061825 */ /* 0x008fc800078e020c */
[----:B------:R-:W-:Y:S01]  /*3450*/  @P1 IMAD.WIDE R4, R23, 0x4, R4 ;  /* 0x0000000417041825 */ /* 0x000fe200078e0204 */
[----:B--2---:R4:W-:Y:S05]  /*3460*/  @P1 STG.E desc[UR12][R6.64], R9 ;  /* 0x0000000906001986 */ /* 0x0049ea000c10190c */
[----:B------:R-:W2:Y:S01]  /*3470*/  @P1 LDG.E R5, desc[UR12][R4.64] ;  /* 0x0000000c04051981 */ /* 0x000ea2000c1e1900 */
[----:B0-----:R-:W-:-:S05]  /*3480*/  @P1 IMAD.WIDE R10, R21, 0x4, R10 ;  /* 0x00000004150a1825 */ /* 0x001fca00078e020a */
[----:B--2---:R4:W-:Y:S02]  /*3490*/  @P1 STG.E desc[UR12][R10.64], R5 ;  /* 0x000000050a001986 */ /* 0x0049e4000c10190c */
.L_x_30:
[----:B------:R-:W-:-:S04]  /*34a0*/  IADD3 R3, PT, PT, R3, UR5, RZ ;  /* 0x0000000503037c10 */ /* 0x000fc8000fffe0ff */
[----:B------:R-:W-:-:S13]  /*34b0*/  ISETP.GE.AND P0, PT, R3, R0, PT ;  /* 0x000000000300720c */ /* 0x000fda0003f06270 */
[----:B------:R-:W-:Y:S05]  /*34c0*/  @!P0 BRA `(.L_x_34) ;  /* 0xffffffcc001c8947 */ /* 0x000fea000383ffff */
[----:B------:R-:W-:Y:S05]  /*34d0*/  EXIT ;  /* 0x000000000000794d */ /* 0x000fea0003800000 */
.L_x_0:
[----:B------:R-:W-:-:S09]  /*34e0*/  UISETP.GE.AND UP0, UPT, UR7, 0x1, UPT ;  /* 0x000000010700788c */ /* 0x000fd2000bf06270 */
[----:B------:R-:W-:Y:S05]  /*34f0*/  BRA.U !UP0, `(.L_x_35) ;  /* 0x0000004108687547 */ /* 0x000fea000b800000 */
[----:B------:R-:W0:Y:S02]  /*3500*/  LDCU UR4, c[0x0][0x39c] ;  /* 0x00007380ff0477ac */ /* 0x000e240008000800 */
[----:B0-----:R-:W-:-:S09]  /*3510*/  UISETP.NE.AND UP0, UPT, UR4, URZ, UPT ;  /* 0x000000ff0400728c */ /* 0x001fd2000bf05270 */
[----:B------:R-:W-:Y:S05]  /*3520*/  BRA.U UP0, `(.L_x_36) ;  /* 0x0000000900c87547 */ /* 0x000fea000b800000 */
[----:B------:R-:W-:-:S09]  /*3530*/  UISETP.GT.AND UP0, UPT, UR8, URZ, UPT ;  /* 0x000000ff0800728c */ /* 0x000fd2000bf04270 */
[----:B------:R-:W-:Y:S05]  /*3540*/  BRA.U UP0, `(.L_x_37) ;  /* 0x0000000100347547 */ /* 0x000fea000b800000 */
[----:B------:R-:W0:Y:S01]  /*3550*/  LDC.64 R8, c[0x0][0x3b8] ;  /* 0x0000ee00ff087b82 */ /* 0x000e220000000a00 */
[----:B------:R-:W-:-:S07]  /*3560*/  MOV R15, 0x7fc00000 ;  /* 0x7fc00000000f7802 */ /* 0x000fce0000000f00 */
[----:B------:R-:W1:Y:S08]  /*3570*/  LDC.64 R10, c[0x0][0x3b8] ;  /* 0x0000ee00ff0a7b82 */ /* 0x000e700000000a00 */
[----:B------:R-:W2:Y:S02]  /*3580*/  LDC.64 R12, c[0x0][0x3c0] ;  /* 0x0000f000ff0c7b82 */ /* 0x000ea40000000a00 */
.L_x_38:
[----:B-1----:R-:W-:-:S04]  /*3590*/  IMAD.WIDE R4, R3, 0x4, R10 ;  /* 0x0000000403047825 */ /* 0x002fc800078e020a */
[C---:B--2---:R-:W-:Y:S01]  /*35a0*/  IMAD.WIDE R6, R3.reuse, 0x4, R12 ;  /* 0x0000000403067825 */ /* 0x044fe200078e020c */
[----:B------:R3:W-:Y:S01]  /*35b0*/  STG.E desc[UR12][R4.64], RZ ;  /* 0x000000ff04007986 */ /* 0x0007e2000c10190c */
[----:B------:R-:W-:-:S03]  /*35c0*/  IADD3 R3, PT, PT, R3, UR5, RZ ;  /* 0x0000000503037c10 */ /* 0x000fc6000fffe0ff */
[----:B------:R3:W-:Y:S01]  /*35d0*/  STG.E desc[UR12][R6.64], R15 ;  /* 0x0000000f06007986 */ /* 0x0007e2000c10190c */
[----:B------:R-:W-:-:S03]  /*35e0*/  ISETP.GE.AND P0, PT, R3, UR6, PT ;  /* 0x0000000603007c0c */ /* 0x000fc6000bf06270 */
[----:B0-----:R3:W-:Y:S10]  /*35f0*/  STG.E desc[UR12][R8.64], RZ ;  /* 0x000000ff08007986 */ /* 0x0017f4000c10190c */
[----:B---3--:R-:W-:Y:S05]  /*3600*/  @!P0 BRA `(.L_x_38) ;  /* 0xfffffffc00e08947 */ /* 0x008fea000383ffff */
[----:B------:R-:W-:Y:S05]  /*3610*/  EXIT ;  /* 0x000000000000794d */ /* 0x000fea0003800000 */
.L_x_37:
[----:B------:R-:W-:Y:S02]  /*3620*/  ULOP3.LUT UR6, UR8, 0x7, URZ, 0xc0, !UPT ;  /* 0x0000000708067892 */ /* 0x000fe4000f8ec0ff */
[----:B------:R-:W-:Y:S02]  /*3630*/  ULOP3.LUT UR7, UR8, 0x3, URZ, 0xc0, !UPT ;  /* 0x0000000308077892 */ /* 0x000fe4000f8ec0ff */
[----:B------:R-:W-:Y:S02]  /*3640*/  UIADD3 UR4, UPT, UPT, UR6, -0x1, URZ ;  /* 0xffffffff06047890 */ /* 0x000fe4000fffe0ff */
[----:B------:R-:W-:Y:S02]  /*3650*/  ULOP3.LUT UR8, UR8, 0x7ffffff8, URZ, 0xc0, !UPT ;  /* 0x7ffffff808087892 */ /* 0x000fe4000f8ec0ff */
[----:B------:R-:W-:-:S11]  /*3660*/  UISETP.GE.U32.AND UP0, UPT, UR4, 0x3, UPT ;  /* 0x000000030400788c */ /* 0x000fd6000bf06070 */
.L_x_43:
[----:B0-2---:R-:W0:Y:S01]  /*3670*/  LDC.64 R4, c[0x0][0x3b8] ;  /* 0x0000ee00ff047b82 */ /* 0x005e220000000a00 */
[----:B-1----:R-:W1:Y:S01]  /*3680*/  LDCU UR4, c[0x0][0x3a0] ;  /* 0x00007400ff0477ac */ /* 0x002e620008000800 */
[----:B----4-:R-:W-:Y:S01]  /*3690*/  MOV R11, 0x7fc00000 ;  /* 0x7fc00000000b7802 */ /* 0x010fe20000000f00 */
[----:B------:R-:W-:-:S05]  /*36a0*/  HFMA2 R0, -RZ, RZ, 0, 0 ;  /* 0x00000000ff007431 */ /* 0x000fca00000001ff */
[----:B------:R-:W2:Y:S08]  /*36b0*/  LDC.64 R6, c[0x0][0x3c0] ;  /* 0x0000f000ff067b82 */ /* 0x000eb00000000a00 */
[----:B------:R-:W3:Y:S01]  /*36c0*/  LDC.64 R8, c[0x0][0x3b8] ;  /* 0x0000ee00ff087b82 */ /* 0x000ee20000000a00 */
[----:B-1----:R-:W-:-:S04]  /*36d0*/  UIADD3 UR4, UPT, UPT, UR4, -0x1, URZ ;  /* 0xffffffff04047890 */ /* 0x002fc8000fffe0ff */
[----:B------:R-:W-:Y:S01]  /*36e0*/  UISETP.GE.U32.AND UP1, UPT, UR4, 0x7, UPT ;  /* 0x000000070400788c */ /* 0x000fe2000bf26070 */
[----:B0-----:R-:W-:-:S05]  /*36f0*/  IMAD.WIDE R4, R3, 0x4, R4 ;  /* 0x0000000403047825 */ /* 0x001fca00078e0204 */
[----:B------:R0:W-:Y:S01]  /*3700*/  STG.E desc[UR12][R4.64], RZ ;  /* 0x000000ff04007986 */ /* 0x0001e2000c10190c */
[----:B--2---:R-:W-:-:S05]  /*3710*/  IMAD.WIDE R6, R3, 0x4, R6 ;  /* 0x0000000403067825 */ /* 0x004fca00078e0206 */
[----:B------:R0:W-:Y:S04]  /*3720*/  STG.E desc[UR12][R6.64], R11 ;  /* 0x0000000b06007986 */ /* 0x0001e8000c10190c */
[----:B---3--:R0:W-:Y:S01]  /*3730*/  STG.E desc[UR12][R8.64], RZ ;  /* 0x000000ff08007986 */ /* 0x0081e2000c10190c */
[----:B------:R-:W-:Y:S05]  /*3740*/  BRA.U !UP1, `(.L_x_39) ;  /* 0x0000000109f07547 */ /* 0x000fea000b800000 */
[----:B------:R-:W-:-:S07]  /*3750*/  MOV R0, RZ ;  /* 0x000000ff00007202 */ /* 0x000fce0000000f00 */
.L_x_40:
[----:B----4-:R-:W1:Y:S08]  /*3760*/  LDC R13, c[0x0][0x398] ;  /* 0x0000e600ff0d7b82 */ /* 0x010e700000000800 */
[----:B0-----:R-:W0:Y:S01]  /*3770*/  LDC.64 R10, c[0x0][0x3b0] ;  /* 0x0000ec00ff0a7b82 */ /* 0x001e220000000a00 */
[----:B------:R-:W-:-:S07]  /*3780*/  IADD3 R19, PT, PT, R0, R3, RZ ;  /* 0x0000000300137210 */ /* 0x000fce0007ffe0ff */
[----:B------:R-:W2:Y:S01]  /*3790*/  LDC.64 R8, c[0x0][0x3a8] ;  /* 0x0000ea00ff087b82 */ /* 0x000ea20000000a00 */
[----:B-1----:R-:W-:-:S04]  /*37a0*/  IMAD R17, R0, R13, RZ ;  /* 0x0000000d00117224 */ /* 0x002fc800078e02ff */
[----:B------:R-:W-:-:S05]  /*37b0*/  IMAD.WIDE R14, R17, 0x4, R4 ;  /* 0x00000004110e7825 */ /* 0x000fca00078e0204 */
[----:B------:R-:W3:Y:S01]  /*37c0*/  LDG.E R23, desc[UR12][R14.64] ;  /* 0x0000000c0e177981 */ /* 0x000ee2000c1e1900 */
[----:B0-----:R-:W-:-:S04]  /*37d0*/  IMAD.WIDE R10, R19, 0x4, R10 ;  /* 0x00000004130a7825 */ /* 0x001fc800078e020a */
[----:B------:R-:W-:Y:S01]  /*37e0*/  IMAD.WIDE R16, R17, 0x4, R6 ;  /* 0x0000000411107825 */ /* 0x000fe200078e0206 */
        /* <DEDUP_REMOVED lines=45> */
[----:B------:R-:W-:-:S04]  /*3ac0*/  IADD3 R0, PT, PT, R0, 0x8, RZ ;  /* 0x0000000800007810 */ /* 0x000fc80007ffe0ff */
[----:B------:R-:W-:Y:S01]  /*3ad0*/  ISETP.NE.AND P0, PT, R0, UR8, PT ;  /* 0x0000000800007c0c */ /* 0x000fe2000bf05270 */
[----:B--2---:R4:W-:-:S12]  /*3ae0*/  STG.E desc[UR12][R8.64+0x1c], R13 ;  /* 0x00001c0d08007986 */ /* 0x0049d8000c10190c */
[----:B------:R-:W-:Y:S05]  /*3af0*/  @P0 BRA `(.L_x_40) ;  /* 0xfffffffc00180947 */ /* 0x000fea000383ffff */
[----:B------:R-:W-:-:S07]  /*3b00*/  MOV R0, UR8 ;  /* 0x0000000800007c02 */ /* 0x000fce0008000f00 */
.L_x_39:
[----:B------:R-:W-:-:S09]  /*3b10*/  UISETP.NE.AND UP1, UPT, UR6, URZ, UPT ;  /* 0x000000ff0600728c */ /* 0x000fd2000bf25270 */
[----:B------:R-:W-:Y:S05]  /*3b20*/  BRA.U !UP1, `(.L_x_41) ;  /* 0x0000000509347547 */ /* 0x000fea000b800000 */
[----:B------:R-:W-:Y:S01]  /*3b30*/  UISETP.NE.AND UP1, UPT, UR7, URZ, UPT ;  /* 0x000000ff0700728c */ /* 0x000fe2000bf25270 */
[----:B------:R-:W-:Y:S10]  /*3b40*/  BRA.U !UP0, `(.L_x_42) ;  /* 0x0000000108807547 */ /* 0x000ff4000b800000 */
        /* <DEDUP_REMOVED lines=24> */
[----:B0-----:R-:W-:-:S03]  /*3cd0*/  IMAD.WIDE R20, R33, 0x4, R18 ;  /* 0x0000000421147825 */ /* 0x001fc600078e0212 */
[----:B--2---:R1:W-:Y:S04]  /*3ce0*/  STG.E desc[UR12][R14.64+0x8], R31 ;  /* 0x0000081f0e007986 */ /* 0x0043e8000c10190c */
[----:B------:R-:W2:Y:S01]  /*3cf0*/  LDG.E R21, desc[UR12][R20.64] ;  /* 0x0000000c14157981 */ /* 0x000ea2000c1e1900 */
[----:B------:R-:W-:-:S03]  /*3d00*/  IMAD.WIDE R16, R33, 0x4, R12 ;  /* 0x0000000421107825 */ /* 0x000fc600078e020c */
[----:B--2---:R1:W-:Y:S04]  /*3d10*/  STG.E desc[UR12][R8.64+0xc], R21 ;  /* 0x00000c1508007986 */ /* 0x0043e8000c10190c */
[----:B------:R-:W2:Y:S01]  /*3d20*/  LDG.E R17, desc[UR12][R16.64] ;  /* 0x0000000c10117981 */ /* 0x000ea2000c1e1900 */
[----:B------:R-:W-:-:S03]  /*3d30*/  IADD3 R0, PT, PT, R0, 0x4, RZ ;  /* 0x0000000400007810 */ /* 0x000fc60007ffe0ff */
[----:B--2---:R1:W-:Y:S04]  /*3d40*/  STG.E desc[UR12][R14.64+0xc], R17 ;  /* 0x00000c110e007986 */ /* 0x0043e8000c10190c */
.L_x_42:
[----:B------:R-:W-:Y:S05]  /*3d50*/  BRA.U !UP1, `(.L_x_41) ;  /* 0x0000000109a87547 */ /* 0x000fea000b800000 */
[----:B------:R-:W-:Y:S01]  /*3d60*/  UISETP.NE.AND UP1, UPT, UR7, 0x1, UPT ;  /* 0x000000010700788c */ /* 0x000fe2000bf25270 */
[----:B------:R-:W2:Y:S05]  /*3d70*/  LDC R2, c[0x0][0x3a0] ;  /* 0x0000e800ff027b82 */ /* 0x000eaa0000000800 */
[----:B------:R-:W-:-:S05]  /*3d80*/  PLOP3.LUT P1, PT, PT, PT, UP1, 0x80, 0x8 ;  /* 0x000000000008781c */ /* 0x000fca0003f2f018 */
[----:B------:R-:W4:Y:S01]  /*3d90*/  @UP1 LDCU UR4, c[0x0][0x398] ;  /* 0x00007300ff0417ac */ /* 0x000f220008000800 */
[----:B------:R-:W3:Y:S07]  /*3da0*/  @UP1 LDCU.64 UR10, c[0x0][0x3b0] ;  /* 0x00007600ff0a17ac */ /* 0x000eee0008000a00 */
[----:B----4-:R-:W-:-:S04]  /*3db0*/  @P1 IMAD R13, R0, UR4, RZ ;  /* 0x00000004000d1c24 */ /* 0x010fc8000f8e02ff */
[----:B01----:R-:W-:-:S05]  /*3dc0*/  @P1 IMAD.WIDE R8, R13, 0x4, R4 ;  /* 0x000000040d081825 */ /* 0x003fca00078e0204 */
[----:B------:R-:W4:Y:S01]  /*3dd0*/  @P1 LDG.E R19, desc[UR12][R8.64] ;  /* 0x0000000c08131981 */ /* 0x000f22000c1e1900 */
[----:B------:R-:W-:Y:S01]  /*3de0*/  @P1 IADD3 R17, PT, PT, R0, R3, RZ ;  /* 0x0000000300111210 */ /* 0x000fe20007ffe0ff */
[----:B------:R-:W-:Y:S01]  /*3df0*/  @P1 IMAD.WIDE R12, R13, 0x4, R6 ;  /* 0x000000040d0c1825 */ /* 0x000fe200078e0206 */
[----:B---3--:R-:W-:Y:S02]  /*3e00*/  MOV R10, UR10 ;  /* 0x0000000a000a7c02 */ /* 0x008fe40008000f00 */
[----:B------:R-:W-:Y:S01]  /*3e10*/  MOV R11, UR11 ;  /* 0x0000000b000b7c02 */ /* 0x000fe20008000f00 */
[----:B------:R-:W0:Y:S02]  /*3e20*/  @UP1 LDCU.64 UR10, c[0x0][0x3a8] ;  /* 0x00007500ff0a17ac */ /* 0x000e240008000a00 */
[----:B------:R-:W-:-:S05]  /*3e30*/  @P1 IMAD.WIDE R10, R17, 0x4, R10 ;  /* 0x00000004110a1825 */ /* 0x000fca00078e020a */
[----:B----4-:R1:W-:Y:S04]  /*3e40*/  @P1 STG.E desc[UR12][R10.64], R19 ;  /* 0x000000130a001986 */ /* 0x0103e8000c10190c */
[----:B------:R-:W3:Y:S01]  /*3e50*/  @P1 LDG.E R21, desc[UR12][R12.64] ;  /* 0x0000000c0c151981 */ /* 0x000ee2000c1e1900 */
[----:B0-----:R-:W-:Y:S02]  /*3e60*/  MOV R14, UR10 ;  /* 0x0000000a000e7c02 */ /* 0x001fe40008000f00 */
[----:B------:R-:W-:Y:S02]  /*3e70*/  MOV R15, UR11 ;  /* 0x0000000b000f7c02 */ /* 0x000fe40008000f00 */
[----:B------:R-:W-:Y:S01]  /*3e80*/  MOV R25, UR4 ;  /* 0x0000000400197c02 */ /* 0x000fe20008000f00 */
[----:B------:R-:W-:-:S04]  /*3e90*/  @P1 IMAD.WIDE R14, R17, 0x4, R14 ;  /* 0x00000004110e1825 */ /* 0x000fc800078e020e */
[C---:B------:R-:W-:Y:S01]  /*3ea0*/  @P1 IMAD.WIDE R8, R25.reuse, 0x4, R8 ;  /* 0x0000000419081825 */ /* 0x040fe200078e0208 */
[----:B---3--:R-:W-:Y:S04]  /*3eb0*/  @P1 STG.E desc[UR12][R14.64], R21 ;  /* 0x000000150e001986 */ /* 0x008fe8000c10190c */
[----:B------:R0:W3:Y:S01]  /*3ec0*/  @P1 LDG.E R23, desc[UR12][R8.64] ;  /* 0x0000000c08171981 */ /* 0x0000e2000c1e1900 */
[----:B------:R-:W-:Y:S01]  /*3ed0*/  @P1 IMAD.WIDE R16, R25, 0x4, R12 ;  /* 0x0000000419101825 */ /* 0x000fe200078e020c */
[----:B--2---:R-:W-:-:S13]  /*3ee0*/  LOP3.LUT P0, RZ, R2, 0x1, RZ, 0xc0, !PT ;  /* 0x0000000102ff7812 */ /* 0x004fda000780c0ff */
[----:B------:R-:W2:Y:S01]  /*3ef0*/  @P0 LDC R13, c[0x0][0x398] ;  /* 0x0000e600ff0d0b82 */ /* 0x000ea20000000800 */
[----:B------:R-:W-:-:S07]  /*3f00*/  @P1 IADD3 R0, PT, PT, R0, 0x2, RZ ;  /* 0x0000000200001810 */ /* 0x000fce0007ffe0ff */
[----:B0-----:R-:W0:Y:S01]  /*3f10*/  @P0 LDC.64 R8, c[0x0][0x3b0] ;  /* 0x0000ec00ff080b82 */ /* 0x001e220000000a00 */
[----:B---3--:R3:W-:Y:S04]  /*3f20*/  @P1 STG.E desc[UR12][R10.64+0x4], R23 ;  /* 0x000004170a001986 */ /* 0x0087e8000c10190c */
[----:B------:R-:W4:Y:S01]  /*3f30*/  @P1 LDG.E R17, desc[UR12][R16.64] ;  /* 0x0000000c10111981 */ /* 0x000f22000c1e1900 */
[----:B--2---:R-:W-:-:S04]  /*3f40*/  @P0 IMAD R13, R0, R13, RZ ;  /* 0x0000000d000d0224 */ /* 0x004fc800078e02ff */
[----:B------:R-:W-:Y:S01]  /*3f50*/  @P0 IMAD.WIDE R4, R13, 0x4, R4 ;  /* 0x000000040d040825 */ /* 0x000fe200078e0204 */
[----:B-1----:R-:W-:Y:S01]  /*3f60*/  @P0 IADD3 R19, PT, PT, R0, R3, RZ ;  /* 0x0000000300130210 */ /* 0x002fe20007ffe0ff */
[----:B---3--:R-:W1:Y:S01]  /*3f70*/  @P0 LDC.64 R10, c[0x0][0x3a8] ;  /* 0x0000ea00ff0a0b82 */ /* 0x008e620000000a00 */
[----:B----4-:R2:W-:Y:S04]  /*3f80*/  @P1 STG.E desc[UR12][R14.64+0x4], R17 ;  /* 0x000004110e001986 */ /* 0x0105e8000c10190c */
[----:B------:R-:W3:Y:S01]  /*3f90*/  @P0 LDG.E R5, desc[UR12][R4.64] ;  /* 0x0000000c04050981 */ /* 0x000ee2000c1e1900 */
[----:B0-----:R-:W-:-:S04]  /*3fa0*/  @P0 IMAD.WIDE R8, R19, 0x4, R8 ;  /* 0x0000000413080825 */ /* 0x001fc800078e0208 */
[----:B------:R-:W-:Y:S01]  /*3fb0*/  @P0 IMAD.WIDE R6, R13, 0x4, R6 ;  /* 0x000000040d060825 */ /* 0x000fe200078e0206 */
[----:B---3--:R2:W-:Y:S05]  /*3fc0*/  @P0 STG.E desc[UR12][R8.64], R5 ;  /* 0x0000000508000986 */ /* 0x0085ea000c10190c */
[----:B------:R-:W3:Y:S01]  /*3fd0*/  @P0 LDG.E R7, desc[UR12][R6.64] ;  /* 0x0000000c06070981 */ /* 0x000ee2000c1e1900 */
[----:B-1----:R-:W-:-:S05]  /*3fe0*/  @P0 IMAD.WIDE R10, R19, 0x4, R10 ;  /* 0x00000004130a0825 */ /* 0x002fca00078e020a */
[----:B---3--:R2:W-:Y:S02]  /*3ff0*/  @P0 STG.E desc[UR12][R10.64], R7 ;  /* 0x000000070a000986 */ /* 0x0085e4000c10190c */
.L_x_41:
[----:B------:R-:W3:Y:S01]  /*4000*/  LDCU UR4, c[0x0][0x398] ;  /* 0x00007300ff0477ac */ /* 0x000ee20008000800 */
[----:B------:R-:W-:-:S04]  /*4010*/  IADD3 R3, PT, PT, R3, UR5, RZ ;  /* 0x0000000503037c10 */ /* 0x000fc8000fffe0ff */
[----:B---3--:R-:W-:-:S13]  /*4020*/  ISETP.GE.AND P0, PT, R3, UR4, PT ;  /* 0x0000000403007c0c */ /* 0x008fda000bf06270 */
[----:B------:R-:W-:Y:S05]  /*4030*/  @!P0 BRA `(.L_x_43) ;  /* 0xfffffff4008c8947 */ /* 0x000fea000383ffff */
[----:B------:R-:W-:Y:S05]  /*4040*/  EXIT ;  /* 0x000000000000794d */ /* 0x000fea0003800000 */
.L_x_36:
[----:B------:R-:W-:-:S09]  /*4050*/  UISETP.GE.AND UP0, UPT, UR8, 0x1, UPT ;  /* 0x000000010800788c */ /* 0x000fd2000bf06270 */
[----:B------:R-:W-:Y:S05]  /*4060*/  BRA.U !UP0, `(.L_x_44) ;  /* 0x0000001d08f07547 */ /* 0x000fea000b800000 */
[----:B------:R-:W-:Y:S01]  /*4070*/  BSSY.RECONVERGENT B0, `(.L_x_45) ;  /* 0x00001fa000007945 */ /* 0x000fe20003800200 */
[----:B------:R-:W-:Y:S02]  /*4080*/  ULOP3.LUT UR7, UR4, 0x7, URZ, 0xc0, !UPT ;  /* 0x0000000704077892 */ /* 0x000fe4000f8ec0ff */
[----:B------:R-:W-:Y:S02]  /*4090*/  ULOP3.LUT UR11, UR8, 0x7, URZ, 0xc0, !UPT ;  /* 0x00000007080b7892 */ /* 0x000fe4000f8ec0ff */
[----:B------:R-:W-:Y:S02]  /*40a0*/  ULOP3.LUT UR15, UR8, 0x3, URZ, 0xc0, !UPT ;  /* 0x00000003080f7892 */ /* 0x000fe4000f8ec0ff */
[----:B------:R-:W-:Y:S01]  /*40b0*/  ULOP3.LUT UR10, UR4, 0x3, URZ, 0xc0, !UPT ;  /* 0x00000003040a7892 */ /* 0x000fe2000f8ec0ff */
[----:B------:R-:W0:Y:S01]  /*40c0*/  LDCU UR17, c[0x0][0x398] ;  /* 0x00007300ff1177ac */ /* 0x000e220008000800 */
[----:B------:R-:W1:Y:S01]  /*40d0*/  LDCU UR16, c[0x0][0x388] ;  /* 0x00007100ff1077ac */ /* 0x000e620008000800 */
[----:B------:R-:W-:-:S02]  /*40e0*/  ULOP3.LUT UR6, UR4, 0xfffffff8, URZ, 0xc0, !UPT ;  /* 0xfffffff804067892 */ /* 0x000fc4000f8ec0ff */
[----:B------:R-:W-:Y:S02]  /*40f0*/  ULOP3.LUT UR8, UR8, 0x7ffffff8, URZ, 0xc0, !UPT ;  /* 0x7ffffff808087892 */ /* 0x000fe4000f8ec0ff */
[----:B------:R-:W-:Y:S02]  /*4100*/  UIADD3 UR9, UPT, UPT, UR7, -0x1, URZ ;  /* 0xffffffff07097890 */ /* 0x000fe4000fffe0ff */
[----:B------:R-:W-:-:S12]  /*4110*/  UIADD3 UR14, UPT, UPT, UR11, -0x1, URZ ;  /* 0xffffffff0b0e7890 */ /* 0x000fd8000fffe0ff */
.L_x_60:
[----:B--2---:R-:W2:Y:S01]  /*4120*/  LDC.64 R10, c[0x0][0x3b8] ;  /* 0x0000ee00ff0a7b82 */ /* 0x004ea20000000a00 */
[----:B------:R-:W-:Y:S02]  /*4130*/  MOV R2, RZ ;  /* 0x000000ff00027202 */ /* 0x000fe40000000f00 */
[----:B------:R-:W-:Y:S02]  /*4140*/  CS2R R32, SRZ ;  /* 0x0000000000207805 */ /* 0x000fe4000001ff00 */
[----:B-1--4-:R-:W-:Y:S02]  /*4150*/  CS2R R24, SRZ ;  /* 0x0000000000187805 */ /* 0x012fe4000001ff00 */
[----:B------:R-:W-:Y:S01]  /*4160*/  CS2R R30, SRZ ;  /* 0x00000000001e7805 */ /* 0x000fe2000001ff00 */
[----:B------:R-:W3:Y:S01]  /*4170*/  LDC R0, c[0x0][0x39c] ;  /* 0x0000e700ff007b82 */ /* 0x000ee20000000800 */
[----:B--2---:R-:W-:-:S05]  /*4180*/  IMAD.WIDE R10, R3, 0x4, R10 ;  /* 0x00000004030a7825 */ /* 0x004fca00078e020a */
[----:B------:R2:W-:Y:S01]  /*4190*/  STG.E desc[UR12][R10.64], RZ ;  /* 0x000000ff0a007986 */ /* 0x0005e2000c10190c */
[----:B---3--:R-:W-:-:S13]  /*41a0*/  ISETP.GE.U32.AND P0, PT, R0, 0x8, PT ;  /* 0x000000080000780c */ /* 0x008fda0003f06070 */
[----:B0-2---:R-:W-:Y:S05]  /*41b0*/  @!P0 BRA `(.L_x_46) ;  /* 0x0000000800008947 */ /* 0x005fea0003800000 */
[----:B------:R-:W2:Y:S01]  /*41c0*/  LDC.64 R12, c[0x0][0x380] ;  /* 0x0000e000ff0c7b82 */ /* 0x000ea20000000a00 */
[----:B------:R-:W-:Y:S01]  /*41d0*/  HFMA2 R6, -RZ, RZ, 0, 0 ;  /* 0x00000000ff067431 */ /* 0x000fe200000001ff */
[----:B------:R-:W-:-:S06]  /*41e0*/  CS2R R32, SRZ ;  /* 0x0000000000207805 */ /* 0x000fcc000001ff00 */
[----:B------:R-:W3:Y:S02]  /*41f0*/  LDC.64 R14, c[0x0][0x390] ;  /* 0x0000e400ff0e7b82 */ /* 0x000ee40000000a00 */
.L_x_47:
[C---:B-1----:R-:W-:Y:S02]  /*4200*/  IMAD R7, R6.reuse, UR16, RZ ;  /* 0x0000001006077c24 */ /* 0x042fe4000f8e02ff */
[----:B0-----:R-:W-:Y:S02]  /*4210*/  IMAD R9, R6, UR17, R3 ;  /* 0x0000001106097c24 */ /* 0x001fe4000f8e0203 */
[----:B--2---:R-:W-:-:S04]  /*4220*/  IMAD.WIDE.U32 R4, R7, 0x4, R12 ;  /* 0x0000000407047825 */ /* 0x004fc800078e000c */
[----:B---3--:R-:W-:Y:S01]  /*4230*/  IMAD.WIDE.U32 R34, R9, 0x4, R14 ;  /* 0x0000000409227825 */ /* 0x008fe200078e000e */
[----:B------:R-:W-:Y:S01]  /*4240*/  IADD3 R7, PT, PT, R7, UR16, RZ ;  /* 0x0000001007077c10 */ /* 0x000fe2000fffe0ff */
[----:B------:R0:W2:Y:S01]  /*4250*/  LDG.E R29, desc[UR12][R4.64] ;  /* 0x0000000c041d7981 */ /* 0x0000a2000c1e1900 */
[----:B------:R-:W-:-:S03]  /*4260*/  IADD3 R19, PT, PT, R9, UR17, RZ ;  /* 0x0000001109137c10 */ /* 0x000fc6000fffe0ff */
[----:B------:R-:W3:Y:S01]  /*4270*/  LDG.E R34, desc[UR12][R34.64] ;  /* 0x0000000c22227981 */ /* 0x000ee2000c1e1900 */
[C---:B------:R-:W-:Y:S01]  /*4280*/  IMAD.WIDE.U32 R40, R7.reuse, 0x4, R12 ;  /* 0x0000000407287825 */ /* 0x040fe200078e000c */
[----:B------:R-:W-:-:S03]  /*4290*/  IADD3 R7, PT, PT, R7, UR16, RZ ;  /* 0x0000001007077c10 */ /* 0x000fc6000fffe0ff */
[C---:B------:R-:W-:Y:S01]  /*42a0*/  IMAD.WIDE.U32 R8, R19.reuse, 0x4, R14 ;  /* 0x0000000413087825 */ /* 0x040fe200078e000e */
[----:B------:R-:W-:Y:S01]  /*42b0*/  IADD3 R21, PT, PT, R19, UR17, RZ ;  /* 0x0000001113157c10 */ /* 0x000fe2000fffe0ff */
[----:B------:R-:W4:Y:S02]  /*42c0*/  LDG.E R40, desc[UR12][R40.64] ;  /* 0x0000000c28287981 */ /* 0x000f24000c1e1900 */
[----:B------:R-:W-:Y:S02]  /*42d0*/  IMAD.WIDE.U32 R16, R7, 0x4, R12 ;  /* 0x0000000407107825 */ /* 0x000fe400078e000c */
[----:B------:R-:W5:Y:S02]  /*42e0*/  LDG.E R27, desc[UR12][R8.64] ;  /* 0x0000000c081b7981 */ /* 0x000f64000c1e1900 */
[----:B0-----:R-:W-:Y:S01]  /*42f0*/  IMAD.WIDE.U32 R4, R21, 0x4, R14 ;  /* 0x0000000415047825 */ /* 0x001fe200078e000e */
[----:B------:R-:W-:Y:S01]  /*4300*/  IADD3 R7, PT, PT, R7, UR16, RZ ;  /* 0x0000001007077c10 */ /* 0x000fe2000fffe0ff */
[----:B------:R0:W5:Y:S01]  /*4310*/  LDG.E R26, desc[UR12][R16.64] ;  /* 0x0000000c101a7981 */ /* 0x000162000c1e1900 */
[----:B------:R-:W-:-:S03]  /*4320*/  IADD3 R21, PT, PT, R21, UR17, RZ ;  /* 0x0000001115157c10 */ /* 0x000fc6000fffe0ff */
[----:B------:R1:W5:Y:S01]  /*4330*/  LDG.E R37, desc[UR12][R4.64] ;  /* 0x0000000c04257981 */ /* 0x000362000c1e1900 */
[C---:B------:R-:W-:Y:S01]  /*4340*/  IMAD.WIDE.U32 R18, R7.reuse, 0x4, R12 ;  /* 0x0000000407127825 */ /* 0x040fe200078e000c */
[----:B------:R-:W-:-:S03]  /*4350*/  IADD3 R23, PT, PT, R7, UR16, RZ ;  /* 0x0000001007177c10 */ /* 0x000fc6000fffe0ff */
[C---:B------:R-:W-:Y:S01]  /*4360*/  IMAD.WIDE.U32 R38, R21.reuse, 0x4, R14 ;  /* 0x0000000415267825 */ /* 0x040fe200078e000e */
[----:B0-----:R-:W-:Y:S01]  /*4370*/  IADD3 R17, PT, PT, R21, UR17, RZ ;  /* 0x0000001115117c10 */ /* 0x001fe2000fffe0ff */
[----:B------:R0:W5:Y:S02]  /*4380*/  LDG.E R36, desc[UR12][R18.64] ;  /* 0x0000000c12247981 */ /* 0x000164000c1e1900 */
[----:B------:R-:W-:Y:S02]  /*4390*/  IMAD.WIDE.U32 R8, R23, 0x4, R12 ;  /* 0x0000000417087825 */ /* 0x000fe400078e000c */
[----:B------:R-:W5:Y:S02]  /*43a0*/  LDG.E R7, desc[UR12][R38.64] ;  /* 0x0000000c26077981 */ /* 0x000f64000c1e1900 */
[----:B------:R-:W-:Y:S01]  /*43b0*/  IMAD.WIDE.U32 R44, R17, 0x4, R14 ;  /* 0x00000004112c7825 */ /* 0x000fe200078e000e */
[----:B-1----:R-:W-:Y:S01]  /*43c0*/  IADD3 R5, PT, PT, R23, UR16, RZ ;  /* 0x0000001017057c10 */ /* 0x002fe2000fffe0ff */
[----:B------:R1:W5:Y:S01]  /*43d0*/  LDG.E R41, desc[UR12][R8.64] ;  /* 0x0000000c08297981 */ /* 0x000362000c1e1900 */
[----:B------:R-:W-:-:S03]  /*43e0*/  IADD3 R17, PT, PT, R17, UR17, RZ ;  /* 0x0000001111117c10 */ /* 0x000fc6000fffe0ff */
[----:B------:R-:W5:Y:S01]  /*43f0*/  LDG.E R2, desc[UR12][R44.64] ;  /* 0x0000000c2c027981 */ /* 0x000f62000c1e1900 */
[C---:B------:R-:W-:Y:S01]  /*4400*/  IMAD.WIDE.U32 R20, R5.reuse, 0x4, R12 ;  /* 0x0000000405147825 */ /* 0x040fe200078e000c */
[----:B0-----:R-:W-:-:S03]  /*4410*/  IADD3 R19, PT, PT, R5, UR16, RZ ;  /* 0x0000001005137c10 */ /* 0x001fc6000fffe0ff */
[C---:B------:R-:W-:Y:S01]  /*4420*/  IMAD.WIDE.U32 R22, R17.reuse, 0x4, R14 ;  /* 0x0000000411167825 */ /* 0x040fe200078e000e */
[----:B-1----:R-:W-:Y:S01]  /*4430*/  IADD3 R9, PT, PT, R17, UR17, RZ ;  /* 0x0000001111097c10 */ /* 0x002fe2000fffe0ff */
[----:B------:R0:W5:Y:S02]  /*4440*/  LDG.E R4, desc[UR12][R20.64] ;  /* 0x0000000c14047981 */ /* 0x000164000c1e1900 */
[----:B------:R-:W-:Y:S02]  /*4450*/  IMAD.WIDE.U32 R42, R19, 0x4, R12 ;  /* 0x00000004132a7825 */ /* 0x000fe400078e000c */
[----:B------:R2:W5:Y:S02]  /*4460*/  LDG.E R39, desc[UR12][R22.64] ;  /* 0x0000000c16277981 */ /* 0x000564000c1e1900 */
[----:B------:R-:W-:Y:S01]  /*4470*/  IMAD.WIDE.U32 R16, R9, 0x4, R14 ;  /* 0x0000000409107825 */ /* 0x000fe200078e000e */
[----:B------:R-:W-:Y:S01]  /*4480*/  IADD3 R19, PT, PT, R19, UR16, RZ ;  /* 0x0000001013137c10 */ /* 0x000fe2000fffe0ff */
[----:B------:R-:W5:Y:S01]  /*4490*/  LDG.E R5, desc[UR12][R42.64] ;  /* 0x0000000c2a057981 */ /* 0x000f62000c1e1900 */
[----:B0-----:R-:W-:-:S03]  /*44a0*/  IADD3 R21, PT, PT, R9, UR17, RZ ;  /* 0x0000001109157c10 */ /* 0x001fc6000fffe0ff */
[----:B------:R4:W5:Y:S01]  /*44b0*/  LDG.E R8, desc[UR12][R16.64] ;  /* 0x0000000c10087981 */ /* 0x000962000c1e1900 */
[----:B------:R-:W-:-:S04]  /*44c0*/  IMAD.WIDE.U32 R18, R19, 0x4, R12 ;  /* 0x0000000413127825 */ /* 0x000fc800078e000c */
[----:B------:R-:W-:Y:S01]  /*44d0*/  IMAD.WIDE.U32 R20, R21, 0x4, R14 ;  /* 0x0000000415147825 */ /* 0x000fe200078e000e */
[----:B------:R5:W5:Y:S04]  /*44e0*/  LDG.E R38, desc[UR12][R18.64] ;  /* 0x0000000c12267981 */ /* 0x000b68000c1e1900 */
[----:B------:R0:W5:Y:S01]  /*44f0*/  LDG.E R9, desc[UR12][R20.64] ;  /* 0x0000000c14097981 */ /* 0x000162000c1e1900 */
[----:B------:R-:W-:-:S04]  /*4500*/  IADD3 R6, PT, PT, R6, 0x8, RZ ;  /* 0x0000000806067810 */ /* 0x000fc80007ffe0ff */
[----:B------:R-:W-:Y:S01]  /*4510*/  ISETP.NE.AND P0, PT, R6, UR6, PT ;  /* 0x0000000606007c0c */ /* 0x000fe2000bf05270 */
[C---:B--2---:R-:W-:Y:S01]  /*4520*/  FMUL R22, R29.reuse, R29 ;  /* 0x0000001d1d167220 */ /* 0x044fe20000400000 */
[-C--:B---3--:R-:W-:Y:S01]  /*4530*/  FMUL R29, R29, R34.reuse ;  /* 0x000000221d1d7220 */ /* 0x088fe20000400000 */
[----:B------:R-:W-:-:S04]  /*4540*/  FMUL R34, R34, R34 ;  /* 0x0000002222227220 */ /* 0x000fc80000400000 */
[----:B------:R-:W1:Y:S01]  /*4550*/  F2F.F64.F32 R22, R22 ;  /* 0x0000001600167310 */ /* 0x000e620000201800 */
[----:B----4-:R-:W-:-:S07]  /*4560*/  FMUL R16, R40, R40 ;  /* 0x0000002828107220 */ /* 0x010fce0000400000 */
[----:B------:R-:W2:Y:S01]  /*4570*/  F2F.F64.F32 R28, R29 ;  /* 0x0000001d001c7310 */ /* 0x000ea20000201800 */
[-C--:B-----5:R-:W-:Y:S01]  /*4580*/  FMUL R18, R40, R27.reuse ;  /* 0x0000001b28127220 */ /* 0x0a0fe20000400000 */
[----:B0-----:R-:W-:Y:S01]  /*4590*/  FMUL R20, R27, R27 ;  /* 0x0000001b1b147220 */ /* 0x001fe20000400000 */
[----:B------:R-:W-:Y:S01]  /*45a0*/  FMUL R40, R26, R26 ;  /* 0x0000001a1a287220 */ /* 0x000fe20000400000 */
[----:B-1----:R-:W-:-:S04]  /*45b0*/  DADD R22, R22, R24 ;  /* 0x0000000016167229 */ /* 0x002fc80000000018 */
[----:B------:R-:W0:Y:S01]  /*45c0*/  F2F.F64.F32 R34, R34 ;  /* 0x0000002200227310 */ /* 0x000e220000201800 */
[-C--:B------:R-:W-:Y:S01]  /*45d0*/  FMUL R26, R26, R37.reuse ;  /* 0x000000251a1a7220 */ /* 0x080fe20000400000 */
[----:B------:R-:W-:Y:S01]  /*45e0*/  FMUL R42, R37, R37 ;  /* 0x00000025252a7220 */ /* 0x000fe20000400000 */
[----:B--2---:R-:W-:-:S05]  /*45f0*/  DADD R28, R28, R30 ;  /* 0x000000001c1c7229 */ /* 0x004fca000000001e */
[----:B------:R-:W1:Y:S01]  /*4600*/  F2F.F64.F32 R16, R16 ;  /* 0x0000001000107310 */ /* 0x000e620000201800 */
[C---:B------:R-:W-:Y:S01]  /*4610*/  FMUL R43, R36.reuse, R36 ;  /* 0x00000024242b7220 */ /* 0x040fe20000400000 */
[-C--:B------:R-:W-:Y:S01]  /*4620*/  FMUL R36, R36, R7.reuse ;  /* 0x0000000724247220 */ /* 0x080fe20000400000 */
[----:B------:R-:W-:Y:S01]  /*4630*/  FMUL R7, R7, R7 ;  /* 0x0000000707077220 */ /* 0x000fe20000400000 */
[----:B0-----:R-:W-:-:S04]  /*4640*/  DADD R32, R34, R32 ;  /* 0x0000000022207229 */ /* 0x001fc80000000020 */
[----:B------:R-:W0:Y:S01]  /*4650*/  F2F.F64.F32 R18, R18 ;  /* 0x0000001200127310 */ /* 0x000e220000201800 */
[C---:B------:R-:W-:Y:S01]  /*4660*/  FMUL R44, R41.reuse, R41 ;  /* 0x00000029292c7220 */ /* 0x040fe20000400000 */
[-C--:B------:R-:W-:Y:S01]  /*4670*/  FMUL R41, R41, R2.reuse ;  /* 0x0000000229297220 */ /* 0x080fe20000400000 */
[----:B------:R-:W-:Y:S01]  /*4680*/  FMUL R2, R2, R2 ;  /* 0x0000000202027220 */ /* 0x000fe20000400000 */
[----:B-1----:R-:W-:-:S04]  /*4690*/  DADD R22, R22, R16 ;  /* 0x0000000016167229 */ /* 0x002fc80000000010 */
[----:B------:R-:W1:Y:S01]  /*46a0*/  F2F.F64.F32 R20, R20 ;  /* 0x0000001400147310 */ /* 0x000e620000201800 */
[----:B------:R-:W-:Y:S01]  /*46b0*/  FMUL R45, R4, R4 ;  /* 0x00000004042d7220 */ /* 0x000fe20000400000 */
[----:B0-----:R-:W-:-:S06]  /*46c0*/  DADD R28, R28, R18 ;  /* 0x000000001c1c7229 */ /* 0x001fcc0000000012 */
[----:B------:R-:W0:Y:S01]  /*46d0*/  F2F.F64.F32 R24, R40 ;  /* 0x0000002800187310 */ /* 0x000e220000201800 */
[----:B-1----:R-:W-:-:S07]  /*46e0*/  DADD R32, R32, R20 ;  /* 0x0000000020207229 */ /* 0x002fce0000000014 */
[----:B------:R-:W1:Y:S01]  /*46f0*/  F2F.F64.F32 R26, R26 ;  /* 0x0000001a001a7310 */ /* 0x000e620000201800 */
[----:B0-----:R-:W-:-:S07]  /*4700*/  DADD R24, R22, R24 ;  /* 0x0000000016187229 */ /* 0x001fce0000000018 */
[----:B------:R0:W2:Y:S01]  /*4710*/  F2F.F64.F32 R30, R42 ;  /* 0x0000002a001e7310 */ /* 0x0000a20000201800 */
[----:B-1----:R-:W-:-:S07]  /*4720*/  DADD R28, R28, R26 ;  /* 0x000000001c1c7229 */ /* 0x002fce000000001a */
[----:B------:R-:W1:Y:S01]  /*4730*/  F2F.F64.F32 R34, R43 ;  /* 0x0000002b00227310 */ /* 0x000e620000201800 */
[-C--:B0-----:R-:W-:Y:S01]  /*4740*/  FMUL R42, R4, R39.reuse ;  /* 0x00000027042a7220 */ /* 0x081fe20000400000 */
[----:B------:R-:W-:Y:S01]  /*4750*/  FMUL R39, R39, R39 ;  /* 0x0000002727277220 */ /* 0x000fe20000400000 */
[----:B--2---:R-:W-:-:S05]  /*4760*/  DADD R32, R32, R30 ;  /* 0x0000000020207229 */ /* 0x004fca000000001e */
[----:B------:R-:W0:Y:S01]  /*4770*/  F2F.F64.F32 R36, R36 ;  /* 0x0000002400247310 */ /* 0x000e220000201800 */
[----:B-1----:R-:W-:-:S07]  /*4780*/  DADD R34, R24, R34 ;  /* 0x0000000018227229 */ /* 0x002fce0000000022 */
[----:B------:R1:W2:Y:S01]  /*4790*/  F2F.F64.F32 R16, R7 ;  /* 0x0000000700107310 */ /* 0x0002a20000201800 */
[----:B0-----:R-:W-:-:S07]  /*47a0*/  DADD R28, R28, R36 ;  /* 0x000000001c1c7229 */ /* 0x001fce0000000024 */
[----:B------:R-:W0:Y:S01]  /*47b0*/  F2F.F64.F32 R18, R44 ;  /* 0x0000002c00127310 */ /* 0x000e220000201800 */
[C---:B-1----:R-:W-:Y:S01]  /*47c0*/  FMUL R7, R5.reuse, R5 ;  /* 0x0000000505077220 */ /* 0x042fe20000400000 */
[-C--:B------:R-:W-:Y:S01]  /*47d0*/  FMUL R5, R5, R8.reuse ;  /* 0x0000000805057220 */ /* 0x080fe20000400000 */
[----:B------:R-:W-:Y:S01]  /*47e0*/  FMUL R8, R8, R8 ;  /* 0x0000000808087220 */ /* 0x000fe20000400000 */
[----:B--2---:R-:W-:-:S04]  /*47f0*/  DADD R16, R32, R16 ;  /* 0x0000000020107229 */ /* 0x004fc80000000010 */
[----:B------:R-:W1:Y:S01]  /*4800*/  F2F.F64.F32 R40, R41 ;  /* 0x0000002900287310 */ /* 0x000e620000201800 */
[----:B0-----:R-:W-:-:S07]  /*4810*/  DADD R34, R34, R18 ;  /* 0x0000000022227229 */ /* 0x001fce0000000012 */
[----:B------:R0:W2:Y:S01]  /*4820*/  F2F.F64.F32 R20, R2 ;  /* 0x0000000200147310 */ /* 0x0000a20000201800 */
[----:B-1----:R-:W-:-:S07]  /*4830*/  DADD R28, R28, R40 ;  /* 0x000000001c1c7229 */ /* 0x002fce0000000028 */
[----:B------:R-:W1:Y:S01]  /*4840*/  F2F.F64.F32 R22, R45 ;  /* 0x0000002d00167310 */ /* 0x000e620000201800 */
[C---:B0-----:R-:W-:Y:S01]  /*4850*/  FMUL R2, R38.reuse, R38 ;  /* 0x0000002626027220 */ /* 0x041fe20000400000 */
[-C--:B------:R-:W-:Y:S01]  /*4860*/  FMUL R38, R38, R9.reuse ;  /* 0x0000000926267220 */ /* 0x080fe20000400000 */
[----:B------:R-:W-:Y:S01]  /*4870*/  FMUL R9, R9, R9 ;  /* 0x0000000909097220 */ /* 0x000fe20000400000 */
[----:B--2---:R-:W-:-:S04]  /*4880*/  DADD R20, R16, R20 ;  /* 0x0000000010147229 */ /* 0x004fc80000000014 */
[----:B------:R-:W0:Y:S01]  /*4890*/  F2F.F64.F32 R42, R42 ;  /* 0x0000002a002a7310 */ /* 0x000e220000201800 */
[----:B-1----:R-:W-:-:S07]  /*48a0*/  DADD R22, R34, R22 ;  /* 0x0000000022167229 */ /* 0x002fce0000000016 */
[----:B------:R-:W1:Y:S01]  /*48b0*/  F2F.F64.F32 R26, R39 ;  /* 0x00000027001a7310 */ /* 0x000e620000201800 */
[----:B0-----:R-:W-:-:S07]  /*48c0*/  DADD R28, R28, R42 ;  /* 0x000000001c1c7229 */ /* 0x001fce000000002a */
        /* <DEDUP_REMOVED lines=11> */
[----:B0-----:R-:W-:Y:S02]  /*4980*/  DADD R30, R4, R16 ;  /* 0x00000000041e7229 */ /* 0x001fe40000000010 */
[----:B-1----:R-:W-:Y:S01]  /*4990*/  DADD R32, R20, R32 ;  /* 0x0000000014207229 */ /* 0x002fe20000000020 */
[----:B------:R-:W-:Y:S10]  /*49a0*/  @P0 BRA `(.L_x_47) ;  /* 0xfffffff800140947 */ /* 0x000ff4000383ffff */
[----:B------:R-:W-:-:S07]  /*49b0*/  MOV R2, UR6 ;  /* 0x0000000600027c02 */ /* 0x000fce0008000f00 */
.L_x_46:
[----:B------:R-:W-:-:S09]  /*49c0*/  UISETP.NE.AND UP0, UPT, UR7, URZ, UPT ;  /* 0x000000ff0700728c */ /* 0x000fd2000bf05270 */
[----:B------:R-:W-:Y:S05]  /*49d0*/  BRA.U !UP0, `(.L_x_48) ;  /* 0x0000000508fc7547 */ /* 0x000fea000b800000 */
[----:B------:R-:W-:Y:S02]  /*49e0*/  UISETP.GE.U32.AND UP0, UPT, UR9, 0x3, UPT ;  /* 0x000000030900788c */ /* 0x000fe4000bf06070 */
[----:B------:R-:W-:-:S07]  /*49f0*/  UISETP.NE.AND UP1, UPT, UR10, URZ, UPT ;  /* 0x000000ff0a00728c */ /* 0x000fce000bf25270 */
[----:B------:R-:W-:Y:S05]  /*4a00*/  BRA.U !UP0, `(.L_x_49) ;  /* 0x0000000508047547 */ /* 0x000fea000b800000 */
[----:B------:R-:W2:Y:S01]  /*4a10*/  LDC.64 R6, c[0x0][0x380] ;  /* 0x0000e000ff067b82 */ /* 0x000ea20000000a00 */
[----:B------:R-:W3:Y:S01]  /*4a20*/  LDCU UR4, c[0x0][0x388] ;  /* 0x00007100ff0477ac */ /* 0x000ee20008000800 */
[----:B------:R-:W4:Y:S06]  /*4a30*/  LDCU UR18, c[0x0][0x398] ;  /* 0x00007300ff1277ac */ /* 0x000f2c0008000800 */
[----:B------:R-:W5:Y:S01]  /*4a40*/  LDC.64 R4, c[0x0][0x390] ;  /* 0x0000e400ff047b82 */ /* 0x000f620000000a00 */
[C---:B---3--:R-:W-:Y:S02]  /*4a50*/  IMAD R15, R2.reuse, UR4, RZ ;  /* 0x00000004020f7c24 */ /* 0x048fe4000f8e02ff */
[----:B----4-:R-:W-:-:S02]  /*4a60*/  IMAD R17, R2, UR18, R3 ;  /* 0x0000001202117c24 */ /* 0x010fc4000f8e0203 */
[C---:B--2---:R-:W-:Y:S01]  /*4a70*/  IMAD.WIDE.U32 R8, R15.reuse, 0x4, R6 ;  /* 0x000000040f087825 */ /* 0x044fe200078e0006 */
[----:B------:R-:W-:Y:S02]  /*4a80*/  IADD3 R19, PT, PT, R15, UR4, RZ ;  /* 0x000000040f137c10 */ /* 0x000fe4000fffe0ff */
[----:B------:R-:W-:-:S03]  /*4a90*/  IADD3 R21, PT, PT, R17, UR18, RZ ;  /* 0x0000001211157c10 */ /* 0x000fc6000fffe0ff */
[----:B------:R-:W2:Y:S01]  /*4aa0*/  LDG.E R8, desc[UR12][R8.64] ;  /* 0x0000000c08087981 */ /* 0x000ea2000c1e1900 */
[----:B-----5:R-:W-:Y:S01]  /*4ab0*/  IMAD.WIDE.U32 R12, R17, 0x4, R4 ;  /* 0x00000004110c7825 */ /* 0x020fe200078e0004 */
[----:B------:R-:W-:-:S03]  /*4ac0*/  IADD3 R27, PT, PT, R19, UR4, RZ ;  /* 0x00000004131b7c10 */ /* 0x000fc6000fffe0ff */
[----:B------:R-:W-:Y:S02]  /*4ad0*/  IMAD.WIDE.U32 R14, R19, 0x4, R6 ;  /* 0x00000004130e7825 */ /* 0x000fe400078e0006 */
[----:B------:R-:W3:Y:S02]  /*4ae0*/  LDG.E R13, desc[UR12][R12.64] ;  /* 0x0000000c0c0d7981 */ /* 0x000ee4000c1e1900 */
[C---:B------:R-:W-:Y:S01]  /*4af0*/  IMAD.WIDE.U32 R16, R21.reuse, 0x4, R4 ;  /* 0x0000000415107825 */ /* 0x040fe200078e0004 */
[----:B------:R-:W-:Y:S01]  /*4b00*/  IADD3 R29, PT, PT, R21, UR18, RZ ;  /* 0x00000012151d7c10 */ /* 0x000fe2000fffe0ff */
[----:B------:R-:W4:Y:S02]  /*4b10*/  LDG.E R14, desc[UR12][R14.64] ;  /* 0x0000000c0e0e7981 */ /* 0x000f24000c1e1900 */
[----:B------:R-:W-:Y:S02]  /*4b20*/  IMAD.WIDE.U32 R20, R27, 0x4, R6 ;  /* 0x000000041b147825 */ /* 0x000fe400078e0006 */
[----:B------:R-:W5:Y:S02]  /*4b30*/  LDG.E R17, desc[UR12][R16.64] ;  /* 0x0000000c10117981 */ /* 0x000f64000c1e1900 */
[----:B------:R-:W-:Y:S01]  /*4b40*/  IMAD.WIDE.U32 R18, R29, 0x4, R4 ;  /* 0x000000041d127825 */ /* 0x000fe200078e0004 */
[----:B------:R-:W-:Y:S01]  /*4b50*/  IADD3 R27, PT, PT, R27, UR4, RZ ;  /* 0x000000041b1b7c10 */ /* 0x000fe2000fffe0ff */
[----:B------:R-:W5:Y:S01]  /*4b60*/  LDG.E R20, desc[UR12][R20.64] ;  /* 0x0000000c14147981 */ /* 0x000f62000c1e1900 */
[----:B------:R-:W-:-:S03]  /*4b70*/  IADD3 R35, PT, PT, R29, UR18, RZ ;  /* 0x000000121d237c10 */ /* 0x000fc6000fffe0ff */
[----:B------:R0:W5:Y:S01]  /*4b80*/  LDG.E R23, desc[UR12][R18.64] ;  /* 0x0000000c12177981 */ /* 0x000162000c1e1900 */
[----:B------:R-:W-:-:S04]  /*4b90*/  IMAD.WIDE.U32 R26, R27, 0x4, R6 ;  /* 0x000000041b1a7825 */ /* 0x000fc800078e0006 */
[----:B------:R-:W-:Y:S01]  /*4ba0*/  IMAD.WIDE.U32 R34, R35, 0x4, R4 ;  /* 0x0000000423227825 */ /* 0x000fe200078e0004 */
[----:B------:R1:W5:Y:S04]  /*4bb0*/  LDG.E R29, desc[UR12][R26.64] ;  /* 0x0000000c1a1d7981 */ /* 0x000368000c1e1900 */
[----:B------:R-:W5:Y:S01]  /*4bc0*/  LDG.E R28, desc[UR12][R34.64] ;  /* 0x0000000c221c7981 */ /* 0x000f62000c1e1900 */
[----:B------:R-:W-:Y:S01]  /*4bd0*/  IADD3 R2, PT, PT, R2, 0x4, RZ ;  /* 0x0000000402027810 */ /* 0x000fe20007ffe0ff */
[C---:B--2---:R-:W-:Y:S01]  /*4be0*/  FMUL R6, R8.reuse, R8 ;  /* 0x0000000808067220 */ /* 0x044fe20000400000 */
[-C--:B---3--:R-:W-:Y:S01]  /*4bf0*/  FMUL R8, R8, R13.reuse ;  /* 0x0000000d08087220 */ /* 0x088fe20000400000 */
[----:B------:R-:W-:-:S04]  /*4c00*/  FMUL R13, R13, R13 ;  /* 0x0000000d0d0d7220 */ /* 0x000fc80000400000 */
[----:B------:R-:W2:Y:S01]  /*4c10*/  F2F.F64.F32 R6, R6 ;  /* 0x0000000600067310 */ /* 0x000ea20000201800 */
[C---:B----4-:R-:W-:Y:S01]  /*4c20*/  FMUL R4, R14.reuse, R14 ;  /* 0x0000000e0e047220 */ /* 0x050fe20000400000 */
[----:B-----5:R-:W-:-:S06]  /*4c30*/  FMUL R14, R14, R17 ;  /* 0x000000110e0e7220 */ /* 0x020fcc0000400000 */
[----:B------:R-:W3:Y:S01]  /*4c40*/  F2F.F64.F32 R8, R8 ;  /* 0x0000000800087310 */ /* 0x000ee20000201800 */
[----:B0-----:R-:W-:-:S07]  /*4c50*/  FMUL R18, R17, R17 ;  /* 0x0000001111127220 */ /* 0x001fce0000400000 */
[----:B------:R-:W0:Y:S01]  /*4c60*/  F2F.F64.F32 R12, R13 ;  /* 0x0000000d000c7310 */ /* 0x000e220000201800 */
[C---:B------:R-:W-:Y:S01]  /*4c70*/  FMUL R16, R20.reuse, R20 ;  /* 0x0000001414107220 */ /* 0x040fe20000400000 */
[-C--:B------:R-:W-:Y:S01]  /*4c80*/  FMUL R20, R20, R23.reuse ;  /* 0x0000001714147220 */ /* 0x080fe20000400000 */
[----:B-1----:R-:W-:-:S05]  /*4c90*/  FMUL R26, R23, R23 ;  /* 0x00000017171a7220 */ /* 0x002fca0000400000 */
[----:B------:R-:W1:Y:S01]  /*4ca0*/  F2F.F64.F32 R4, R4 ;  /* 0x0000000400047310 */ /* 0x000e620000201800 */
[----:B--2---:R-:W-:-:S07]  /*4cb0*/  DADD R6, R24, R6 ;  /* 0x0000000018067229 */ /* 0x004fce0000000006 */
[----:B------:R-:W2:Y:S01]  /*4cc0*/  F2F.F64.F32 R14, R14 ;  /* 0x0000000e000e7310 */ /* 0x000ea20000201800 */
[----:B---3--:R-:W-:-:S07]  /*4cd0*/  DADD R8, R30, R8 ;  /* 0x000000001e087229 */ /* 0x008fce0000000008 */
[----:B------:R-:W3:Y:S01]  /*4ce0*/  F2F.F64.F32 R18, R18 ;  /* 0x0000001200127310 */ /* 0x000ee20000201800 */
[----:B0-----:R-:W-:Y:S01]  /*4cf0*/  DADD R12, R32, R12 ;  /* 0x00000000200c7229 */ /* 0x001fe2000000000c */
[C---:B------:R-:W-:Y:S01]  /*4d00*/  FMUL R22, R29.reuse, R29 ;  /* 0x0000001d1d167220 */ /* 0x040fe20000400000 */
[-C--:B------:R-:W-:Y:S01]  /*4d10*/  FMUL R29, R29, R28.reuse ;  /* 0x0000001c1d1d7220 */ /* 0x080fe20000400000 */
[----:B------:R-:W-:-:S04]  /*4d20*/  FMUL R28, R28, R28 ;  /* 0x0000001c1c1c7220 */ /* 0x000fc80000400000 */
[----:B------:R-:W0:Y:S01]  /*4d30*/  F2F.F64.F32 R16, R16 ;  /* 0x0000001000107310 */ /* 0x000e220000201800 */
[----:B-1----:R-:W-:-:S07]  /*4d40*/  DADD R4, R6, R4 ;  /* 0x0000000006047229 */ /* 0x002fce0000000004 */
        /* <DEDUP_REMOVED lines=13> */
.L_x_49:
[----:B------:R-:W-:Y:S05]  /*4e20*/  BRA.U !UP1, `(.L_x_48) ;  /* 0x0000000109e87547 */ /* 0x000fea000b800000 */
[----:B------:R-:W-:Y:S01]  /*4e30*/  UISETP.NE.AND UP0, UPT, UR10, 0x1, UPT ;  /* 0x000000010a00788c */ /* 0x000fe2000bf05270 */
[----:B------:R-:W-:-:S08]  /*4e40*/  LOP3.LUT P0, RZ, R0, 0x1, RZ, 0xc0, !PT ;  /* 0x0000000100ff7812 */ /* 0x000fd0000780c0ff */
        /* <DEDUP_REMOVED lines=8> */
[----:B------:R-:W-:-:S05]  /*4ed0*/  IADD3 R15, PT, PT, R15, UR4, RZ ;  /* 0x000000040f0f7c10 */ /* 0x000fca000fffe0ff */
[----:B------:R-:W2:Y:S01]  /*4ee0*/  LDG.E R6, desc[UR12][R6.64] ;  /* 0x0000000c06067981 */ /* 0x000ea2000c1e1900 */
[C---:B-----5:R-:W-:Y:S01]  /*4ef0*/  IMAD.WIDE.U32 R12, R17.reuse, 0x4, R8 ;  /* 0x00000004110c7825 */ /* 0x060fe200078e0008 */
[----:B------:R-:W-:-:S03]  /*4f00*/  IADD3 R17, PT, PT, R17, UR18, RZ ;  /* 0x0000001211117c10 */ /* 0x000fc6000fffe0ff */
[----:B------:R-:W-:Y:S02]  /*4f10*/  IMAD.WIDE.U32 R14, R15, 0x4, R4 ;  /* 0x000000040f0e7825 */ /* 0x000fe400078e0004 */
[----:B------:R-:W3:Y:S02]  /*4f20*/  LDG.E R13, desc[UR12][R12.64] ;  /* 0x0000000c0c0d7981 */ /* 0x000ee4000c1e1900 */
[----:B------:R-:W-:Y:S02]  /*4f30*/  IMAD.WIDE.U32 R16, R17, 0x4, R8 ;  /* 0x0000000411107825 */ /* 0x000fe400078e0008 */
[----:B------:R-:W4:Y:S04]  /*4f40*/  LDG.E R14, desc[UR12][R14.64] ;  /* 0x0000000c0e0e7981 */ /* 0x000f28000c1e1900 */
        /* <DEDUP_REMOVED lines=9> */
[----:B------:R-:W-:-:S07]  /*4fe0*/  FMUL R14, R17, R17 ;  /* 0x00000011110e7220 */ /* 0x000fce0000400000 */
[----:B------:R-:W4:Y:S01]  /*4ff0*/  F2F.F64.F32 R6, R20 ;  /* 0x0000001400067310 */ /* 0x000f220000201800 */
[----:B--2---:R-:W-:-:S07]  /*5000*/  DADD R8, R24, R8 ;  /* 0x0000000018087229 */ /* 0x004fce0000000008 */
[----:B------:R-:W2:Y:S01]  /*5010*/  F2F.F64.F32 R18, R18 ;  /* 0x0000001200127310 */ /* 0x000ea20000201800 */
[----:B---3--:R-:W-:-:S07]  /*5020*/  DADD R4, R30, R4 ;  /* 0x000000001e047229 */ /* 0x008fce0000000004 */
[----:B------:R-:W3:Y:S01]  /*5030*/  F2F.F64.F32 R12, R12 ;  /* 0x0000000c000c7310 */ /* 0x000ee20000201800 */
[----:B----4-:R-:W-:-:S07]  /*5040*/  DADD R6, R32, R6 ;  /* 0x0000000020067229 */ /* 0x010fce0000000006 */
[----:B------:R-:W4:Y:S01]  /*5050*/  F2F.F64.F32 R14, R14 ;  /* 0x0000000e000e7310 */ /* 0x000f220000201800 */
[----:B--2---:R-:W-:Y:S02]  /*5060*/  DADD R24, R8, R18 ;  /* 0x0000000008187229 */ /* 0x004fe40000000012 */
[----:B---3--:R-:W-:Y:S02]  /*5070*/  DADD R30, R4, R12 ;  /* 0x00000000041e7229 */ /* 0x008fe4000000000c */
[----:B----4-:R-:W-:-:S11]  /*5080*/  DADD R32, R6, R14 ;  /* 0x0000000006207229 */ /* 0x010fd6000000000e */
.L_x_50:
[----:B------:R-:W-:Y:S05]  /*5090*/  @!P0 BRA `(.L_x_48) ;  /* 0x00000000004c8947 */ /* 0x000fea0003800000 */
[----:B------:R-:W2:Y:S01]  /*50a0*/  LDC.64 R4, c[0x0][0x380] ;  /* 0x0000e000ff047b82 */ /* 0x000ea20000000a00 */
[----:B------:R-:W3:Y:S01]  /*50b0*/  LDCU UR4, c[0x0][0x388] ;  /* 0x00007100ff0477ac */ /* 0x000ee20008000800 */
[----:B------:R-:W4:Y:S06]  /*50c0*/  LDCU UR18, c[0x0][0x398] ;  /* 0x00007300ff1277ac */ /* 0x000f2c0008000800 */
[----:B------:R-:W5:Y:S01]  /*50d0*/  LDC.64 R6, c[0x0][0x390] ;  /* 0x0000e400ff067b82 */ /* 0x000f620000000a00 */
[C---:B---3--:R-:W-:Y:S02]  /*50e0*/  IMAD R9, R2.reuse, UR4, RZ ;  /* 0x0000000402097c24 */ /* 0x048fe4000f8e02ff */
[----:B----4-:R-:W-:-:S02]  /*50f0*/  IMAD R13, R2, UR18, R3 ;  /* 0x00000012020d7c24 */ /* 0x010fc4000f8e0203 */
[----:B--2---:R-:W-:-:S06]  /*5100*/  IMAD.WIDE.U32 R4, R9, 0x4, R4 ;  /* 0x0000000409047825 */ /* 0x004fcc00078e0004 */
[----:B------:R-:W2:Y:S01]  /*5110*/  LDG.E R4, desc[UR12][R4.64] ;  /* 0x0000000c04047981 */ /* 0x000ea2000c1e1900 */
[----:B-----5:R-:W-:-:S06]  /*5120*/  IMAD.WIDE.U32 R6, R13, 0x4, R6 ;  /* 0x000000040d067825 */ /* 0x020fcc00078e0006 */
[----:B------:R-:W3:Y:S01]  /*5130*/  LDG.E R7, desc[UR12][R6.64] ;  /* 0x0000000c06077981 */ /* 0x000ee2000c1e1900 */
[C---:B--2---:R-:W-:Y:S01]  /*5140*/  FMUL R12, R4.reuse, R4 ;  /* 0x00000004040c7220 */ /* 0x044fe20000400000 */
[-C--:B---3--:R-:W-:Y:S01]  /*5150*/  FMUL R8, R4, R7.reuse ;  /* 0x0000000704087220 */ /* 0x088fe20000400000 */
[----:B------:R-:W-:-:S04]  /*5160*/  FMUL R14, R7, R7 ;  /* 0x00000007070e7220 */ /* 0x000fc80000400000 */
[----:B------:R-:W2:Y:S08]  /*5170*/  F2F.F64.F32 R12, R12 ;  /* 0x0000000c000c7310 */ /* 0x000eb00000201800 */
[----:B------:R-:W3:Y:S08]  /*5180*/  F2F.F64.F32 R8, R8 ;  /* 0x0000000800087310 */ /* 0x000ef00000201800 */
[----:B------:R-:W4:Y:S01]  /*5190*/  F2F.F64.F32 R14, R14 ;  /* 0x0000000e000e7310 */ /* 0x000f220000201800 */
[----:B--2---:R-:W-:-:S02]  /*51a0*/  DADD R24, R24, R12 ;  /* 0x0000000018187229 */ /* 0x004fc4000000000c */
[----:B---3--:R-:W-:Y:S02]  /*51b0*/  DADD R30, R30, R8 ;  /* 0x000000001e1e7229 */ /* 0x008fe40000000008 */
[----:B----4-:R-:W-:-:S11]  /*51c0*/  DADD R32, R32, R14 ;  /* 0x0000000020207229 */ /* 0x010fd6000000000e */
.L_x_48:
[----:B------:R-:W2:Y:S01]  /*51d0*/  MUFU.RSQ64H R17, R25 ;  /* 0x0000001900117308 */ /* 0x000ea20000001c00 */
[----:B------:R-:W-:Y:S01]  /*51e0*/  IADD3 R16, PT, PT, R25, -0x3500000, RZ ;  /* 0xfcb0000019107810 */ /* 0x000fe20007ffe0ff */
[----:B------:R-:W3:Y:S01]  /*51f0*/  LDC R0, c[0x0][0x3a0] ;  /* 0x0000e800ff007b82 */ /* 0x000ee20000000800 */
[----:B------:R-:W-:Y:S02]  /*5200*/  MOV R6, 0x0 ;  /* 0x0000000000067802 */ /* 0x000fe40000000f00 */
[----:B------:R-:W-:Y:S02]  /*5210*/  MOV R7, 0x3fd80000 ;  /* 0x3fd8000000077802 */ /* 0x000fe40000000f00 */
[----:B------:R-:W-:Y:S01]  /*5220*/  ISETP.GE.U32.AND P0, PT, R16, 0x7ca00000, PT ;  /* 0x7ca000001000780c */ /* 0x000fe20003f06070 */
[----:B--2---:R-:W-:-:S08]  /*5230*/  DMUL R4, R16, R16 ;  /* 0x0000001010047228 */ /* 0x004fd00000000000 */
[----:B------:R-:W-:Y:S01]  /*5240*/  DFMA R4, -R4, R24, 1 ;  /* 0x3ff000000404742b */ /* 0x000fe20000000118 */
[----:B---3--:R-:W-:-:S07]  /*5250*/  ISETP.GE.U32.AND P1, PT, R0, 0x8, PT ;  /* 0x000000080000780c */ /* 0x008fce0003f26070 */
        /* <DEDUP_REMOVED lines=13> */
[----:B01----:R-:W-:Y:S05]  /*5330*/  CALL.REL.NOINC `($__internal_1_$__cuda_sm20_dsqrt_rn_f64_mediumpath_v1) ;  /* 0x0000003000d47944 */ /* 0x003fea0003c00000 */
[----:B------:R-:W-:Y:S02]  /*5340*/  MOV R4, R16 ;  /* 0x0000001000047202 */ /* 0x000fe40000000f00 */
[----:B------:R-:W-:-:S07]  /*5350*/  MOV R5, R17 ;  /* 0x0000001100057202 */ /* 0x000fce0000000f00 */
.L_x_51:
[----:B------:R-:W2:Y:S01]  /*5360*/  MUFU.RSQ64H R17, R33 ;  /* 0x0000002100117308 */ /* 0x000ea20000001c00 */
[----:B------:R-:W-:Y:S01]  /*5370*/  IADD3 R16, PT, PT, R33, -0x3500000, RZ ;  /* 0xfcb0000021107810 */ /* 0x000fe20007ffe0ff */
[----:B------:R-:W-:Y:S01]  /*5380*/  BSSY.RECONVERGENT B1, `(.L_x_52) ;  /* 0x0000017000017945 */ /* 0x000fe20003800200 */
[----:B------:R-:W-:Y:S02]  /*5390*/  MOV R8, 0x0 ;  /* 0x0000000000087802 */ /* 0x000fe40000000f00 */
[----:B------:R-:W-:Y:S02]  /*53a0*/  MOV R9, 0x3fd80000 ;  /* 0x3fd8000000097802 */ /* 0x000fe40000000f00 */
[----:B------:R-:W-:Y:S01]  /*53b0*/  ISETP.GE.U32.AND P0, PT, R16, 0x7ca00000, PT ;  /* 0x7ca000001000780c */ /* 0x000fe20003f06070 */
[----:B--2---:R-:W-:-:S08]  /*53c0*/  DMUL R6, R16, R16 ;  /* 0x0000001010067228 */ /* 0x004fd00000000000 */
        /* <DEDUP_REMOVED lines=14> */
[----:B------:R-:W-:-:S07]  /*54b0*/  MOV R24, 0x54d0 ;  /* 0x000054d000187802 */ /* 0x000fce0000000f00 */
[----:B01----:R-:W-:Y:S05]  /*54c0*/  CALL.REL.NOINC `($__internal_1_$__cuda_sm20_dsqrt_rn_f64_mediumpath_v1) ;  /* 0x0000003000707944 */ /* 0x003fea0003c00000 */
[----:B------:R-:W-:Y:S02]  /*54d0*/  MOV R6, R16 ;  /* 0x0000001000067202 */ /* 0x000fe40000000f00 */
[----:B------:R-:W-:-:S07]  /*54e0*/  MOV R7, R17 ;  /* 0x0000001100077202 */ /* 0x000fce0000000f00 */
.L_x_53:
[----:B01----:R-:W-:Y:S05]  /*54f0*/  BSYNC.RECONVERGENT B1 ;  /* 0x0000000000017941 */ /* 0x003fea0003800200 */
.L_x_52:
[----:B------:R-:W-:Y:S01]  /*5500*/  DMUL R12, R6, R4 ;  /* 0x00000004060c7228 */ /* 0x000fe20000000000 */
[----:B------:R-:W-:Y:S01]  /*5510*/  FSETP.GEU.AND P2, PT, |R31|, 6.5827683646048100446e-37, PT ;  /* 0x036000001f00780b */ /* 0x000fe20003f4e200 */
[----:B------:R-:W-:Y:S01]  /*5520*/  BSSY.RECONVERGENT B1, `(.L_x_54) ;  /* 0x0000015000017945 */ /* 0x000fe20003800200 */
[----:B------:R-:W-:-:S03]  /*5530*/  MOV R4, 0x1 ;  /* 0x0000000100047802 */ /* 0x000fc60000000f00 */
[----:B------:R-:W0:Y:S03]  /*5540*/  MUFU.RCP64H R5, R13 ;  /* 0x0000000d00057308 */ /* 0x000e260000001800 */
        /* <DEDUP_REMOVED lines=14> */
[----:B------:R-:W-:-:S07]  /*5630*/  MOV R20, 0x5650 ;  /* 0x0000565000147802 */ /* 0x000fce0000000f00 */
[----:B------:R-:W-:Y:S05]  /*5640*/  CALL.REL.NOINC `($__internal_0_$__cuda_sm20_div_rn_f64_full) ;  /* 0x00000028009c7944 */ /* 0x000fea0003c00000 */
[----:B------:R-:W-:Y:S02]  /*5650*/  MOV R4, R12 ;  /* 0x0000000c00047202 */ /* 0x000fe40000000f00 */
[----:B------:R-:W-:-:S07]  /*5660*/  MOV R5, R13 ;  /* 0x0000000d00057202 */ /* 0x000fce0000000f00 */
.L_x_55:
[----:B------:R-:W-:Y:S05]  /*5670*/  BSYNC.RECONVERGENT B1 ;  /* 0x0000000000017941 */ /* 0x000fea0003800200 */
.L_x_54:
[----:B------:R-:W0:Y:S01]  /*5680*/  LDC.64 R6, c[0x0][0x3c0] ;  /* 0x0000f000ff067b82 */ /* 0x000e220000000a00 */
[----:B------:R-:W1:Y:S01]  /*5690*/  F2F.F32.F64 R5, R4 ;  /* 0x0000000400057310 */ /* 0x000e620000301000 */
[----:B------:R-:W-:-:S06]  /*56a0*/  UMOV UR4, URZ ;  /* 0x000000ff00047c82 */ /* 0x000fcc0008000000 */
[----:B------:R-:W2:Y:S01]  /*56b0*/  LDC.64 R8, c[0x0][0x3b8] ;  /* 0x0000ee00ff087b82 */ /* 0x000ea20000000a00 */
[----:B0-----:R-:W-:-:S05]  /*56c0*/  IMAD.WIDE R6, R3, 0x4, R6 ;  /* 0x0000000403067825 */ /* 0x001fca00078e0206 */
[----:B-1----:R0:W-:Y:S04]  /*56d0*/  STG.E desc[UR12][R6.64], R5 ;  /* 0x0000000506007986 */ /* 0x0021e8000c10190c */
[----:B--2---:R0:W-:Y:S01]  /*56e0*/  STG.E desc[UR12][R8.64], RZ ;  /* 0x000000ff08007986 */ /* 0x0041e2000c10190c */
[----:B------:R-:W-:Y:S05]  /*56f0*/  @!P1 BRA `(.L_x_56) ;  /* 0x0000000000f09947 */ /* 0x000fea0003800000 */
[----:B------:R-:W-:-:S05]  /*5700*/  UMOV UR4, URZ ;  /* 0x000000ff00047c82 */ /* 0x000fca0008000000 */
.L_x_57:
[----:B------:R-:W1:Y:S08]  /*5710*/  LDC R0, c[0x0][0x398] ;  /* 0x0000e600ff007b82 */ /* 0x000e700000000800 */
[----:B0---4-:R-:W0:Y:S01]  /*5720*/  LDC.64 R4, c[0x0][0x3b0] ;  /* 0x0000ec00ff047b82 */ /* 0x011e220000000a00 */
[----:B------:R-:W-:-:S07]  /*5730*/  IADD3 R17, PT, PT, R3, UR4, RZ ;  /* 0x0000000403117c10 */ /* 0x000fce000fffe0ff */
[----:B------:R-:W2:Y:S01]  /*5740*/  LDC.64 R8, c[0x0][0x3a8] ;  /* 0x0000ea00ff087b82 */ /* 0x000ea20000000a00 */
[----:B-1----:R-:W-:-:S04]  /*5750*/  IMAD R15, R0, UR4, RZ ;  /* 0x00000004000f7c24 */ /* 0x002fc8000f8e02ff */
        /* <DEDUP_REMOVED lines=53> */
[----:B------:R-:W-:-:S05]  /*5ab0*/  UMOV UR4, UR8 ;  /* 0x0000000800047c82 */ /* 0x000fca0008000000 */
.L_x_56:
[----:B------:R-:W-:-:S09]  /*5ac0*/  UISETP.NE.AND UP0, UPT, UR11, URZ, UPT ;  /* 0x000000ff0b00728c */ /* 0x000fd2000bf05270 */
[----:B------:R-:W-:Y:S05]  /*5ad0*/  BRA.U !UP0, `(.L_x_58) ;  /* 0x00000005083c7547 */ /* 0x000fea000b800000 */
[----:B------:R-:W-:Y:S02]  /*5ae0*/  UISETP.GE.U32.AND UP0, UPT, UR14, 0x3, UPT ;  /* 0x000000030e00788c */ /* 0x000fe4000bf06070 */
[----:B------:R-:W-:-:S07]  /*5af0*/  UISETP.NE.AND UP1, UPT, UR15, URZ, UPT ;  /* 0x000000ff0f00728c */ /* 0x000fce000bf25270 */
[----:B------:R-:W-:Y:S05]  /*5b00*/  BRA.U !UP0, `(.L_x_59) ;  /* 0x0000000108807547 */ /* 0x000fea000b800000 */
        /* <DEDUP_REMOVED lines=30> */
[----:B------:R-:W-:-:S03]  /*5cf0*/  UIADD3 UR4, UPT, UPT, UR4, 0x4, URZ ;  /* 0x0000000404047890 */ /* 0x000fc6000fffe0ff */
[----:B--2---:R1:W-:Y:S09]  /*5d00*/  STG.E desc[UR12][R14.64+0xc], R17 ;  /* 0x00000c110e007986 */ /* 0x0043f2000c10190c */
.L_x_59:
[----:B------:R-:W-:Y:S05]  /*5d10*/  BRA.U !UP1, `(.L_x_58) ;  /* 0x0000000109ac7547 */ /* 0x000fea000b800000 */
[----:B------:R-:W-:Y:S01]  /*5d20*/  UISETP.NE.AND UP0, UPT, UR15, 0x1, UPT ;  /* 0x000000010f00788c */ /* 0x000fe2000bf05270 */
[----:B------:R-:W2:Y:S05]  /*5d30*/  LDC R0, c[0x0][0x3a0] ;  /* 0x0000e800ff007b82 */ /* 0x000eaa0000000800 */
[----:B------:R-:W-:-:S05]  /*5d40*/  PLOP3.LUT P1, PT, PT, PT, UP0, 0x80, 0x8 ;  /* 0x000000000008781c */ /* 0x000fca0003f2f008 */
[----:B------:R-:W3:Y:S01]  /*5d50*/  @UP0 LDCU UR18, c[0x0][0x398] ;  /* 0x00007300ff1207ac */ /* 0x000ee20008000800 */
[----:B------:R-:W5:Y:S01]  /*5d60*/  @UP0 LDCU.64 UR20, c[0x0][0x3b0] ;  /* 0x00007600ff1407ac */ /* 0x000f620008000a00 */
[----:B---3--:R-:W-:-:S06]  /*5d70*/  @UP0 UIMAD UR19, UR4, UR18, URZ ;  /* 0x00000012041302a4 */ /* 0x008fcc000f8e02ff */
[----:B------:R-:W-:-:S05]  /*5d80*/  MOV R13, UR19 ;  /* 0x00000013000d7c02 */ /* 0x000fca0008000f00 */
[----:B01--4-:R-:W-:-:S05]  /*5d90*/  @P1 IMAD.WIDE R4, R13, 0x4, R10 ;  /* 0x000000040d041825 */ /* 0x013fca00078e020a */
[----:B------:R-:W3:Y:S01]  /*5da0*/  @P1 LDG.E R19, desc[UR12][R4.64] ;  /* 0x0000000c04131981 */ /* 0x000ee2000c1e1900 */
[----:B------:R-:W-:Y:S01]  /*5db0*/  @P1 IADD3 R17, PT, PT, R3, UR4, RZ ;  /* 0x0000000403111c10 */ /* 0x000fe2000fffe0ff */
[----:B------:R-:W-:Y:S01]  /*5dc0*/  @P1 IMAD.WIDE R12, R13, 0x4, R6 ;  /* 0x000000040d0c1825 */ /* 0x000fe200078e0206 */
[----:B-----5:R-:W-:Y:S02]  /*5dd0*/  MOV R8, UR20 ;  /* 0x0000001400087c02 */ /* 0x020fe40008000f00 */
[----:B------:R-:W-:Y:S01]  /*5de0*/  MOV R9, UR21 ;  /* 0x0000001500097c02 */ /* 0x000fe20008000f00 */
[----:B------:R-:W0:Y:S02]  /*5df0*/  @UP0 LDCU.64 UR20, c[0x0][0x3a8] ;  /* 0x00007500ff1407ac */ /* 0x000e240008000a00 */
[----:B------:R-:W-:-:S05]  /*5e00*/  @P1 IMAD.WIDE R8, R17, 0x4, R8 ;  /* 0x0000000411081825 */ /* 0x000fca00078e0208 */
[----:B---3--:R1:W-:Y:S04]  /*5e10*/  @P1 STG.E desc[UR12][R8.64], R19 ;  /* 0x0000001308001986 */ /* 0x0083e8000c10190c */
        /* <DEDUP_REMOVED lines=11> */
[----:B------:R-:W-:-:S07]  /*5ed0*/  @UP0 UIADD3 UR4, UPT, UPT, UR4, 0x2, URZ ;  /* 0x0000000204040890 */ /* 0x000fce000fffe0ff */
[----:B0-----:R-:W0:Y:S01]  /*5ee0*/  @P0 LDC.64 R4, c[0x0][0x3b0] ;  /* 0x0000ec00ff040b82 */ /* 0x001e220000000a00 */
[----:B---3--:R3:W-:Y:S04]  /*5ef0*/  @P1 STG.E desc[UR12][R8.64+0x4], R23 ;  /* 0x0000041708001986 */ /* 0x0087e8000c10190c */
[----:B------:R-:W4:Y:S01]  /*5f00*/  @P1 LDG.E R17, desc[UR12][R16.64] ;  /* 0x0000000c10111981 */ /* 0x000f22000c1e1900 */
[----:B--2---:R-:W-:-:S04]  /*5f10*/  @P0 IMAD R13, R13, UR4, RZ ;  /* 0x000000040d0d0c24 */ /* 0x004fc8000f8e02ff */
[----:B------:R-:W-:Y:S01]  /*5f20*/  @P0 IMAD.WIDE R10, R13, 0x4, R10 ;  /* 0x000000040d0a0825 */ /* 0x000fe200078e020a */
[----:B-1----:R-:W-:Y:S01]  /*5f30*/  @P0 IADD3 R19, PT, PT, R3, UR4, RZ ;  /* 0x0000000403130c10 */ /* 0x002fe2000fffe0ff */
        /* <DEDUP_REMOVED lines=9> */
.L_x_58:
[----:B------:R-:W3:Y:S01]  /*5fd0*/  LDCU UR4, c[0x0][0x398] ;  /* 0x00007300ff0477ac */ /* 0x000ee20008000800 */
[----:B------:R-:W-:-:S04]  /*5fe0*/  IADD3 R3, PT, PT, R3, UR5, RZ ;  /* 0x0000000503037c10 */ /* 0x000fc8000fffe0ff */
[----:B---3--:R-:W-:-:S13]  /*5ff0*/  ISETP.GE.AND P0, PT, R3, UR4, PT ;  /* 0x0000000403007c0c */ /* 0x008fda000bf06270 */
[----:B------:R-:W-:Y:S05]  /*6000*/  @!P0 BRA `(.L_x_60) ;  /* 0xffffffe000448947 */ /* 0x000fea000383ffff */
[----:B------:R-:W-:Y:S05]  /*6010*/  BSYNC.RECONVERGENT B0 ;  /* 0x0000000000007941 */ /* 0x000fea0003800200 */
.L_x_45:
[----:B------:R-:W-:Y:S05]  /*6020*/  EXIT ;  /* 0x000000000000794d */ /* 0x000fea0003800000 */
.L_x_44:
[----:B------:R-:W-:Y:S02]  /*6030*/  ULOP3.LUT UR6, UR4, 0x7, URZ, 0xc0, !UPT ;  /* 0x0000000704067892 */ /* 0x000fe4000f8ec0ff */
[----:B------:R-:W-:Y:S01]  /*6040*/  ULOP3.LUT UR8, UR4, 0x3, URZ, 0xc0, !UPT ;  /* 0x0000000304087892 */ /* 0x000fe2000f8ec0ff */
[----:B------:R-:W0:Y:S01]  /*6050*/  LDCU UR10, c[0x0][0x398] ;  /* 0x00007300ff0a77ac */ /* 0x000e220008000800 */
[----:B------:R-:W1:Y:S01]  /*6060*/  LDCU UR9, c[0x0][0x388] ;  /* 0x00007100ff0977ac */ /* 0x000e620008000800 */
[----:B------:R-:W-:Y:S02]  /*6070*/  ULOP3.LUT UR4, UR4, 0xfffffff8, URZ, 0xc0, !UPT ;  /* 0xfffffff804047892 */ /* 0x000fe4000f8ec0ff */
[----:B------:R-:W-:-:S12]  /*6080*/  UIADD3 UR7, UPT, UPT, UR6, -0x1, URZ ;  /* 0xffffffff06077890 */ /* 0x000fd8000fffe0ff */
.L_x_71:
[----:B------:R-:W2:Y:S01]  /*6090*/  LDC.64 R4, c[0x0][0x3b8] ;  /* 0x0000ee00ff047b82 */ /* 0x000ea20000000a00 */
[----:B------:R-:W-:Y:S01]  /*60a0*/  HFMA2 R2, -RZ, RZ, 0, 0 ;  /* 0x00000000ff027431 */ /* 0x000fe200000001ff */
[----:B------:R-:W-:Y:S02]  /*60b0*/  CS2R R14, SRZ ;  /* 0x00000000000e7805 */ /* 0x000fe4000001ff00 */
[----:B------:R-:W-:Y:S02]  /*60c0*/  CS2R R30, SRZ ;  /* 0x00000000001e7805 */ /* 0x000fe4000001ff00 */
[----:B------:R-:W-:Y:S02]  /*60d0*/  CS2R R32, SRZ ;  /* 0x0000000000207805 */ /* 0x000fe4000001ff00 */
[----:B------:R-:W3:Y:S01]  /*60e0*/  LDC R0, c[0x0][0x39c] ;  /* 0x0000e700ff007b82 */ /* 0x000ee20000000800 */
[----:B--2---:R-:W-:-:S05]  /*60f0*/  IMAD.WIDE R4, R3, 0x4, R4 ;  /* 0x0000000403047825 */ /* 0x004fca00078e0204 */
[----:B------:R2:W-:Y:S01]  /*6100*/  STG.E desc[UR12][R4.64], RZ ;  /* 0x000000ff04007986 */ /* 0x0005e2000c10190c */
[----:B---3--:R-:W-:-:S13]  /*6110*/  ISETP.GE.U32.AND P0, PT, R0, 0x8, PT ;  /* 0x000000080000780c */ /* 0x008fda0003f06070 */
[----:B--2---:R-:W-:Y:S05]  /*6120*/  @!P0 BRA `(.L_x_61) ;  /* 0x0000000800008947 */ /* 0x004fea0003800000 */
[----:B------:R-:W2:Y:S01]  /*6130*/  LDC.64 R10, c[0x0][0x380] ;  /* 0x0000e000ff0a7b82 */ /* 0x000ea20000000a00 */
[----:B------:R-:W-:Y:S02]  /*6140*/  MOV R6, RZ ;  /* 0x000000ff00067202 */ /* 0x000fe40000000f00 */
[----:B------:R-:W-:-:S05]  /*6150*/  CS2R R14, SRZ ;  /* 0x00000000000e7805 */ /* 0x000fca000001ff00 */
[----:B------:R-:W3:Y:S02]  /*6160*/  LDC.64 R12, c[0x0][0x390] ;  /* 0x0000e400ff0c7b82 */ /* 0x000ee40000000a00 */
.L_x_62:
[C---:B-1----:R-:W-:Y:S02]  /*6170*/  IMAD R7, R6.reuse, UR9, RZ ;  /* 0x0000000906077c24 */ /* 0x042fe4000f8e02ff */
[----:B0-----:R-:W-:Y:S02]  /*6180*/  IMAD R21, R6, UR10, R3 ;  /* 0x0000000a06157c24 */ /* 0x001fe4000f8e0203 */
[----:B--2---:R-:W-:-:S04]  /*6190*/  IMAD.WIDE.U32 R4, R7, 0x4, R10 ;  /* 0x0000000407047825 */ /* 0x004fc800078e000a */
[----:B---3--:R-:W-:Y:S01]  /*61a0*/  IMAD.WIDE.U32 R8, R21, 0x4, R12 ;  /* 0x0000000415087825 */ /* 0x008fe200078e000c */
[----:B------:R-:W-:Y:S01]  /*61b0*/  IADD3 R7, PT, PT, R7, UR9, RZ ;  /* 0x0000000907077c10 */ /* 0x000fe2000fffe0ff */
[----:B------:R0:W2:Y:S01]  /*61c0*/  LDG.E R17, desc[UR12][R4.64] ;  /* 0x0000000c04117981 */ /* 0x0000a2000c1e1900 */
[----:B------:R-:W-:-:S03]  /*61d0*/  IADD3 R23, PT, PT, R21, UR10, RZ ;  /* 0x0000000a15177c10 */ /* 0x000fc6000fffe0ff */
[----:B------:R1:W3:Y:S01]  /*61e0*/  LDG.E R16, desc[UR12][R8.64] ;  /* 0x0000000c08107981 */ /* 0x0002e2000c1e1900 */
[C---:B------:R-:W-:Y:S01]  /*61f0*/  IMAD.WIDE.U32 R18, R7.reuse, 0x4, R10 ;  /* 0x0000000407127825 */ /* 0x040fe200078e000a */
[----:B------:R-:W-:-:S03]  /*6200*/  IADD3 R7, PT, PT, R7, UR9, RZ ;  /* 0x0000000907077c10 */ /* 0x000fc6000fffe0ff */
[C---:B------:R-:W-:Y:S01]  /*6210*/  IMAD.WIDE.U32 R20, R23.reuse, 0x4, R12 ;  /* 0x0000000417147825 */ /* 0x040fe200078e000c */
[----:B------:R-:W-:Y:S01]  /*6220*/  IADD3 R23, PT, PT, R23, UR10, RZ ;  /* 0x0000000a17177c10 */ /* 0x000fe2000fffe0ff */
[----:B------:R4:W5:Y:S02]  /*6230*/  LDG.E R25, desc[UR12][R18.64] ;  /* 0x0000000c12197981 */ /* 0x000964000c1e1900 */
[----:B------:R-:W-:Y:S02]  /*6240*/  IMAD.WIDE.U32 R26, R7, 0x4, R10 ;  /* 0x00000004071a7825 */ /* 0x000fe400078e000a */
[----:B------:R-:W5:Y:S02]  /*6250*/  LDG.E R24, desc[UR12][R20.64] ;  /* 0x0000000c14187981 */ /* 0x000f64000c1e1900 */
[----:B0-----:R-:W-:Y:S01]  /*6260*/  IMAD.WIDE.U32 R4, R23, 0x4, R12 ;  /* 0x0000000417047825 */ /* 0x001fe200078e000c */
[----:B------:R-:W-:Y:S01]  /*6270*/  IADD3 R7, PT, PT, R7, UR9, RZ ;  /* 0x0000000907077c10 */ /* 0x000fe2000fffe0ff */
[----:B------:R0:W5:Y:S01]  /*6280*/  LDG.E R26, desc[UR12][R26.64] ;  /* 0x0000000c1a1a7981 */ /* 0x000162000c1e1900 */
[----:B------:R-:W-:-:S03]  /*6290*/  IADD3 R23, PT, PT, R23, UR10, RZ ;  /* 0x0000000a17177c10 */ /* 0x000fc6000fffe0ff */
[----:B------:R0:W5:Y:S01]  /*62a0*/  LDG.E R37, desc[UR12][R4.64] ;  /* 0x0000000c04257981 */ /* 0x000162000c1e1900 */
[C---:B-1----:R-:W-:Y:S01]  /*62b0*/  IMAD.WIDE.U32 R8, R7.reuse, 0x4, R10 ;  /* 0x0000000407087825 */ /* 0x042fe200078e000a */
[----:B------:R-:W-:-:S03]  /*62c0*/  IADD3 R29, PT, PT, R7, UR9, RZ ;  /* 0x00000009071d7c10 */ /* 0x000fc6000fffe0ff */
[C---:B----4-:R-:W-:Y:S01]  /*62d0*/  IMAD.WIDE.U32 R18, R23.reuse, 0x4, R12 ;  /* 0x0000000417127825 */ /* 0x050fe200078e000c */
[----:B0-----:R-:W-:Y:S01]  /*62e0*/  IADD3 R27, PT, PT, R23, UR10, RZ ;  /* 0x0000000a171b7c10 */ /* 0x001fe2000fffe0ff */
[----:B------:R0:W4:Y:S02]  /*62f0*/  LDG.E R36, desc[UR12][R8.64] ;  /* 0x0000000c08247981 */ /* 0x000124000c1e1900 */
[----:B------:R-:W-:Y:S02]  /*6300*/  IMAD.WIDE.U32 R20, R29, 0x4, R10 ;  /* 0x000000041d147825 */ /* 0x000fe400078e000a */
[----:B------:R1:W4:Y:S02]  /*6310*/  LDG.E R7, desc[UR12][R18.64] ;  /* 0x0000000c12077981 */ /* 0x000324000c1e1900 */
[C---:B------:R-:W-:Y:S01]  /*6320*/  IMAD.WIDE.U32 R22, R27.reuse, 0x4, R12 ;  /* 0x000000041b167825 */ /* 0x040fe200078e000c */
[----:B------:R-:W-:Y:S01]  /*6330*/  IADD3 R27, PT, PT, R27, UR10, RZ ;  /* 0x0000000a1b1b7c10 */ /* 0x000fe2000fffe0ff */
[----:B------:R1:W4:Y:S01]  /*6340*/  LDG.E R41, desc[UR12][R20.64] ;  /* 0x0000000c14297981 */ /* 0x000322000c1e1900 */
[----:B------:R-:W-:-:S03]  /*6350*/  IADD3 R5, PT, PT, R29, UR9, RZ ;  /* 0x000000091d057c10 */ /* 0x000fc6000fffe0ff */
[----:B------:R1:W4:Y:S01]  /*6360*/  LDG.E R2, desc[UR12][R22.64] ;  /* 0x0000000c16027981 */ /* 0x000322000c1e1900 */
[----:B0-----:R-:W-:Y:S01]  /*6370*/  IMAD.WIDE.U32 R8, R27, 0x4, R12 ;  /* 0x000000041b087825 */ /* 0x001fe200078e000c */
[----:B------:R-:W-:-:S03]  /*6380*/  IADD3 R35, PT, PT, R5, UR9, RZ ;  /* 0x0000000905237c10 */ /* 0x000fc6000fffe0ff */
[--C-:B------:R-:W-:Y:S01]  /*6390*/  IMAD.WIDE.U32 R28, R5, 0x4, R10.reuse ;  /* 0x00000004051c7825 */ /* 0x100fe200078e000a */
[----:B------:R-:W-:Y:S01]  /*63a0*/  IADD3 R27, PT, PT, R27, UR10, RZ ;  /* 0x0000000a1b1b7c10 */ /* 0x000fe2000fffe0ff */
[----:B------:R-:W4:Y:S02]  /*63b0*/  LDG.E R9, desc[UR12][R8.64] ;  /* 0x0000000c08097981 */ /* 0x000f24000c1e1900 */
[----:B-1----:R-:W-:Y:S02]  /*63c0*/  IMAD.WIDE.U32 R18, R35, 0x4, R10 ;  /* 0x0000000423127825 */ /* 0x002fe400078e000a */
[----:B------:R2:W4:Y:S02]  /*63d0*/  LDG.E R4, desc[UR12][R28.64] ;  /* 0x0000000c1c047981 */ /* 0x000524000c1e1900 */
[----:B------:R-:W-:Y:S01]  /*63e0*/  IMAD.WIDE.U32 R42, R27, 0x4, R12 ;  /* 0x000000041b2a7825 */ /* 0x000fe200078e000c */
[----:B------:R-:W-:Y:S01]  /*63f0*/  IADD3 R21, PT, PT, R35, UR9, RZ ;  /* 0x0000000923157c10 */ /* 0x000fe2000fffe0ff */
[----:B------:R5:W4:Y:S01]  /*6400*/  LDG.E R5, desc[UR12][R18.64] ;  /* 0x0000000c12057981 */ /* 0x000b22000c1e1900 */
[----:B------:R-:W-:-:S03]  /*6410*/  IADD3 R23, PT, PT, R27, UR10, RZ ;  /* 0x0000000a1b177c10 */ /* 0x000fc6000fffe0ff */
[----:B------:R-:W4:Y:S01]  /*6420*/  LDG.E R38, desc[UR12][R42.64] ;  /* 0x0000000c2a267981 */ /* 0x000f22000c1e1900 */
[----:B------:R-:W-:-:S04]  /*6430*/  IMAD.WIDE.U32 R20, R21, 0x4, R10 ;  /* 0x0000000415147825 */ /* 0x000fc800078e000a */
[----:B------:R-:W-:Y:S01]  /*6440*/  IMAD.WIDE.U32 R22, R23, 0x4, R12 ;  /* 0x0000000417167825 */ /* 0x000fe200078e000c */
[----:B------:R0:W4:Y:S04]  /*6450*/  LDG.E R39, desc[UR12][R20.64] ;  /* 0x0000000c14277981 */ /* 0x000128000c1e1900 */
[----:B------:R1:W4:Y:S01]  /*6460*/  LDG.E R8, desc[UR12][R22.64] ;  /* 0x0000000c16087981 */ /* 0x000322000c1e1900 */
[----:B------:R-:W-:-:S04]  /*6470*/  IADD3 R6, PT, PT, R6, 0x8, RZ ;  /* 0x0000000806067810 */ /* 0x000fc80007ffe0ff */
[----:B------:R-:W-:Y:S01]  /*6480*/  ISETP.NE.AND P0, PT, R6, UR4, PT ;  /* 0x0000000406007c0c */ /* 0x000fe2000bf05270 */
[C---:B--2---:R-:W-:Y:S01]  /*6490*/  FMUL R28, R17.reuse, R17 ;  /* 0x00000011111c7220 */ /* 0x044fe20000400000 */
[-C--:B---3--:R-:W-:Y:S01]  /*64a0*/  FMUL R34, R17, R16.reuse ;  /* 0x0000001011227220 */ /* 0x088fe20000400000 */
[----:B------:R-:W-:-:S04]  /*64b0*/  FMUL R16, R16, R16 ;  /* 0x0000001010107220 */ /* 0x000fc80000400000 */
[----:B------:R-:W2:Y:S01]  /*64c0*/  F2F.F64.F32 R28, R28 ;  /* 0x0000001c001c7310 */ /* 0x000ea20000201800 */
[----:B-----5:R-:W-:-:S07]  /*64d0*/  FMUL R18, R25, R25 ;  /* 0x0000001919127220 */ /* 0x020fce0000400000 */
[----:B------:R-:W3:Y:S01]  /*64e0*/  F2F.F64.F32 R34, R34 ;  /* 0x0000002200227310 */ /* 0x000ee20000201800 */
[-C--:B0-----:R-:W-:Y:S01]  /*64f0*/  FMUL R20, R25, R24.reuse ;  /* 0x0000001819147220 */ /* 0x081fe20000400000 */
[----:B-1----:R-:W-:-:S06]  /*6500*/  FMUL R22, R24, R24 ;  /* 0x0000001818167220 */ /* 0x002fcc0000400000 */
[----:B------:R-:W0:Y:S01]  /*6510*/  F2F.F64.F32 R16, R16 ;  /* 0x0000001000107310 */ /* 0x000e220000201800 */
[C---:B------:R-:W-:Y:S01]  /*6520*/  FMUL R24, R26.reuse, R26 ;  /* 0x0000001a1a187220 */ /* 0x040fe20000400000 */
[-C--:B------:R-:W-:Y:S01]  /*6530*/  FMUL R26, R26, R37.reuse ;  /* 0x000000251a1a7220 */ /* 0x080fe20000400000 */
[----:B------:R-:W-:-:S05]  /*6540*/  FMUL R40, R37, R37 ;  /* 0x0000002525287220 */ /* 0x000fca0000400000 */
[----:B------:R-:W1:Y:S01]  /*6550*/  F2F.F64.F32 R18, R18 ;  /* 0x0000001200127310 */ /* 0x000e620000201800 */
[----:B--2---:R-:W-:-:S07]  /*6560*/  DADD R28, R28, R30 ;  /* 0x000000001c1c7229 */ /* 0x004fce000000001e */
[----:B------:R-:W2:Y:S01]  /*6570*/  F2F.F64.F32 R20, R20 ;  /* 0x0000001400147310 */ /* 0x000ea20000201800 */
[----:B---3--:R-:W-:-:S07]  /*6580*/  DADD R32, R34, R32 ;  /* 0x0000000022207229 */ /* 0x008fce0000000020 */
[----:B------:R-:W3:Y:S01]  /*6590*/  F2F.F64.F32 R22, R22 ;  /* 0x0000001600167310 */ /* 0x000ee20000201800 */
[----:B0-----:R-:W-:Y:S01]  /*65a0*/  DADD R16, R16, R14 ;  /* 0x0000000010107229 */ /* 0x001fe2000000000e */
[C---:B----4-:R-:W-:Y:S01]  /*65b0*/  FMUL R42, R36.reuse, R36 ;  /* 0x00000024242a7220 */ /* 0x050fe20000400000 */
[-C--:B------:R-:W-:Y:S01]  /*65c0*/  FMUL R36, R36, R7.reuse ;  /* 0x0000000724247220 */ /* 0x080fe20000400000 */
[----:B------:R-:W-:-:S04]  /*65d0*/  FMUL R7, R7, R7 ;  /* 0x0000000707077220 */ /* 0x000fc80000400000 */
[----:B------:R-:W0:Y:S01]  /*65e0*/  F2F.F64.F32 R24, R24 ;  /* 0x0000001800187310 */ /* 0x000e220000201800 */
[----:B-1----:R-:W-:-:S07]  /*65f0*/  DADD R28, R28, R18 ;  /* 0x000000001c1c7229 */ /* 0x002fce0000000012 */
[----:B------:R-:W1:Y:S01]  /*6600*/  F2F.F64.F32 R26, R26 ;  /* 0x0000001a001a7310 */ /* 0x000e620000201800 */
[----:B--2---:R-:W-:-:S07]  /*6610*/  DADD R32, R32, R20 ;  /* 0x0000000020207229 */ /* 0x004fce0000000014 */
[----:B------:R-:W2:Y:S01]  /*6620*/  F2F.F64.F32 R30, R40 ;  /* 0x00000028001e7310 */ /* 0x000ea20000201800 */
[----:B---3--:R-:W-:Y:S01]  /*6630*/  DADD R22, R16, R22 ;  /* 0x0000000010167229 */ /* 0x008fe20000000016 */
[C---:B------:R-:W-:Y:S01]  /*6640*/  FMUL R44, R41.reuse, R41 ;  /* 0x00000029292c7220 */ /* 0x040fe20000400000 */
[-C--:B------:R-:W-:Y:S01]  /*6650*/  FMUL R41, R41, R2.reuse ;  /* 0x0000000229297220 */ /* 0x080fe20000400000 */
[----:B------:R-:W-:-:S04]  /*6660*/  FMUL R2, R2, R2 ;  /* 0x0000000202027220 */ /* 0x000fc80000400000 */
[----:B------:R3:W4:Y:S01]  /*6670*/  F2F.F64.F32 R34, R42 ;  /* 0x0000002a00227310 */ /* 0x0007220000201800 */
[----:B0-----:R-:W-:-:S07]  /*6680*/  DADD R28, R28, R24 ;  /* 0x000000001c1c7229 */ /* 0x001fce0000000018 */
[----:B------:R-:W0:Y:S01]  /*6690*/  F2F.F64.F32 R36, R36 ;  /* 0x0000002400247310 */ /* 0x000e220000201800 */
[----:B-1----:R-:W-:-:S07]  /*66a0*/  DADD R32, R32, R26 ;  /* 0x0000000020207229 */ /* 0x002fce000000001a */
[----:B------:R-:W1:Y:S01]  /*66b0*/  F2F.F64.F32 R14, R7 ;  /* 0x00000007000e7310 */ /* 0x000e620000201800 */
[----:B--2---:R-:W-:Y:S01]  /*66c0*/  DADD R22, R22, R30 ;  /* 0x0000000016167229 */ /* 0x004fe2000000001e */
[CC--:B---3--:R-:W-:Y:S01]  /*66d0*/  FMUL R42, R4.reuse, R9.reuse ;  /* 0x00000009042a7220 */ /* 0x0c8fe20000400000 */
[----:B------:R-:W-:Y:S01]  /*66e0*/  FMUL R45, R4, R4 ;  /* 0x00000004042d7220 */ /* 0x000fe20000400000 */
[----:B------:R-:W-:-:S04]  /*66f0*/  FMUL R9, R9, R9 ;  /* 0x0000000909097220 */ /* 0x000fc80000400000 */
[----:B------:R-:W2:Y:S01]  /*6700*/  F2F.F64.F32 R18, R44 ;  /* 0x0000002c00127310 */ /* 0x000ea20000201800 */
[----:B----4-:R-:W-:-:S07]  /*6710*/  DADD R34, R28, R34 ;  /* 0x000000001c227229 */ /* 0x010fce0000000022 */
[----:B------:R-:W3:Y:S01]  /*6720*/  F2F.F64.F32 R40, R41 ;  /* 0x0000002900287310 */ /* 0x000ee20000201800 */
[----:B0-----:R-:W-:-:S07]  /*6730*/  DADD R32, R32, R36 ;  /* 0x0000000020207229 */ /* 0x001fce0000000024 */
[----:B------:R-:W0:Y:S01]  /*6740*/  F2F.F64.F32 R20, R2 ;  /* 0x0000000200147310 */ /* 0x000e220000201800 */
[----:B-1----:R-:W-:Y:S01]  /*6750*/  DADD R14, R22, R14 ;  /* 0x00000000160e7229 */ /* 0x002fe2000000000e */
[C---:B------:R-:W-:Y:S01]  /*6760*/  FMUL R7, R5.reuse, R5 ;  /* 0x0000000505077220 */ /* 0x040fe20000400000 */
[-C--:B------:R-:W-:Y:S01]  /*6770*/  FMUL R5, R5, R38.reuse ;  /* 0x0000002605057220 */ /* 0x080fe20000400000 */
[----:B------:R-:W-:-:S04]  /*6780*/  FMUL R38, R38, R38 ;  /* 0x0000002626267220 */ /* 0x000fc80000400000 */
[----:B------:R-:W1:Y:S01]  /*6790*/  F2F.F64.F32 R16, R45 ;  /* 0x0000002d00107310 */ /* 0x000e620000201800 */
[----:B--2---:R-:W-:-:S07]  /*67a0*/  DADD R18, R34, R18 ;  /* 0x0000000022127229 */ /* 0x004fce0000000012 */
[----:B------:R-:W2:Y:S01]  /*67b0*/  F2F.F64.F32 R42, R42 ;  /* 0x0000002a002a7310 */ /* 0x000ea20000201800 */
[----:B---3--:R-:W-:-:S07]  /*67c0*/  DADD R40, R32, R40 ;  /* 0x0000000020287229 */ /* 0x008fce0000000028 */
[----:B------:R-:W3:Y:S01]  /*67d0*/  F2F.F64.F32 R24, R9 ;  /* 0x0000000900187310 */ /* 0x000ee20000201800 */
[----:B0-----:R-:W-:Y:S01]  /*67e0*/  DADD R14, R14, R20 ;  /* 0x000000000e0e7229 */ /* 0x001fe20000000014 */
[CC--:B------:R-:W-:Y:S01]  /*67f0*/  FMUL R32, R39.reuse, R8.reuse ;  /* 0x0000000827207220 */ /* 0x0c0fe20000400000 */
[----:B------:R-:W-:Y:S01]  /*6800*/  FMUL R30, R39, R39 ;  /* 0x00000027271e7220 */ /* 0x000fe20000400000 */
        /* <DEDUP_REMOVED lines=15> */
[----:B-1----:R-:W-:Y:S01]  /*6900*/  DADD R14, R14, R8 ;  /* 0x000000000e0e7229 */ /* 0x002fe20000000008 */
[----:B------:R-:W-:Y:S10]  /*6910*/  @P0 BRA `(.L_x_62) ;  /* 0xfffffff800140947 */ /* 0x000ff4000383ffff */
[----:B------:R-:W-:-:S07]  /*6920*/  MOV R2, UR4 ;  /* 0x0000000400027c02 */ /* 0x000fce0008000f00 */
.L_x_61:
        /* <DEDUP_REMOVED lines=70> */
.L_x_64:
        /* <DEDUP_REMOVED lines=39> */
.L_x_65:
        /* <DEDUP_REMOVED lines=20> */
.L_x_63:
[----:B------:R-:W2:Y:S01]  /*7140*/  MUFU.RSQ64H R17, R31 ;  /* 0x0000001f00117308 */ /* 0x000ea20000001c00 */
[----:B------:R-:W-:Y:S02]  /*7150*/  IADD3 R16, PT, PT, R31, -0x3500000, RZ ;  /* 0xfcb000001f107810 */ /* 0x000fe40007ffe0ff */
        /* <DEDUP_REMOVED lines=22> */
.L_x_66:
        /* <DEDUP_REMOVED lines=25> */
.L_x_68:
[----:B01----:R-:W-:Y:S05]  /*7450*/  BSYNC.RECONVERGENT B0 ;  /* 0x0000000000007941 */ /* 0x003fea0003800200 */
.L_x_67:
        /* <DEDUP_REMOVED lines=22> */
[----:B------:R-:W-:Y:S02]  /*75c0*/  MOV R4, R12 ;  /* 0x0000000c00047202 */ /* 0x000fe40000000f00 */
[----:B------:R-:W-:-:S07]  /*75d0*/  MOV R5, R13 ;  /* 0x0000000d00057202 */ /* 0x000fce0000000f00 */
.L_x_70:
[----:B------:R-:W-:Y:S05]  /*75e0*/  BSYNC.RECONVERGENT B0 ;  /* 0x0000000000007941 */ /* 0x000fea0003800200 */
.L_x_69:
[----:B------:R-:W0:Y:S01]  /*75f0*/  LDC.64 R6, c[0x0][0x3c0] ;  /* 0x0000f000ff067b82 */ /* 0x000e220000000a00 */
[----:B------:R-:W1:Y:S01]  /*7600*/  F2F.F32.F64 R5, R4 ;  /* 0x0000000400057310 */ /* 0x000e620000301000 */
[----:B------:R-:W2:Y:S06]  /*7610*/  LDCU UR11, c[0x0][0x398] ;  /* 0x00007300ff0b77ac */ /* 0x000eac0008000800 */
[----:B------:R-:W3:Y:S01]  /*7620*/  LDC.64 R8, c[0x0][0x3b8] ;  /* 0x0000ee00ff087b82 */ /* 0x000ee20000000a00 */
[C---:B0-----:R-:W-:Y:S01]  /*7630*/  IMAD.WIDE R6, R3.reuse, 0x4, R6 ;  /* 0x0000000403067825 */ /* 0x041fe200078e0206 */
[----:B------:R-:W-:-:S04]  /*7640*/  IADD3 R3, PT, PT, R3, UR5, RZ ;  /* 0x0000000503037c10 */ /* 0x000fc8000fffe0ff */
[----:B-1----:R4:W-:Y:S01]  /*7650*/  STG.E desc[UR12][R6.64], R5 ;  /* 0x0000000506007986 */ /* 0x0029e2000c10190c */
[----:B--2---:R-:W-:-:S03]  /*7660*/  ISETP.GE.AND P0, PT, R3, UR11, PT ;  /* 0x0000000b03007c0c */ /* 0x004fc6000bf06270 */
[----:B---3--:R4:W-:Y:S10]  /*7670*/  STG.E desc[UR12][R8.64], RZ ;  /* 0x000000ff08007986 */ /* 0x0089f4000c10190c */
[----:B----4-:R-:W-:Y:S05]  /*7680*/  @!P0 BRA `(.L_x_71) ;  /* 0xffffffe800808947 */ /* 0x010fea000383ffff */
[----:B------:R-:W-:Y:S05]  /*7690*/  EXIT ;  /* 0x000000000000794d */ /* 0x000fea0003800000 */
.L_x_35:
[----:B------:R-:W-:-:S13]  /*76a0*/  ISETP.LT.AND P0, PT, RZ, UR8, PT ;  /* 0x00000008ff007c0c */ /* 0x000fda000bf01270 */
[----:B------:R-:W0:Y:S02]  /*76b0*/  @!P0 LDC.64 R4, c[0x0][0x3b8] ;  /* 0x0000ee00ff048b82 */ /* 0x000e240000000a00 */
[----:B0-----:R0:W-:Y:S01]  /*76c0*/  @!P0 STG.E desc[UR12][R4.64], RZ ;  /* 0x000000ff04008986 */ /* 0x0011e2000c10190c */
[----:B------:R-:W-:Y:S05]  /*76d0*/  @!P0 EXIT ;  /* 0x000000000000894d */ /* 0x000fea0003800000 */
[----:B------:R-:W-:Y:S02]  /*76e0*/  ULOP3.LUT UR4, UR8, 0x7, URZ, 0xc0, !UPT ;  /* 0x0000000708047892 */ /* 0x000fe4000f8ec0ff */
[----:B------:R-:W-:Y:S02]  /*76f0*/  ULOP3.LUT UR7, UR8, 0x3, URZ, 0xc0, !UPT ;  /* 0x0000000308077892 */ /* 0x000fe4000f8ec0ff */
[----:B------:R-:W-:Y:S02]  /*7700*/  UIADD3 UR6, UPT, UPT, UR4, -0x1, URZ ;  /* 0xffffffff04067890 */ /* 0x000fe4000fffe0ff */
[----:B------:R-:W-:Y:S02]  /*7710*/  ULOP3.LUT UR8, UR8, 0x7ffffff8, URZ, 0xc0, !UPT ;  /* 0x7ffffff808087892 */ /* 0x000fe4000f8ec0ff */
[----:B------:R-:W-:-:S11]  /*7720*/  UISETP.GE.U32.AND UP0, UPT, UR6, 0x3, UPT ;  /* 0x000000030600788c */ /* 0x000fd6000bf06070 */
.L_x_77:
[----:B012-4-:R-:W0:Y:S01]  /*7730*/  LDC.64 R4, c[0x0][0x3b8] ;  /* 0x0000ee00ff047b82 */ /* 0x017e220000000a00 */
[----:B------:R-:W-:-:S07]  /*7740*/  HFMA2 R0, -RZ, RZ, 0, 0 ;  /* 0x00000000ff007431 */ /* 0x000fce00000001ff */
[----:B------:R-:W1:Y:S01]  /*7750*/  LDC R18, c[0x0][0x3a0] ;  /* 0x0000e800ff127b82 */ /* 0x000e620000000800 */
[----:B0-----:R0:W-:Y:S01]  /*7760*/  STG.E desc[UR12][R4.64], RZ ;  /* 0x000000ff04007986 */ /* 0x0011e2000c10190c */
[----:B-1----:R-:W-:-:S13]  /*7770*/  ISETP.GE.U32.AND P0, PT, R18, 0x8, PT ;  /* 0x000000081200780c */ /* 0x002fda0003f06070 */
[----:B0-----:R-:W-:Y:S05]  /*7780*/  @!P0 BRA `(.L_x_72) ;  /* 0x0000000000f88947 */ /* 0x001fea0003800000 */
[----:B------:R-:W-:-:S07]  /*7790*/  MOV R0, RZ ;  /* 0x000000ff00007202 */ /* 0x000fce0000000f00 */
.L_x_73:
[----:B------:R-:W0:Y:S08]  /*77a0*/  LDC R2, c[0x0][0x398] ;  /* 0x0000e600ff027b82 */ /* 0x000e300000000800 */
[----:B------:R-:W1:Y:S08]  /*77b0*/  LDC.64 R8, c[0x0][0x3b8] ;  /* 0x0000ee00ff087b82 */ /* 0x000e700000000a00 */
[----:B----4-:R-:W2:Y:S01]  /*77c0*/  LDC.64 R4, c[0x0][0x3b0] ;  /* 0x0000ec00ff047b82 */ /* 0x010ea20000000a00 */
[----:B0-----:R-:W-:-:S07]  /*77d0*/  IMAD R7, R0, R2, R3 ;  /* 0x0000000200077224 */ /* 0x001fce00078e0203 */
[----:B------:R-:W0:Y:S01]  /*77e0*/  LDC.64 R10, c[0x0][0x3c0] ;  /* 0x0000f000ff0a7b82 */ /* 0x000e220000000a00 */
[----:B-1----:R-:W-:-:S05]  /*77f0*/  IMAD.WIDE R8, R7, 0x4, R8 ;  /* 0x0000000407087825 */ /* 0x002fca00078e0208 */
[----:B------:R-:W3:Y:S01]  /*7800*/  LDG.E R17, desc[UR12][R8.64] ;  /* 0x0000000c08117981 */ /* 0x000ee2000c1e1900 */
[----:B------:R-:W-:-:S05]  /*7810*/  IADD3 R13, PT, PT, R0, R3, RZ ;  /* 0x00000003000d7210 */ /* 0x000fca0007ffe0ff */
[----:B--2---:R-:W-:-:S04]  /*7820*/  IMAD.WIDE R4, R13, 0x4, R4 ;  /* 0x000000040d047825 */ /* 0x004fc800078e0204 */
[----:B0-----:R-:W-:Y:S02]  /*7830*/  IMAD.WIDE R10, R7, 0x4, R10 ;  /* 0x00000004070a7825 */ /* 0x001fe400078e020a */
[----:B------:R-:W0:Y:S01]  /*7840*/  LDC.64 R6, c[0x0][0x3a8] ;  /* 0x0000ea00ff067b82 */ /* 0x000e220000000a00 */
[----:B---3--:R1:W-:Y:S04]  /*7850*/  STG.E desc[UR12][R4.64], R17 ;  /* 0x0000001104007986 */ /* 0x0083e8000c10190c */
[----:B------:R-:W2:Y:S01]  /*7860*/  LDG.E R19, desc[UR12][R10.64] ;  /* 0x0000000c0a137981 */ /* 0x000ea2000c1e1900 */
[----:B0-----:R-:W-:-:S04]  /*7870*/  IMAD.WIDE R6, R13, 0x4, R6 ;  /* 0x000000040d067825 */ /* 0x001fc800078e0206 */
[C---:B------:R-:W-:Y:S01]  /*7880*/  IMAD.WIDE R12, R2.reuse, 0x4, R8 ;  /* 0x00000004020c7825 */ /* 0x040fe200078e0208 */
[----:B--2---:R0:W-:Y:S04]  /*7890*/  STG.E desc[UR12][R6.64], R19 ;  /* 0x0000001306007986 */ /* 0x0041e8000c10190c */
        /* <DEDUP_REMOVED lines=10> */
[----:B-1----:R-:W-:-:S03]  /*7940*/  IMAD.WIDE R16, R2, 0x4, R14 ;  /* 0x0000000402107825 */ /* 0x002fc600078e020e */
[----:B-----5:R1:W-:Y:S04]  /*7950*/  STG.E desc[UR12][R6.64+0x8], R27 ;  /* 0x0000081b06007986 */ /* 0x0203e8000c10190c */
[----:B0-----:R-:W5:Y:S01]  /*7960*/  LDG.E R19, desc[UR12][R16.64] ;  /* 0x0000000c10137981 */ /* 0x001f62000c1e1900 */
        /* <DEDUP_REMOVED lines=11> */
[----:B-1----:R-:W5:Y:S01]  /*7a20*/  LDG.E R27, desc[UR12][R10.64] ;  /* 0x0000000c0a1b7981 */ /* 0x002f62000c1e1900 */
[----:B------:R-:W-:-:S03]  /*7a30*/  IMAD.WIDE R16, R2, 0x4, R14 ;  /* 0x0000000402107825 */ /* 0x000fc600078e020e */
[----:B-----5:R4:W-:Y:S04]  /*7a40*/  STG.E desc[UR12][R4.64+0x14], R27 ;  /* 0x0000141b04007986 */ /* 0x0209e8000c10190c */
[----:B0-----:R-:W5:Y:S01]  /*7a50*/  LDG.E R19, desc[UR12][R16.64] ;  /* 0x0000000c10137981 */ /* 0x001f62000c1e1900 */
        /* <DEDUP_REMOVED lines=17> */
.L_x_72:
[----:B------:R-:W-:-:S09]  /*7b70*/  UISETP.NE.AND UP1, UPT, UR4, URZ, UPT ;  /* 0x000000ff0400728c */ /* 0x000fd2000bf25270 */
[----:B------:R-:W-:Y:S05]  /*7b80*/  BRA.U !UP1, `(.L_x_74) ;  /* 0x0000000509387547 */ /* 0x000fea000b800000 */
[----:B------:R-:W-:Y:S01]  /*7b90*/  UISETP.NE.AND UP1, UPT, UR7, URZ, UPT ;  /* 0x000000ff0700728c */ /* 0x000fe2000bf25270 */
[----:B------:R-:W-:Y:S10]  /*7ba0*/  BRA.U !UP0, `(.L_x_75) ;  /* 0x0000000108887547 */ /* 0x000ff4000b800000 */
[----:B------:R-:W0:Y:S08]  /*7bb0*/  LDC R29, c[0x0][0x398] ;  /* 0x0000e600ff1d7b82 */ /* 0x000e300000000800 */
[----:B----4-:R-:W1:Y:S08]  /*7bc0*/  LDC.64 R6, c[0x0][0x3b8] ;  /* 0x0000ee00ff067b82 */ /* 0x010e700000000a00 */
[----:B------:R-:W2:Y:S01]  /*7bd0*/  LDC.64 R4, c[0x0][0x3b0] ;  /* 0x0000ec00ff047b82 */ /* 0x000ea20000000a00 */
        /* <DEDUP_REMOVED lines=23> */
[----:B-1----:R-:W-:-:S03]  /*7d50*/  IMAD.WIDE R16, R29, 0x4, R14 ;  /* 0x000000041d107825 */ /* 0x002fc600078e020e */
[----:B--2---:R0:W-:Y:S04]  /*7d60*/  STG.E desc[UR12][R10.64+0x8], R27 ;  /* 0x0000081b0a007986 */ /* 0x0041e8000c10190c */
[----:B------:R-:W2:Y:S01]  /*7d70*/  LDG.E R17, desc[UR12][R16.64] ;  /* 0x0000000c10117981 */ /* 0x000ea2000c1e1900 */
[----:B------:R-:W-:-:S03]  /*7d80*/  IMAD.WIDE R12, R29, 0x4, R8 ;  /* 0x000000041d0c7825 */ /* 0x000fc600078e0208 */
[----:B--2---:R0:W-:Y:S04]  /*7d90*/  STG.E desc[UR12][R4.64+0xc], R17 ;  /* 0x00000c1104007986 */ /* 0x0041e8000c10190c */
[----:B------:R-:W2:Y:S01]  /*7da0*/  LDG.E R13, desc[UR12][R12.64] ;  /* 0x0000000c0c0d7981 */ /* 0x000ea2000c1e1900 */
[----:B------:R-:W-:-:S03]  /*7db0*/  IADD3 R0, PT, PT, R0, 0x4, RZ ;  /* 0x0000000400007810 */ /* 0x000fc60007ffe0ff */
[----:B--2---:R0:W-:Y:S04]  /*7dc0*/  STG.E desc[UR12][R10.64+0xc], R13 ;  /* 0x00000c0d0a007986 */ /* 0x0041e8000c10190c */
.L_x_75:
[----:B------:R-:W-:Y:S05]  /*7dd0*/  BRA.U !UP1, `(.L_x_74) ;  /* 0x0000000109a47547 */ /* 0x000fea000b800000 */
[----:B------:R-:W-:Y:S01]  /*7de0*/  UISETP.NE.AND UP1, UPT, UR7, 0x1, UPT ;  /* 0x000000010700788c */ /* 0x000fe2000bf25270 */
[----:B------:R-:W-:-:S08]  /*7df0*/  LOP3.LUT P0, RZ, R18, 0x1, RZ, 0xc0, !PT ;  /* 0x0000000112ff7812 */ /* 0x000fd0000780c0ff */
[----:B------:R-:W-:Y:S05]  /*7e00*/  BRA.U !UP1, `(.L_x_76) ;  /* 0x0000000109587547 */ /* 0x000fea000b800000 */
[----:B0---4-:R-:W0:Y:S08]  /*7e10*/  LDC R19, c[0x0][0x398] ;  /* 0x0000e600ff137b82 */ /* 0x011e300000000800 */
[----:B------:R-:W1:Y:S08]  /*7e20*/  LDC.64 R4, c[0x0][0x3b8] ;  /* 0x0000ee00ff047b82 */ /* 0x000e700000000a00 */
        /* <DEDUP_REMOVED lines=13> */
[----:B--2---:R1:W-:Y:S05]  /*7f00*/  STG.E desc[UR12][R10.64], R17 ;  /* 0x000000110a007986 */ /* 0x0043ea000c10190c */
[----:B------:R-:W2:Y:S01]  /*7f10*/  LDG.E R13, desc[UR12][R12.64] ;  /* 0x0000000c0c0d7981 */ /* 0x000ea2000c1e1900 */
[----:B------:R-:W-:-:S03]  /*7f20*/  IMAD.WIDE R4, R19, 0x4, R8 ;  /* 0x0000000413047825 */ /* 0x000fc600078e0208 */
[----:B--2---:R1:W-:Y:S04]  /*7f30*/  STG.E desc[UR12][R6.64+0x4], R13 ;  /* 0x0000040d06007986 */ /* 0x0043e8000c10190c */
[----:B------:R-:W2:Y:S01]  /*7f40*/  LDG.E R5, desc[UR12][R4.64] ;  /* 0x0000000c04057981 */ /* 0x000ea2000c1e1900 */
[----:B------:R-:W-:-:S03]  /*7f50*/  IADD3 R0, PT, PT, R0, 0x2, RZ ;  /* 0x0000000200007810 */ /* 0x000fc60007ffe0ff */
[----:B--2---:R1:W-:Y:S04]  /*7f60*/  STG.E desc[UR12][R10.64+0x4], R5 ;  /* 0x000004050a007986 */ /* 0x0043e8000c10190c */
.L_x_76:
[----:B------:R-:W-:Y:S05]  /*7f70*/  @!P0 BRA `(.L_x_74) ;  /* 0x00000000003c8947 */ /* 0x000fea0003800000 */
[----:B01--4-:R-:W0:Y:S01]  /*7f80*/  LDC.64 R4, c[0x0][0x3b8] ;  /* 0x0000ee00ff047b82 */ /* 0x013e220000000a00 */
[----:B------:R-:W1:Y:S07]  /*7f90*/  LDCU UR6, c[0x0][0x398] ;  /* 0x00007300ff0677ac */ /* 0x000e6e0008000800 */
[----:B------:R-:W2:Y:S08]  /*7fa0*/  LDC.64 R6, c[0x0][0x3b0] ;  /* 0x0000ec00ff067b82 */ /* 0x000eb00000000a00 */
[----:B------:R-:W3:Y:S01]  /*7fb0*/  LDC.64 R8, c[0x0][0x3c0] ;  /* 0x0000f000ff087b82 */ /* 0x000ee20000000a00 */
[----:B-1----:R-:W-:-:S04]  /*7fc0*/  IMAD R11, R0, UR6, R3 ;  /* 0x00000006000b7c24 */ /* 0x002fc8000f8e0203 */
[----:B0-----:R-:W-:-:S06]  /*7fd0*/  IMAD.WIDE R4, R11, 0x4, R4 ;  /* 0x000000040b047825 */ /* 0x001fcc00078e0204 */
[----:B------:R-:W4:Y:S01]  /*7fe0*/  LDG.E R5, desc[UR12][R4.64] ;  /* 0x0000000c04057981 */ /* 0x000f22000c1e1900 */
[----:B------:R-:W-:-:S05]  /*7ff0*/  IADD3 R13, PT, PT, R0, R3, RZ ;  /* 0x00000003000d7210 */ /* 0x000fca0007ffe0ff */
[----:B--2---:R-:W-:-:S04]  /*8000*/  IMAD.WIDE R6, R13, 0x4, R6 ;  /* 0x000000040d067825 */ /* 0x004fc800078e0206 */
[----:B---3--:R-:W-:Y:S02]  /*8010*/  IMAD.WIDE R8, R11, 0x4, R8 ;  /* 0x000000040b087825 */ /* 0x008fe400078e0208 */
[----:B------:R-:W0:Y:S01]  /*8020*/  LDC.64 R10, c[0x0][0x3a8] ;  /* 0x0000ea00ff0a7b82 */ /* 0x000e220000000a00 */
[----:B----4-:R2:W-:Y:S04]  /*8030*/  STG.E desc[UR12][R6.64], R5 ;  /* 0x0000000506007986 */ /* 0x0105e8000c10190c */
[----:B------:R-:W3:Y:S01]  /*8040*/  LDG.E R9, desc[UR12][R8.64] ;  /* 0x0000000c08097981 */ /* 0x000ee2000c1e1900 */
[----:B0-----:R-:W-:-:S05]  /*8050*/  IMAD.WIDE R10, R13, 0x4, R10 ;  /* 0x000000040d0a7825 */ /* 0x001fca00078e020a */
[----:B---3--:R2:W-:Y:S02]  /*8060*/  STG.E desc[UR12][R10.64], R9 ;  /* 0x000000090a007986 */ /* 0x0085e4000c10190c */
.L_x_74:
[----:B------:R-:W3:Y:S01]  /*8070*/  LDCU UR6, c[0x0][0x398] ;  /* 0x00007300ff0677ac */ /* 0x000ee20008000800 */
[----:B------:R-:W-:-:S04]  /*8080*/  IADD3 R3, PT, PT, R3, UR5, RZ ;  /* 0x0000000503037c10 */ /* 0x000fc8000fffe0ff */
[----:B---3--:R-:W-:-:S13]  /*8090*/  ISETP.GE.AND P0, PT, R3, UR6, PT ;  /* 0x0000000603007c0c */ /* 0x008fda000bf06270 */
[----:B------:R-:W-:Y:S05]  /*80a0*/  @!P0 BRA `(.L_x_77) ;  /* 0xfffffff400a08947 */ /* 0x000fea000383ffff */
[----:B------:R-:W-:Y:S05]  /*80b0*/  EXIT ;  /* 0x000000000000794d */ /* 0x000fea0003800000 */
        .weak           $__internal_0_$__cuda_sm20_div_rn_f64_full
        .type           $__internal_0_$__cuda_sm20_div_rn_f64_full,@function
        .size           $__internal_0_$__cuda_sm20_div_rn_f64_full,($__internal_1_$__cuda_sm20_dsqrt_rn_f64_mediumpath_v1 - $__internal_0_$__cuda_sm20_div_rn_f64_full)
$__internal_0_$__cuda_sm20_div_rn_f64_full:
[C---:B------:R-:W-:Y:S01]  /*80c0*/  FSETP.GEU.AND P0, PT, |R17|.reuse, 1.469367938527859385e-39, PT ;  /* 0x001000001100780b */ /* 0x040fe20003f0e200 */
[----:B------:R-:W-:Y:S01]  /*80d0*/  BSSY.RECONVERGENT B2, `(.L_x_78) ;  /* 0x0000057000027945 */ /* 0x000fe20003800200 */
[----:B------:R-:W-:Y:S02]  /*80e0*/  LOP3.LUT R14, R17, 0x800fffff, RZ, 0xc0, !PT ;  /* 0x800fffff110e7812 */ /* 0x000fe400078ec0ff */
[-C--:B------:R-:W-:Y:S02]  /*80f0*/  MOV R16, R12.reuse ;  /* 0x0000000c00107202 */ /* 0x080fe40000000f00 */
[----:B------:R-:W-:Y:S02]  /*8100*/  LOP3.LUT R15, R14, 0x3ff00000, RZ, 0xfc, !PT ;  /* 0x3ff000000e0f7812 */ /* 0x000fe400078efcff */
[----:B------:R-:W-:Y:S02]  /*8110*/  MOV R14, R12 ;  /* 0x0000000c000e7202 */ /* 0x000fe40000000f00 */
[----:B------:R-:W-:-:S02]  /*8120*/  FSETP.GEU.AND P3, PT, |R19|, 1.469367938527859385e-39, PT ;  /* 0x001000001300780b */ /* 0x000fc40003f6e200 */
[----:B------:R-:W-:Y:S01]  /*8130*/  MOV R22, 0x1 ;  /* 0x0000000100167802 */ /* 0x000fe20000000f00 */
[----:B------:R-:W-:Y:S01]  /*8140*/  @!P0 DMUL R14, R16, 8.98846567431157953865e+307 ;  /* 0x7fe00000100e8828 */ /* 0x000fe20000000000 */
[----:B------:R-:W-:Y:S02]  /*8150*/  LOP3.LUT R21, R19, 0x7ff00000, RZ, 0xc0, !PT ;  /* 0x7ff0000013157812 */ /* 0x000fe400078ec0ff */
[----:B------:R-:W-:Y:S02]  /*8160*/  MOV R28, 0x1ca00000 ;  /* 0x1ca00000001c7802 */ /* 0x000fe40000000f00 */
[----:B------:R-:W-:Y:S01]  /*8170*/  LOP3.LUT R29, R17, 0x7ff00000, RZ, 0xc0, !PT ;  /* 0x7ff00000111d7812 */ /* 0x000fe200078ec0ff */
[----:B------:R-:W0:Y:S01]  /*8180*/  MUFU.RCP64H R23, R15 ;  /* 0x0000000f00177308 */ /* 0x000e220000001800 */
[----:B------:R-:W-:Y:S02]  /*8190*/  MOV R30, R21 ;  /* 0x00000015001e7202 */ /* 0x000fe40000000f00 */
[----:B------:R-:W-:-:S02]  /*81a0*/  ISETP.GE.U32.AND P2, PT, R21, R29, PT ;  /* 0x0000001d1500720c */ /* 0x000fc40003f46070 */
[----:B------:R-:W-:Y:S02]  /*81b0*/  @!P3 LOP3.LUT R24, R17, 0x7ff00000, RZ, 0xc0, !PT ;  /* 0x7ff000001118b812 */ /* 0x000fe400078ec0ff */
[----:B------:R-:W-:Y:S02]  /*81c0*/  @!P0 LOP3.LUT R29, R15, 0x7ff00000, RZ, 0xc0, !PT ;  /* 0x7ff000000f1d8812 */ /* 0x000fe400078ec0ff */
[----:B------:R-:W-:Y:S02]  /*81d0*/  @!P3 ISETP.GE.U32.AND P4, PT, R21, R24, PT ;  /* 0x000000181500b20c */ /* 0x000fe40003f86070 */
[----:B------:R-:W-:Y:S02]  /*81e0*/  IADD3 R32, PT, PT, R29, -0x1, RZ ;  /* 0xffffffff1d207810 */ /* 0x000fe40007ffe0ff */
[----:B------:R-:W-:Y:S01]  /*81f0*/  @!P3 SEL R25, R28, 0x63400000, !P4 ;  /* 0x634000001c19b807 */ /* 0x000fe20006000000 */
[----:B0-----:R-:W-:-:S03]  /*8200*/  DFMA R12, R22, -R14, 1 ;  /* 0x3ff00000160c742b */ /* 0x001fc6000000080e */
[----:B------:R-:W-:-:S04]  /*8210*/  @!P3 LOP3.LUT R26, R25, 0x80000000, R19, 0xf8, !PT ;  /* 0x80000000191ab812 */ /* 0x000fc800078ef813 */
[----:B------:R-:W-:Y:S02]  /*8220*/  @!P3 LOP3.LUT R27, R26, 0x100000, RZ, 0xfc, !PT ;  /* 0x001000001a1bb812 */ /* 0x000fe400078efcff */
[----:B------:R-:W-:Y:S01]  /*8230*/  @!P3 MOV R26, RZ ;  /* 0x000000ff001ab202 */ /* 0x000fe20000000f00 */
[----:B------:R-:W-:-:S08]  /*8240*/  DFMA R12, R12, R12, R12 ;  /* 0x0000000c0c0c722b */ /* 0x000fd0000000000c */
[----:B------:R-:W-:Y:S01]  /*8250*/  DFMA R22, R22, R12, R22 ;  /* 0x0000000c1616722b */ /* 0x000fe20000000016 */
[----:B------:R-:W-:Y:S02]  /*8260*/  SEL R13, R28, 0x63400000, !P2 ;  /* 0x634000001c0d7807 */ /* 0x000fe40005000000 */
[----:B------:R-:W-:Y:S02]  /*8270*/  MOV R12, R18 ;  /* 0x00000012000c7202 */ /* 0x000fe40000000f00 */
[----:B------:R-:W-:-:S03]  /*8280*/  LOP3.LUT R13, R13, 0x800fffff, R19, 0xf8, !PT ;  /* 0x800fffff0d0d7812 */ /* 0x000fc600078ef813 */
[----:B------:R-:W-:-:S03]  /*8290*/  DFMA R24, R22, -R14, 1 ;  /* 0x3ff000001618742b */ /* 0x000fc6000000080e */
[----:B------:R-:W-:-:S05]  /*82a0*/  @!P3 DFMA R12, R12, 2, -R26 ;  /* 0x400000000c0cb82b */ /* 0x000fca000000081a */
[----:B------:R-:W-:-:S05]  /*82b0*/  DFMA R22, R22, R24, R22 ;  /* 0x000000181616722b */ /* 0x000fca0000000016 */
[----:B------:R-:W-:-:S03]  /*82c0*/  @!P3 LOP3.LUT R30, R13, 0x7ff00000, RZ, 0xc0, !PT ;  /* 0x7ff000000d1eb812 */ /* 0x000fc600078ec0ff */
[----:B------:R-:W-:Y:S01]  /*82d0*/  DMUL R24, R22, R12 ;  /* 0x0000000c16187228 */ /* 0x000fe20000000000 */
[----:B------:R-:W-:-:S04]  /*82e0*/  IADD3 R31, PT, PT, R30, -0x1, RZ ;  /* 0xffffffff1e1f7810 */ /* 0x000fc80007ffe0ff */
[----:B------:R-:W-:-:S03]  /*82f0*/  ISETP.GT.U32.AND P0, PT, R31, 0x7feffffe, PT ;  /* 0x7feffffe1f00780c */ /* 0x000fc60003f04070 */
[----:B------:R-:W-:Y:S01]  /*8300*/  DFMA R26, R24, -R14, R12 ;  /* 0x8000000e181a722b */ /* 0x000fe2000000000c */
[----:B------:R-:W-:-:S07]  /*8310*/  ISETP.GT.U32.OR P0, PT, R32, 0x7feffffe, P0 ;  /* 0x7feffffe2000780c */ /* 0x000fce0000704470 */
[----:B------:R-:W-:-:S06]  /*8320*/  DFMA R22, R22, R26, R24 ;  /* 0x0000001a1616722b */ /* 0x000fcc0000000018 */
[----:B------:R-:W-:Y:S05]  /*8330*/  @P0 BRA `(.L_x_79) ;  /* 0x00000000006c0947 */ /* 0x000fea0003800000 */
[----:B------:R-:W-:-:S04]  /*8340*/  LOP3.LUT R24, R17, 0x7ff00000, RZ, 0xc0, !PT ;  /* 0x7ff0000011187812 */ /* 0x000fc800078ec0ff */
[CC--:B------:R-:W-:Y:S02]  /*8350*/  VIADDMNMX R18, R21.reuse, -R24.reuse, 0xb9600000, !PT ;  /* 0xb960000015127446 */ /* 0x0c0fe40007800918 */
[----:B------:R-:W-:Y:S02]  /*8360*/  ISETP.GE.U32.AND P0, PT, R21, R24, PT ;  /* 0x000000181500720c */ /* 0x000fe40003f06070 */
[----:B------:R-:W-:Y:S02]  /*8370*/  VIMNMX R18, PT, PT, R18, 0x46a00000, PT ;  /* 0x46a0000012127848 */ /* 0x000fe40003fe0100 */
[----:B------:R-:W-:-:S04]  /*8380*/  SEL R21, R28, 0x63400000, !P0 ;  /* 0x634000001c157807 */ /* 0x000fc80004000000 */
[----:B------:R-:W-:Y:S02]  /*8390*/  IADD3 R21, PT, PT, -R21, R18, RZ ;  /* 0x0000001215157210 */ /* 0x000fe40007ffe1ff */
[----:B------:R-:W-:Y:S02]  /*83a0*/  MOV R18, RZ ;  /* 0x000000ff00127202 */ /* 0x000fe40000000f00 */
[----:B------:R-:W-:-:S06]  /*83b0*/  IADD3 R19, PT, PT, R21, 0x7fe00000, RZ ;  /* 0x7fe0000015137810 */ /* 0x000fcc0007ffe0ff */
[----:B------:R-:W-:-:S10]  /*83c0*/  DMUL R24, R22, R18 ;  /* 0x0000001216187228 */ /* 0x000fd40000000000 */
[----:B------:R-:W-:-:S13]  /*83d0*/  FSETP.GTU.AND P0, PT, |R25|, 1.469367938527859385e-39, PT ;  /* 0x001000001900780b */ /* 0x000fda0003f0c200 */
[----:B------:R-:W-:Y:S05]  /*83e0*/  @P0 BRA `(.L_x_80) ;  /* 0x0000000000940947 */ /* 0x000fea0003800000 */
[----:B------:R-:W-:Y:S01]  /*83f0*/  DFMA R12, R22, -R14, R12 ;  /* 0x8000000e160c722b */ /* 0x000fe2000000000c */
[----:B------:R-:W-:-:S09]  /*8400*/  MOV R18, RZ ;  /* 0x000000ff00127202 */ /* 0x000fd20000000f00 */
[C---:B------:R-:W-:Y:S02]  /*8410*/  FSETP.NEU.AND P0, PT, R13.reuse, RZ, PT ;  /* 0x000000ff0d00720b */ /* 0x040fe40003f0d000 */
[----:B------:R-:W-:-:S04]  /*8420*/  LOP3.LUT R17, R13, 0x80000000, R17, 0x48, !PT ;  /* 0x800000000d117812 */ /* 0x000fc800078e4811 */
[----:B------:R-:W-:-:S07]  /*8430*/  LOP3.LUT R19, R17, R19, RZ, 0xfc, !PT ;  /* 0x0000001311137212 */ /* 0x000fce00078efcff */
[----:B------:R-:W-:Y:S05]  /*8440*/  @!P0 BRA `(.L_x_80) ;  /* 0x00000000007c8947 */ /* 0x000fea0003800000 */
[----:B------:R-:W-:Y:S01]  /*8450*/  IADD3 R13, PT, PT, -R21, RZ, RZ ;  /* 0x000000ff150d7210 */ /* 0x000fe20007ffe1ff */
[----:B------:R-:W-:Y:S01]  /*8460*/  DMUL.RP R18, R22, R18 ;  /* 0x0000001216127228 */ /* 0x000fe20000008000 */
[----:B------:R-:W-:-:S06]  /*8470*/  MOV R12, RZ ;  /* 0x000000ff000c7202 */ /* 0x000fcc0000000f00 */
[----:B------:R-:W-:-:S03]  /*8480*/  DFMA R12, R24, -R12, R22 ;  /* 0x8000000c180c722b */ /* 0x000fc60000000016 */
[----:B------:R-:W-:-:S03]  /*8490*/  LOP3.LUT R17, R19, R17, RZ, 0x3c, !PT ;  /* 0x0000001113117212 */ /* 0x000fc600078e3cff */
[----:B------:R-:W-:-:S04]  /*84a0*/  IADD3 R12, PT, PT, -R21, -0x43300000, RZ ;  /* 0xbcd00000150c7810 */ /* 0x000fc80007ffe1ff */
[----:B------:R-:W-:-:S04]  /*84b0*/  FSETP.NEU.AND P0, PT, |R13|, R12, PT ;  /* 0x0000000c0d00720b */ /* 0x000fc80003f0d200 */
[----:B------:R-:W-:Y:S02]  /*84c0*/  FSEL R24, R18, R24, !P0 ;  /* 0x0000001812187208 */ /* 0x000fe40004000000 */
[----:B------:R-:W-:Y:S01]  /*84d0*/  FSEL R25, R17, R25, !P0 ;  /* 0x0000001911197208 */ /* 0x000fe20004000000 */
[----:B------:R-:W-:Y:S06]  /*84e0*/  BRA `(.L_x_80) ;  /* 0x0000000000547947 */ /* 0x000fec0003800000 */
.L_x_79:
[----:B------:R-:W-:-:S14]  /*84f0*/  DSETP.NAN.AND P0, PT, R18, R18, PT ;  /* 0x000000121200722a */ /* 0x000fdc0003f08000 */
[----:B------:R-:W-:Y:S05]  /*8500*/  @P0 BRA `(.L_x_81) ;  /* 0x0000000000440947 */ /* 0x000fea0003800000 */
[----:B------:R-:W-:-:S14]  /*8510*/  DSETP.NAN.AND P0, PT, R16, R16, PT ;  /* 0x000000101000722a */ /* 0x000fdc0003f08000 */
[----:B------:R-:W-:Y:S05]  /*8520*/  @P0 BRA `(.L_x_82) ;  /* 0x0000000000300947 */ /* 0x000fea0003800000 */
[----:B------:R-:W-:Y:S02]  /*8530*/  ISETP.NE.AND P0, PT, R30, R29, PT ;  /* 0x0000001d1e00720c */ /* 0x000fe40003f05270 */
[----:B------:R-:W-:Y:S02]  /*8540*/  MOV R24, 0x0 ;  /* 0x0000000000187802 */ /* 0x000fe40000000f00 */
[----:B------:R-:W-:-:S09]  /*8550*/  MOV R25, 0xfff80000 ;  /* 0xfff8000000197802 */ /* 0x000fd20000000f00 */
[----:B------:R-:W-:Y:S05]  /*8560*/  @!P0 BRA `(.L_x_80) ;  /* 0x0000000000348947 */ /* 0x000fea0003800000 */
[----:B------:R-:W-:Y:S02]  /*8570*/  ISETP.NE.AND P0, PT, R30, 0x7ff00000, PT ;  /* 0x7ff000001e00780c */ /* 0x000fe40003f05270 */
[----:B------:R-:W-:Y:S02]  /*8580*/  LOP3.LUT R25, R19, 0x80000000, R17, 0x48, !PT ;  /* 0x8000000013197812 */ /* 0x000fe400078e4811 */
[----:B------:R-:W-:-:S13]  /*8590*/  ISETP.EQ.OR P0, PT, R29, RZ, !P0 ;  /* 0x000000ff1d00720c */ /* 0x000fda0004702670 */
[----:B------:R-:W-:Y:S02]  /*85a0*/  @P0 LOP3.LUT R12, R25, 0x7ff00000, RZ, 0xfc, !PT ;  /* 0x7ff00000190c0812 */ /* 0x000fe400078efcff */
[----:B------:R-:W-:Y:S02]  /*85b0*/  @!P0 MOV R24, RZ ;  /* 0x000000ff00188202 */ /* 0x000fe40000000f00 */
[----:B------:R-:W-:Y:S02]  /*85c0*/  @P0 MOV R24, RZ ;  /* 0x000000ff00180202 */ /* 0x000fe40000000f00 */
[----:B------:R-:W-:Y:S01]  /*85d0*/  @P0 MOV R25, R12 ;  /* 0x0000000c00190202 */ /* 0x000fe20000000f00 */
[----:B------:R-:W-:Y:S06]  /*85e0*/  BRA `(.L_x_80) ;  /* 0x0000000000147947 */ /* 0x000fec0003800000 */
.L_x_82:
[----:B------:R-:W-:Y:S02]  /*85f0*/  LOP3.LUT R25, R17, 0x80000, RZ, 0xfc, !PT ;  /* 0x0008000011197812 */ /* 0x000fe400078efcff */
[----:B------:R-:W-:Y:S01]  /*8600*/  MOV R24, R16 ;  /* 0x0000001000187202 */ /* 0x000fe20000000f00 */
[----:B------:R-:W-:Y:S06]  /*8610*/  BRA `(.L_x_80) ;  /* 0x0000000000087947 */ /* 0x000fec0003800000 */
.L_x_81:
[----:B------:R-:W-:Y:S02]  /*8620*/  LOP3.LUT R25, R19, 0x80000, RZ, 0xfc, !PT ;  /* 0x0008000013197812 */ /* 0x000fe400078efcff */
[----:B------:R-:W-:-:S07]  /*8630*/  MOV R24, R18 ;  /* 0x0000001200187202 */ /* 0x000fce0000000f00 */
.L_x_80:
[----:B------:R-:W-:Y:S05]  /*8640*/  BSYNC.RECONVERGENT B2 ;  /* 0x0000000000027941 */ /* 0x000fea0003800200 */
.L_x_78:
[----:B------:R-:W-:Y:S01]  /*8650*/  HFMA2 R21, -RZ, RZ, 0, 0 ;  /* 0x00000000ff157431 */ /* 0x000fe200000001ff */
[----:B------:R-:W-:Y:S02]  /*8660*/  MOV R12, R24 ;  /* 0x00000018000c7202 */ /* 0x000fe40000000f00 */
[----:B------:R-:W-:Y:S01]  /*8670*/  MOV R13, R25 ;  /* 0x00000019000d7202 */ /* 0x000fe20000000f00 */
[----:B------:R-:W-:Y:S06]  /*8680*/  RET.REL.NODEC R20 `(_Z10knn_gpu_v2PKfiS0_iiiPfPiS2_S1_) ;  /* 0xffffff78145c7950 */ /* 0x000fec0003c3ffff */
        .weak           $__internal_1_$__cuda_sm20_dsqrt_rn_f64_mediumpath_v1
        .type           $__internal_1_$__cuda_sm20_dsqrt_rn_f64_mediumpath_v1,@function
        .size           $__internal_1_$__cuda_sm20_dsqrt_rn_f64_mediumpath_v1,(.L_x_217 - $__internal_1_$__cuda_sm20_dsqrt_rn_f64_mediumpath_v1)
$__internal_1_$__cuda_sm20_dsqrt_rn_f64_mediumpath_v1:
[----:B------:R-:W-:Y:S01]  /*8690*/  ISETP.GE.U32.AND P0, PT, R16, -0x3400000, PT ;  /* 0xfcc000001000780c */ /* 0x000fe20003f06070 */
[----:B------:R-:W-:Y:S01]  /*86a0*/  BSSY.RECONVERGENT B2, `(.L_x_83) ;  /* 0x0000025000027945 */ /* 0x000fe20003800200 */
[----:B------:R-:W-:Y:S02]  /*86b0*/  MOV R13, R25 ;  /* 0x00000019000d7202 */ /* 0x000fe40000000f00 */
[----:B------:R-:W-:-:S09]  /*86c0*/  MOV R16, R28 ;  /* 0x0000001c00107202 */ /* 0x000fd20000000f00 */
[----:B------:R-:W-:Y:S05]  /*86d0*/  @!P0 BRA `(.L_x_84) ;  /* 0x0000000000208947 */ /* 0x000fea0003800000 */
[----:B------:R-:W-:-:S10]  /*86e0*/  DFMA.RM R18, R16, R18, R20 ;  /* 0x000000121012722b */ /* 0x000fd40000004014 */
[----:B------:R-:W-:-:S04]  /*86f0*/  IADD3 R16, P0, PT, R18, 0x1, RZ ;  /* 0x0000000112107810 */ /* 0x000fc80007f1e0ff */
[----:B------:R-:W-:-:S06]  /*8700*/  IADD3.X R17, PT, PT, RZ, R19, RZ, P0, !PT ;  /* 0x00000013ff117210 */ /* 0x000fcc00007fe4ff */
[----:B------:R-:W-:-:S08]  /*8710*/  DFMA.RP R12, -R18, R16, R12 ;  /* 0x00000010120c722b */ /* 0x000fd0000000810c */
[----:B------:R-:W-:-:S06]  /*8720*/  DSETP.GT.AND P0, PT, R12, RZ, PT ;  /* 0x000000ff0c00722a */ /* 0x000fcc0003f04000 */
[----:B------:R-:W-:Y:S02]  /*8730*/  FSEL R16, R16, R18, P0 ;  /* 0x0000001210107208 */ /* 0x000fe40000000000 */
[----:B------:R-:W-:Y:S01]  /*8740*/  FSEL R17, R17, R19, P0 ;  /* 0x0000001311117208 */ /* 0x000fe20000000000 */
[----:B------:R-:W-:Y:S06]  /*8750*/  BRA `(.L_x_85) ;  /* 0x0000000000647947 */ /* 0x000fec0003800000 */
.L_x_84:
[----:B------:R-:W-:-:S14]  /*8760*/  DSETP.NE.AND P0, PT, R12, RZ, PT ;  /* 0x000000ff0c00722a */ /* 0x000fdc0003f05000 */
[----:B------:R-:W-:Y:S05]  /*8770*/  @!P0 BRA `(.L_x_86) ;  /* 0x0000000000588947 */ /* 0x000fea0003800000 */
[----:B------:R-:W-:-:S13]  /*8780*/  ISETP.GE.AND P0, PT, R13, RZ, PT ;  /* 0x000000ff0d00720c */ /* 0x000fda0003f06270 */
[----:B------:R-:W-:Y:S02]  /*8790*/  @!P0 MOV R16, 0x0 ;  /* 0x0000000000108802 */ /* 0x000fe40000000f00 */
[----:B------:R-:W-:Y:S01]  /*87a0*/  @!P0 MOV R17, 0xfff80000 ;  /* 0xfff8000000118802 */ /* 0x000fe20000000f00 */
[----:B------:R-:W-:Y:S06]  /*87b0*/  @!P0 BRA `(.L_x_85) ;  /* 0x00000000004c8947 */ /* 0x000fec0003800000 */
[----:B------:R-:W-:-:S13]  /*87c0*/  ISETP.GT.AND P0, PT, R13, 0x7fefffff, PT ;  /* 0x7fefffff0d00780c */ /* 0x000fda0003f04270 */
[----:B------:R-:W-:Y:S05]  /*87d0*/  @P0 BRA `(.L_x_86) ;  /* 0x0000000000400947 */ /* 0x000fea0003800000 */
[----:B------:R-:W-:Y:S01]  /*87e0*/  DMUL R12, R12, 8.11296384146066816958e+31 ;  /* 0x469000000c0c7828 */ /* 0x000fe20000000000 */
[----:B------:R-:W-:Y:S01]  /*87f0*/  MOV R16, RZ ;  /* 0x000000ff00107202 */ /* 0x000fe20000000f00 */
[----:B------:R-:W-:Y:S01]  /*8800*/  HFMA2 R21, -RZ, RZ, 1.9609375, 0 ;  /* 0x3fd80000ff157431 */ /* 0x000fe200000001ff */
[----:B------:R-:W-:-:S03]  /*8810*/  MOV R20, 0x0 ;  /* 0x0000000000147802 */ /* 0x000fc60000000f00 */
[----:B------:R-:W0:Y:S02]  /*8820*/  MUFU.RSQ64H R17, R13 ;  /* 0x0000000d00117308 */ /* 0x000e240000001c00 */
[----:B0-----:R-:W-:-:S08]  /*8830*/  DMUL R18, R16, R16 ;  /* 0x0000001010127228 */ /* 0x001fd00000000000 */
[----:B------:R-:W-:-:S08]  /*8840*/  DFMA R18, R12, -R18, 1 ;  /* 0x3ff000000c12742b */ /* 0x000fd00000000812 */
[----:B------:R-:W-:Y:S02]  /*8850*/  DFMA R20, R18, R20, 0.5 ;  /* 0x3fe000001214742b */ /* 0x000fe40000000014 */
[----:B------:R-:W-:-:S08]  /*8860*/  DMUL R18, R16, R18 ;  /* 0x0000001210127228 */ /* 0x000fd00000000000 */
[----:B------:R-:W-:-:S08]  /*8870*/  DFMA R18, R20, R18, R16 ;  /* 0x000000121412722b */ /* 0x000fd00000000010 */
[----:B------:R-:W-:Y:S02]  /*8880*/  DMUL R16, R12, R18 ;  /* 0x000000120c107228 */ /* 0x000fe40000000000 */
[----:B------:R-:W-:-:S06]  /*8890*/  IADD3 R19, PT, PT, R19, -0x100000, RZ ;  /* 0xfff0000013137810 */ /* 0x000fcc0007ffe0ff */
[----:B------:R-:W-:-:S08]  /*88a0*/  DFMA R20, R16, -R16, R12 ;  /* 0x800000101014722b */ /* 0x000fd0000000000c */
[----:B------:R-:W-:-:S10]  /*88b0*/  DFMA R16, R18, R20, R16 ;  /* 0x000000141210722b */ /* 0x000fd40000000010 */
[----:B------:R-:W-:Y:S01]  /*88c0*/  IADD3 R17, PT, PT, R17, -0x3500000, RZ ;  /* 0xfcb0000011117810 */ /* 0x000fe20007ffe0ff */
[----:B------:R-:W-:Y:S06]  /*88d0*/  BRA `(.L_x_85) ;  /* 0x0000000000047947 */ /* 0x000fec0003800000 */
.L_x_86:
[----:B------:R-:W-:-:S11]  /*88e0*/  DADD R16, R12, R12 ;  /* 0x000000000c107229 */ /* 0x000fd6000000000c */
.L_x_85:
[----:B------:R-:W-:Y:S05]  /*88f0*/  BSYNC.RECONVERGENT B2 ;  /* 0x0000000000027941 */ /* 0x000fea0003800200 */
.L_x_83:
[----:B------:R-:W-:-:S04]  /*8900*/  MOV R25, 0x0 ;  /* 0x0000000000197802 */ /* 0x000fc80000000f00 */
[----:B------:R-:W-:Y:S05]  /*8910*/  RET.REL.NODEC R24 `(_Z10knn_gpu_v2PKfiS0_iiiPfPiS2_S1_) ;  /* 0xffffff7418b87950 */ /* 0x000fea0003c3ffff */
.L_x_87:
[----:B------:R-:W-:-:S00]  /*8920*/  BRA `(.L_x_87) ;  /* 0xfffffffc00fc7947 */ /* 0x000fc0000383ffff */
[----:B------:R-:W-:-:S00]  /*8930*/  NOP ;  /* 0x0000000000007918 */ /* 0x000fc00000000000 */
        /* <DEDUP_REMOVED lines=12> */
.L_x_217:


//--------------------- .text._Z7knn_gpuPKfiS0_iiiPfPi --------------------------
	.section	.text._Z7knn_gpuPKfiS0_iiiPfPi,"ax",@progbits
	.align	128
        .global         _Z7knn_gpuPKfiS0_iiiPfPi
        .type           _Z7knn_gpuPKfiS0_iiiPfPi,@function
        .size           _Z7knn_gpuPKfiS0_iiiPfPi,(.L_x_219 - _Z7knn_gpuPKfiS0_iiiPfPi)
        .other          _Z7knn_gpuPKfiS0_iiiPfPi,@"STO_CUDA_ENTRY STV_DEFAULT"
_Z7knn_gpuPKfiS0_iiiPfPi:
.text._Z7knn_gpuPKfiS0_iiiPfPi:
[----:B------:R-:W0:Y:S01]  /*0000*/  LDC R1, c[0x0][0x37c] ;  /* 0x0000df00ff017b82 */ /* 0x000e220000000800 */
[----:B------:R-:W1:Y:S01]  /*0010*/  LDCU UR36, c[0x0][0x388] ;  /* 0x00007100ff2477ac */ /* 0x000e620008000800 */
[----:B------:R-:W-:-:S06]  /*0020*/  MOV R2, 0x0 ;  /* 0x0000000000027802 */ /* 0x000fcc0000000f00 */
[----:B------:R2:W3:Y:S01]  /*0030*/  LDC.64 R6, c[0x4][R2] ;  /* 0x0100000002067b82 */ /* 0x0004e20000000a00 */
[----:B-1----:R-:W-:-:S06]  /*0040*/  UIMAD.WIDE UR36, UR36, 0x4, URZ ;  /* 0x00000004242478a5 */ /* 0x002fcc000f8e02ff */
[----:B------:R-:W-:Y:S01]  /*0050*/  MOV R9, UR37 ;  /* 0x0000002500097c02 */ /* 0x000fe20008000f00 */
[----:B------:R-:W-:Y:S02]  /*0060*/  IMAD.U32 R5, RZ, RZ, UR37 ;  /* 0x00000025ff057e24 */ /* 0x000fe4000f8e00ff */
[----:B------:R-:W-:Y:S02]  /*0070*/  IMAD.U32 R4, RZ, RZ, UR36 ;  /* 0x00000024ff047e24 */ /* 0x000fe4000f8e00ff */
[----:B------:R-:W-:Y:S02]  /*0080*/  IMAD.U32 R8, RZ, RZ, UR36 ;  /* 0x00000024ff087e24 */ /* 0x000fe4000f8e00ff */
[----:B--2---:R-:W-:-:S07]  /*0090*/  IMAD.MOV.U32 R5, RZ, RZ, R9 ;  /* 0x000000ffff057224 */ /* 0x004fce00078e0009 */
[----:B------:R-:W-:-:S07]  /*00a0*/  LEPC R20, `(.L_x_88) ;  /* 0x000000001014794e */ /* 0x000fce0000000000 */
[----:B0--3--:R-:W-:Y:S05]  /*00b0*/  CALL.ABS.NOINC R6 ;  /* 0x0000000006007343 */ /* 0x009fea0003c00000 */
.L_x_88:
[----:B------:R-:W0:Y:S01]  /*00c0*/  LDC.64 R2, c[0x4][R2] ;  /* 0x0100000002027b82 */ /* 0x000e220000000a00 */
[----:B------:R-:W-:Y:S01]  /*00d0*/  IMAD.U32 R6, RZ, RZ, UR36 ;  /* 0x00000024ff067e24 */ /* 0x000fe2000f8e00ff */
[----:B------:R-:W-:Y:S01]  /*00e0*/  MOV R8, UR36 ;  /* 0x0000002400087c02 */ /* 0x000fe20008000f00 */
[----:B------:R-:W-:Y:S02]  /*00f0*/  IMAD.U32 R9, RZ, RZ, UR37 ;  /* 0x00000025ff097e24 */ /* 0x000fe4000f8e00ff */
[----:B------:R-:W-:Y:S01]  /*0100*/  IMAD.MOV.U32 R16, RZ, RZ, R4 ;  /* 0x000000ffff107224 */ /* 0x000fe200078e0004 */
[----:B------:R-:W-:Y:S01]  /*0110*/  MOV R4, R6 ;  /* 0x0000000600047202 */ /* 0x000fe20000000f00 */
[----:B------:R-:W-:Y:S02]  /*0120*/  IMAD.MOV.U32 R17, RZ, RZ, R5 ;  /* 0x000000ffff117224 */ /* 0x000fe400078e0005 */
[----:B------:R-:W-:Y:S02]  /*0130*/  IMAD.U32 R7, RZ, RZ, UR37 ;  /* 0x00000025ff077e24 */ /* 0x000fe4000f8e00ff */
[----:B------:R-:W-:-:S07]  /*0140*/  IMAD.MOV.U32 R5, RZ, RZ, R9 ;  /* 0x000000ffff057224 */ /* 0x000fce00078e0009 */
[----:B------:R-:W-:-:S07]  /*0150*/  LEPC R20, `(.L_x_89) ;  /* 0x000000001014794e */ /* 0x000fce0000000000 */
[----:B0-----:R-:W-:Y:S05]  /*0160*/  CALL.ABS.NOINC R2 ;  /* 0x0000000002007343 */ /* 0x001fea0003c00000 */
.L_x_89:
[----:B------:R-:W0:Y:S01]  /*0170*/  S2R R6, SR_TID.X ;  /* 0x0000000000067919 */ /* 0x000e220000002100 */
[----:B------:R-:W0:Y:S01]  /*0180*/  LDCU UR4, c[0x0][0x398] ;  /* 0x00007300ff0477ac */ /* 0x000e220008000800 */
[----:B------:R-:W-:Y:S01]  /*0190*/  BSSY.RECONVERGENT B1, `(.L_x_90) ;  /* 0x0000442000017945 */ /* 0x000fe20003800200 */
[----:B------:R-:W-:Y:S02]  /*01a0*/  IMAD.MOV.U32 R2, RZ, RZ, R4 ;  /* 0x000000ffff027224 */ /* 0x000fe400078e0004 */
[----:B------:R-:W-:Y:S01]  /*01b0*/  IMAD.MOV.U32 R3, RZ, RZ, R5 ;  /* 0x000000ffff037224 */ /* 0x000fe200078e0005 */
[----:B0-----:R-:W-:-:S13]  /*01c0*/  ISETP.GE.AND P0, PT, R6, UR4, PT ;  /* 0x0000000406007c0c */ /* 0x001fda000bf06270 */
[----:B------:R-:W-:Y:S05]  /*01d0*/  @P0 BRA `(.L_x_91) ;  /* 0x0000004000f40947 */ /* 0x000fea0003800000 */
[----:B------:R-:W0:Y:S01]  /*01e0*/  LDCU UR4, c[0x0][0x388] ;  /* 0x00007100ff0477ac */ /* 0x000e220008000800 */
[----:B------:R-:W1:Y:S01]  /*01f0*/  LDC R5, c[0x0][0x3a0] ;  /* 0x0000e800ff057b82 */ /* 0x000e620000000800 */
[----:B------:R-:W-:-:S07]  /*0200*/  MOV R4, R6 ;  /* 0x0000000600047202 */ /* 0x000fce0000000f00 */
[----:B------:R-:W2:Y:S08]  /*0210*/  LDC R0, c[0x0][0x360] ;  /* 0x0000d800ff007b82 */ /* 0x000eb00000000800 */
[----:B------:R-:W3:Y:S01]  /*0220*/  LDC.64 R22, c[0x0][0x358] ;  /* 0x0000d600ff167b82 */ /* 0x000ee20000000a00 */
[----:B0-----:R-:W-:-:S09]  /*0230*/  UISETP.GE.AND UP0, UPT, UR4, 0x1, UPT ;  /* 0x000000010400788c */ /* 0x001fd2000bf06270 */
[----:B------:R-:W-:Y:S05]  /*0240*/  BRA.U !UP0, `(.L_x_92) ;  /* 0x00000039083c7547 */ /* 0x000fea000b800000 */
[----:B-1----:R-:W0:Y:S02]  /*0250*/  LDC R5, c[0x0][0x39c] ;  /* 0x0000e700ff057b82 */ /* 0x002e240000000800 */
[----:B0-----:R-:W-:-:S07]  /*0260*/  LOP3.LUT R5, R5, 0xfffffff8, RZ, 0xc0, !PT ;  /* 0xfffffff805057812 */ /* 0x001fce00078ec0ff */
.L_x_132:
[----:B0-----:R-:W0:Y:S01]  /*0270*/  LDCU UR4, c[0x0][0x39c] ;  /* 0x00007380ff0477ac */ /* 0x001e220008000800 */
[----:B------:R-:W-:Y:S01]  /*0280*/  BSSY.RECONVERGENT B0, `(.L_x_93) ;  /* 0x000021c000007945 */ /* 0x000fe20003800200 */
[----:B0-----:R-:W-:-:S09]  /*0290*/  UISETP.NE.AND UP0, UPT, UR4, URZ, UPT ;  /* 0x000000ff0400728c */ /* 0x001fd2000bf05270 */
[----:B-1-34-:R-:W-:Y:S05]  /*02a0*/  BRA.U UP0, `(.L_x_94) ;  /* 0x00000009000c7547 */ /* 0x01afea000b800000 */
[----:B------:R-:W0:Y:S01]  /*02b0*/  LDC R10, c[0x0][0x388] ;  /* 0x0000e200ff0a7b82 */ /* 0x000e220000000800 */
[----:B------:R-:W-:Y:S02]  /*02c0*/  IMAD.MOV.U32 R11, RZ, RZ, RZ ;  /* 0x000000ffff0b7224 */ /* 0x000fe400078e00ff */
[----:B0-----:R-:W-:-:S05]  /*02d0*/  VIADD R6, R10, 0xffffffff ;  /* 0xffffffff0a067836 */ /* 0x001fca0000000000 */
[----:B------:R-:W-:-:S13]  /*02e0*/  ISETP.GE.U32.AND P0, PT, R6, 0x7, PT ;  /* 0x000000070600780c */ /* 0x000fda0003f06070 */
[----:B------:R-:W-:Y:S05]  /*02f0*/  @!P0 BRA `(.L_x_95) ;  /* 0x0000000000d88947 */ /* 0x000fea0003800000 */
[----:B------:R-:W-:Y:S01]  /*0300*/  BSSY.RECONVERGENT B2, `(.L_x_96) ;  /* 0x0000034000027945 */ /* 0x000fe20003800200 */
[----:B------:R-:W-:-:S07]  /*0310*/  IMAD.MOV.U32 R11, RZ, RZ, RZ ;  /* 0x000000ffff0b7224 */ /* 0x000fce00078e00ff */
.L_x_97:
[C---:B---3--:R-:W-:Y:S01]  /*0320*/  R2UR UR4, R22.reuse ;  /* 0x00000000160472ca */ /* 0x048fe200000e0000 */
[----:B0-----:R-:W-:Y:S01]  /*0330*/  IMAD.WIDE.U32 R6, R11, 0x4, R16 ;  /* 0x000000040b067825 */ /* 0x001fe200078e0010 */
[----:B------:R-:W-:Y:S02]  /*0340*/  R2UR UR5, R23 ;  /* 0x00000000170572ca */ /* 0x000fe400000e0000 */
[C---:B------:R-:W-:Y:S01]  /*0350*/  R2UR UR6, R22.reuse ;  /* 0x00000000160672ca */ /* 0x040fe200000e0000 */
[----:B------:R-:W-:Y:S01]  /*0360*/  IMAD.WIDE.U32 R8, R11, 0x4, R2 ;  /* 0x000000040b087825 */ /* 0x000fe200078e0002 */
[----:B------:R-:W-:Y:S02]  /*0370*/  R2UR UR7, R23 ;  /* 0x00000000170772ca */ /* 0x000fe400000e0000 */
[C---:B------:R-:W-:Y:S01]  /*0380*/  R2UR UR8, R22.reuse ;  /* 0x00000000160872ca */ /* 0x040fe200000e0000 */
[----:B------:R-:W-:Y:S01]  /*0390*/  VIADD R13, R11, 0x1 ;  /* 0x000000010b0d7836 */ /* 0x000fe20000000000 */
[----:B------:R-:W-:Y:S01]  /*03a0*/  R2UR UR9, R23 ;  /* 0x00000000170972ca */ /* 0x000fe200000e0000 */
[C---:B------:R-:W-:Y:S01]  /*03b0*/  VIADD R15, R11.reuse, 0x2 ;  /* 0x000000020b0f7836 */ /* 0x040fe20000000000 */
[C---:B------:R-:W-:Y:S01]  /*03c0*/  R2UR UR10, R22.reuse ;  /* 0x00000000160a72ca */ /* 0x040fe200000e0000 */
[----:B------:R-:W-:Y:S01]  /*03d0*/  VIADD R21, R11, 0x6 ;  /* 0x000000060b157836 */ /* 0x000fe20000000000 */
[----:B------:R-:W-:Y:S01]  /*03e0*/  R2UR UR11, R23 ;  /* 0x00000000170b72ca */ /* 0x000fe200000e0000 */
[----:B------:R-:W-:Y:S01]  /*03f0*/  VIADD R25, R11, 0x7 ;  /* 0x000000070b197836 */ /* 0x000fe20000000000 */
[----:B------:R-:W-:-:S02]  /*0400*/  R2UR UR12, R22 ;  /* 0x00000000160c72ca */ /* 0x000fc400000e0000 */
[C---:B------:R-:W-:Y:S02]  /*0410*/  R2UR UR13, R23.reuse ;  /* 0x00000000170d72ca */ /* 0x040fe400000e0000 */
[C---:B------:R-:W-:Y:S02]  /*0420*/  R2UR UR14, R22.reuse ;  /* 0x00000000160e72ca */ /* 0x040fe400000e0000 */
[----:B------:R-:W-:Y:S02]  /*0430*/  R2UR UR15, R23 ;  /* 0x00000000170f72ca */ /* 0x000fe400000e0000 */
[----:B------:R-:W-:Y:S02]  /*0440*/  MOV R27, 0x7fc00000 ;  /* 0x7fc00000001b7802 */ /* 0x000fe40000000f00 */
[----:B------:R-:W-:Y:S02]  /*0450*/  IADD3 R19, PT, PT, R11, 0x4, RZ ;  /* 0x000000040b137810 */ /* 0x000fe40007ffe0ff */
[----:B------:R-:W-:Y:S01]  /*0460*/  R2UR UR16, R22 ;  /* 0x00000000161072ca */ /* 0x000fe200000e0000 */
[----:B------:R-:W-:Y:S01]  /*0470*/  ST.E desc[UR4][R6.64], R27 ;  /* 0x0000001b06007985 */ /* 0x000fe2000c101904 */
[----:B------:R-:W-:-:S02]  /*0480*/  R2UR UR17, R23 ;  /* 0x00000000171172ca */ /* 0x000fc400000e0000 */
[----:B------:R-:W-:Y:S01]  /*0490*/  LOP3.LUT R12, R10, 0x7ffffff8, RZ, 0xc0, !PT ;  /* 0x7ffffff80a0c7812 */ /* 0x000fe200078ec0ff */
[----:B------:R-:W-:Y:S01]  /*04a0*/  ST.E desc[UR6][R8.64], R11 ;  /* 0x0000000b08007985 */ /* 0x000fe2000c101906 */
[C---:B------:R-:W-:Y:S02]  /*04b0*/  R2UR UR18, R22.reuse ;  /* 0x00000000161272ca */ /* 0x040fe400000e0000 */
[C---:B------:R-:W-:Y:S01]  /*04c0*/  R2UR UR19, R23.reuse ;  /* 0x00000000171372ca */ /* 0x040fe200000e0000 */
[----:B------:R-:W-:Y:S01]  /*04d0*/  ST.E desc[UR8][R6.64+0x4], R27 ;  /* 0x0000041b06007985 */ /* 0x000fe2000c101908 */
[C---:B------:R-:W-:Y:S02]  /*04e0*/  R2UR UR20, R22.reuse ;  /* 0x00000000161472ca */ /* 0x040fe400000e0000 */
[----:B------:R-:W-:Y:S01]  /*04f0*/  R2UR UR21, R23 ;  /* 0x00000000171572ca */ /* 0x000fe200000e0000 */
[----:B------:R0:W-:Y:S01]  /*0500*/  ST.E desc[UR10][R8.64+0x4], R13 ;  /* 0x0000040d08007985 */ /* 0x0001e2000c10190a */
[----:B------:R-:W-:-:S02]  /*0510*/  R2UR UR22, R22 ;  /* 0x00000000161672ca */ /* 0x000fc400000e0000 */
[----:B------:R-:W-:Y:S01]  /*0520*/  R2UR UR23, R23 ;  /* 0x00000000171772ca */ /* 0x000fe200000e0000 */
[----:B------:R-:W-:Y:S04]  /*0530*/  ST.E desc[UR12][R6.64+0x8], R27 ;  /* 0x0000081b06007985 */ /* 0x000fe8000c10190c */
[----:B------:R1:W-:Y:S01]  /*0540*/  ST.E desc[UR14][R8.64+0x8], R15 ;  /* 0x0000080f08007985 */ /* 0x0003e2000c10190e */
[----:B0-----:R-:W-:-:S03]  /*0550*/  VIADD R13, R11, 0x3 ;  /* 0x000000030b0d7836 */ /* 0x001fc60000000000 */
[----:B------:R0:W-:Y:S04]  /*0560*/  ST.E desc[UR4][R6.64+0xc], R27 ;  /* 0x00000c1b06007985 */ /* 0x0001e8000c101904 */
[----:B------:R0:W-:Y:S01]  /*0570*/  ST.E desc[UR6][R8.64+0xc], R13 ;  /* 0x00000c0d08007985 */ /* 0x0001e2000c101906 */
[C---:B-1----:R-:W-:Y:S01]  /*0580*/  VIADD R15, R11.reuse, 0x5 ;  /* 0x000000050b0f7836 */ /* 0x042fe20000000000 */
[----:B------:R-:W-:Y:S02]  /*0590*/  IADD3 R11, PT, PT, R11, 0x8, RZ ;  /* 0x000000080b0b7810 */ /* 0x000fe40007ffe0ff */
[----:B------:R0:W-:Y:S02]  /*05a0*/  ST.E desc[UR8][R6.64+0x10], R27 ;  /* 0x0000101b06007985 */ /* 0x0001e4000c101908 */
[----:B------:R-:W-:-:S02]  /*05b0*/  ISETP.NE.AND P0, PT, R11, R12, PT ;  /* 0x0000000c0b00720c */ /* 0x000fc40003f05270 */
[----:B------:R0:W-:Y:S04]  /*05c0*/  ST.E desc[UR10][R8.64+0x10], R19 ;  /* 0x0000101308007985 */ /* 0x0001e8000c10190a */
[----:B------:R0:W-:Y:S04]  /*05d0*/  ST.E desc[UR12][R6.64+0x14], R27 ;  /* 0x0000141b06007985 */ /* 0x0001e8000c10190c */
[----:B------:R0:W-:Y:S04]  /*05e0*/  ST.E desc[UR14][R8.64+0x14], R15 ;  /* 0x0000140f08007985 */ /* 0x0001e8000c10190e */
[----:B------:R0:W-:Y:S04]  /*05f0*/  ST.E desc[UR16][R6.64+0x18], R27 ;  /* 0x0000181b06007985 */ /* 0x0001e8000c101910 */
[----:B------:R0:W-:Y:S04]  /*0600*/  ST.E desc[UR18][R8.64+0x18], R21 ;  /* 0x0000181508007985 */ /* 0x0001e8000c101912 */
[----:B------:R0:W-:Y:S04]  /*0610*/  ST.E desc[UR20][R6.64+0x1c], R27 ;  /* 0x00001c1b06007985 */ /* 0x0001e8000c101914 */
[----:B------:R0:W-:Y:S01]  /*0620*/  ST.E desc[UR22][R8.64+0x1c], R25 ;  /* 0x00001c1908007985 */ /* 0x0001e2000c101916 */
[----:B------:R-:W-:Y:S05]  /*0630*/  @P0 BRA `(.L_x_97) ;  /* 0xfffffffc00380947 */ /* 0x000fea000383ffff */
[----:B------:R-:W-:Y:S05]  /*0640*/  BSYNC.RECONVERGENT B2 ;  /* 0x0000000000027941 */ /* 0x000fea0003800200 */
.L_x_96:
[----:B------:R-:W-:-:S07]  /*0650*/  IMAD.MOV.U32 R11, RZ, RZ, R12 ;  /* 0x000000ffff0b7224 */ /* 0x000fce00078e000c */
.L_x_95:
[----:B0-----:R-:W-:-:S04]  /*0660*/  LOP3.LUT R6, R10, 0x7, RZ, 0xc0, !PT ;  /* 0x000000070a067812 */ /* 0x001fc800078ec0ff */
[----:B------:R-:W-:-:S13]  /*0670*/  ISETP.NE.AND P0, PT, R6, RZ, PT ;  /* 0x000000ff0600720c */ /* 0x000fda0003f05270 */
[----:B------:R-:W-:Y:S05]  /*0680*/  @!P0 BRA `(.L_x_98) ;  /* 0x0000001c006c8947 */ /* 0x000fea0003800000 */
[----:B------:R-:W-:Y:S01]  /*0690*/  VIADD R6, R6, 0xffffffff ;  /* 0xffffffff06067836 */ /* 0x000fe20000000000 */
[----:B------:R-:W-:-:S04]  /*06a0*/  LOP3.LUT R10, R10, 0x3, RZ, 0xc0, !PT ;  /* 0x000000030a0a7812 */ /* 0x000fc800078ec0ff */
[----:B------:R-:W-:Y:S02]  /*06b0*/  ISETP.GE.U32.AND P0, PT, R6, 0x3, PT ;  /* 0x000000030600780c */ /* 0x000fe40003f06070 */
[----:B------:R-:W-:-:S11]  /*06c0*/  ISETP.NE.AND P1, PT, R10, RZ, PT ;  /* 0x000000ff0a00720c */ /* 0x000fd60003f25270 */
[----:B------:R-:W-:Y:S05]  /*06d0*/  @!P0 BRA `(.L_x_99) ;  /* 0x00000000007c8947 */ /* 0x000fea0003800000 */
[C---:B---3--:R-:W-:Y:S01]  /*06e0*/  R2UR UR4, R22.reuse ;  /* 0x00000000160472ca */ /* 0x048fe200000e0000 */
[----:B------:R-:W-:Y:S01]  /*06f0*/  IMAD.MOV.U32 R21, RZ, RZ, 0x7fc00000 ;  /* 0x7fc00000ff157424 */ /* 0x000fe200078e00ff */
[----:B------:R-:W-:Y:S01]  /*0700*/  R2UR UR5, R23 ;  /* 0x00000000170572ca */ /* 0x000fe200000e0000 */
[----:B------:R-:W-:Y:S01]  /*0710*/  IMAD.WIDE.U32 R6, R11, 0x4, R16 ;  /* 0x000000040b067825 */ /* 0x000fe200078e0010 */
[C---:B------:R-:W-:Y:S02]  /*0720*/  R2UR UR6, R22.reuse ;  /* 0x00000000160672ca */ /* 0x040fe400000e0000 */
[----:B------:R-:W-:Y:S01]  /*0730*/  R2UR UR7, R23 ;  /* 0x00000000170772ca */ /* 0x000fe200000e0000 */
[----:B------:R-:W-:Y:S01]  /*0740*/  IMAD.WIDE.U32 R8, R11, 0x4, R2 ;  /* 0x000000040b087825 */ /* 0x000fe200078e0002 */
[C---:B------:R-:W-:Y:S02]  /*0750*/  R2UR UR8, R22.reuse ;  /* 0x00000000160872ca */ /* 0x040fe400000e0000 */
[----:B------:R-:W-:Y:S01]  /*0760*/  R2UR UR9, R23 ;  /* 0x00000000170972ca */ /* 0x000fe200000e0000 */
[C---:B------:R-:W-:Y:S01]  /*0770*/  VIADD R15, R11.reuse, 0x2 ;  /* 0x000000020b0f7836 */ /* 0x040fe20000000000 */
[C---:B------:R-:W-:Y:S01]  /*0780*/  R2UR UR10, R22.reuse ;  /* 0x00000000160a72ca */ /* 0x040fe200000e0000 */
[----:B------:R-:W-:Y:S01]  /*0790*/  VIADD R19, R11, 0x3 ;  /* 0x000000030b137836 */ /* 0x000fe20000000000 */
[----:B------:R-:W-:Y:S01]  /*07a0*/  R2UR UR11, R23 ;  /* 0x00000000170b72ca */ /* 0x000fe200000e0000 */
[----:B------:R-:W-:Y:S01]  /*07b0*/  ST.E desc[UR4][R6.64], R21 ;  /* 0x0000001506007985 */ /* 0x000fe2000c101904 */
[----:B------:R-:W-:-:S02]  /*07c0*/  R2UR UR12, R22 ;  /* 0x00000000160c72ca */ /* 0x000fc400000e0000 */
[C---:B------:R-:W-:Y:S01]  /*07d0*/  R2UR UR13, R23.reuse ;  /* 0x00000000170d72ca */ /* 0x040fe200000e0000 */
[----:B------:R0:W-:Y:S01]  /*07e0*/  ST.E desc[UR6][R8.64], R11 ;  /* 0x0000000b08007985 */ /* 0x0001e2000c101906 */
[C---:B------:R-:W-:Y:S02]  /*07f0*/  R2UR UR14, R22.reuse ;  /* 0x00000000160e72ca */ /* 0x040fe400000e0000 */
[C---:B------:R-:W-:Y:S01]  /*0800*/  R2UR UR15, R23.reuse ;  /* 0x00000000170f72ca */ /* 0x040fe200000e0000 */
[----:B------:R1:W-:Y:S01]  /*0810*/  ST.E desc[UR8][R6.64+0x4], R21 ;  /* 0x0000041506007985 */ /* 0x0003e2000c101908 */
[C---:B------:R-:W-:Y:S02]  /*0820*/  R2UR UR16, R22.reuse ;  /* 0x00000000161072ca */ /* 0x040fe400000e0000 */
[----:B------:R-:W-:Y:S02]  /*0830*/  R2UR UR17, R23 ;  /* 0x00000000171172ca */ /* 0x000fe400000e0000 */
[----:B------:R-:W-:-:S02]  /*0840*/  R2UR UR18, R22 ;  /* 0x00000000161272ca */ /* 0x000fc400000e0000 */
[----:B------:R-:W-:Y:S02]  /*0850*/  R2UR UR19, R23 ;  /* 0x00000000171372ca */ /* 0x000fe400000e0000 */
[C---:B------:R-:W-:Y:S01]  /*0860*/  IADD3 R13, PT, PT, R11.reuse, 0x1, RZ ;  /* 0x000000010b0d7810 */ /* 0x040fe20007ffe0ff */
[----:B0-----:R-:W-:-:S04]  /*0870*/  VIADD R11, R11, 0x4 ;  /* 0x000000040b0b7836 */ /* 0x001fc80000000000 */
[----:B------:R1:W-:Y:S04]  /*0880*/  ST.E desc[UR10][R8.64+0x4], R13 ;  /* 0x0000040d08007985 */ /* 0x0003e8000c10190a */
[----:B------:R1:W-:Y:S04]  /*0890*/  ST.E desc[UR12][R6.64+0x8], R21 ;  /* 0x0000081506007985 */ /* 0x0003e8000c10190c */
[----:B------:R1:W-:Y:S04]  /*08a0*/  ST.E desc[UR14][R8.64+0x8], R15 ;  /* 0x0000080f08007985 */ /* 0x0003e8000c10190e */
[----:B------:R1:W-:Y:S04]  /*08b0*/  ST.E desc[UR16][R6.64+0xc], R21 ;  /* 0x00000c1506007985 */ /* 0x0003e8000c101910 */
[----:B------:R1:W-:Y:S02]  /*08c0*/  ST.E desc[UR18][R8.64+0xc], R19 ;  /* 0x00000c1308007985 */ /* 0x0003e4000c101912 */
.L_x_99:
[----:B------:R-:W-:Y:S05]  /*08d0*/  @!P1 BRA `(.L_x_98) ;  /* 0x0000001800d89947 */ /* 0x000fea0003800000 */
[----:B------:R-:W0:Y:S01]  /*08e0*/  LDCU UR4, c[0x0][0x388] ;  /* 0x00007100ff0477ac */ /* 0x000e220008000800 */
[----:B------:R-:W-:Y:S01]  /*08f0*/  ISETP.NE.AND P0, PT, R10, 0x1, PT ;  /* 0x000000010a00780c */ /* 0x000fe20003f05270 */
[----:B0-----:R-:W-:-:S12]  /*0900*/  ULOP3.LUT UP0, URZ, UR4, 0x1, URZ, 0xc0, !UPT ;  /* 0x0000000104ff7892 */ /* 0x001fd8000f80c0ff */
[----:B------:R-:W-:Y:S05]  /*0910*/  @!P0 BRA `(.L_x_100) ;  /* 0x0000000000448947 */ /* 0x000fea0003800000 */
[C---:B---3--:R-:W-:Y:S01]  /*0920*/  R2UR UR4, R22.reuse ;  /* 0x00000000160472ca */ /* 0x048fe200000e0000 */
[----:B-1----:R-:W-:Y:S01]  /*0930*/  IMAD.WIDE.U32 R6, R11, 0x4, R16 ;  /* 0x000000040b067825 */ /* 0x002fe200078e0010 */
[----:B------:R-:W-:Y:S02]  /*0940*/  R2UR UR5, R23 ;  /* 0x00000000170572ca */ /* 0x000fe400000e0000 */
[C---:B------:R-:W-:Y:S01]  /*0950*/  R2UR UR6, R22.reuse ;  /* 0x00000000160672ca */ /* 0x040fe200000e0000 */
[----:B------:R-:W-:Y:S01]  /*0960*/  IMAD.WIDE.U32 R8, R11, 0x4, R2 ;  /* 0x000000040b087825 */ /* 0x000fe200078e0002 */
[----:B------:R-:W-:Y:S02]  /*0970*/  R2UR UR7, R23 ;  /* 0x00000000170772ca */ /* 0x000fe400000e0000 */
[----:B------:R-:W-:Y:S01]  /*0980*/  R2UR UR8, R22 ;  /* 0x00000000160872ca */ /* 0x000fe200000e0000 */
[----:B------:R-:W-:Y:S01]  /*0990*/  VIADD R15, R11, 0x1 ;  /* 0x000000010b0f7836 */ /* 0x000fe20000000000 */
[----:B------:R-:W-:-:S02]  /*09a0*/  R2UR UR9, R23 ;  /* 0x00000000170972ca */ /* 0x000fc400000e0000 */
[----:B------:R-:W-:Y:S02]  /*09b0*/  R2UR UR10, R22 ;  /* 0x00000000160a72ca */ /* 0x000fe400000e0000 */
[----:B------:R-:W-:Y:S02]  /*09c0*/  R2UR UR11, R23 ;  /* 0x00000000170b72ca */ /* 0x000fe400000e0000 */
[----:B------:R-:W-:-:S05]  /*09d0*/  MOV R13, 0x7fc00000 ;  /* 0x7fc00000000d7802 */ /* 0x000fca0000000f00 */
[----:B------:R-:W-:Y:S04]  /*09e0*/  ST.E desc[UR4][R6.64], R13 ;  /* 0x0000000d06007985 */ /* 0x000fe8000c101904 */
[----:B------:R0:W-:Y:S04]  /*09f0*/  ST.E desc[UR6][R8.64], R11 ;  /* 0x0000000b08007985 */ /* 0x0001e8000c101906 */
[----:B------:R4:W-:Y:S04]  /*0a00*/  ST.E desc[UR8][R6.64+0x4], R13 ;  /* 0x0000040d06007985 */ /* 0x0009e8000c101908 */
[----:B------:R4:W-:Y:S01]  /*0a10*/  ST.E desc[UR10][R8.64+0x4], R15 ;  /* 0x0000040f08007985 */ /* 0x0009e2000c10190a */
[----:B0-----:R-:W-:-:S07]  /*0a20*/  VIADD R11, R11, 0x2 ;  /* 0x000000020b0b7836 */ /* 0x001fce0000000000 */
.L_x_100:
[----:B------:R-:W-:Y:S05]  /*0a30*/  BRA.U !UP0, `(.L_x_98) ;  /* 0x0000001908807547 */ /* 0x000fea000b800000 */
[C---:B---3--:R-:W-:Y:S01]  /*0a40*/  R2UR UR4, R22.reuse ;  /* 0x00000000160472ca */ /* 0x048fe200000e0000 */
[----:B-1--4-:R-:W-:Y:S01]  /*0a50*/  IMAD.MOV.U32 R13, RZ, RZ, 0x7fc00000 ;  /* 0x7fc00000ff0d7424 */ /* 0x012fe200078e00ff */
[----:B------:R-:W-:Y:S01]  /*0a60*/  R2UR UR5, R23 ;  /* 0x00000000170572ca */ /* 0x000fe200000e0000 */
[----:B------:R-:W-:Y:S01]  /*0a70*/  IMAD.WIDE.U32 R6, R11, 0x4, R16 ;  /* 0x000000040b067825 */ /* 0x000fe200078e0010 */
[----:B------:R-:W-:Y:S02]  /*0a80*/  R2UR UR6, R22 ;  /* 0x00000000160672ca */ /* 0x000fe400000e0000 */
[----:B------:R-:W-:Y:S01]  /*0a90*/  R2UR UR7, R23 ;  /* 0x00000000170772ca */ /* 0x000fe200000e0000 */
[----:B------:R-:W-:-:S08]  /*0aa0*/  IMAD.WIDE.U32 R8, R11, 0x4, R2 ;  /* 0x000000040b087825 */ /* 0x000fd000078e0002 */
[----:B------:R0:W-:Y:S04]  /*0ab0*/  ST.E desc[UR4][R6.64], R13 ;  /* 0x0000000d06007985 */ /* 0x0001e8000c101904 */
[----:B------:R0:W-:Y:S01]  /*0ac0*/  ST.E desc[UR6][R8.64], R11 ;  /* 0x0000000b08007985 */ /* 0x0001e2000c101906 */
[----:B------:R-:W-:Y:S05]  /*0ad0*/  BRA `(.L_x_98) ;  /* 0x0000001800587947 */ /* 0x000fea0003800000 */
.L_x_94:
[----:B------:R-:W0:Y:S01]  /*0ae0*/  LDC R13, c[0x0][0x398] ;  /* 0x0000e600ff0d7b82 */ /* 0x000e220000000800 */
[----:B------:R-:W-:Y:S02]  /*0af0*/  HFMA2 R6, -RZ, RZ, 0, 0 ;  /* 0x00000000ff067431 */ /* 0x000fe400000001ff */
[----:B0-----:R-:W-:Y:S02]  /*0b00*/  IMAD.IADD R7, R4, 0x1, R13 ;  /* 0x0000000104077824 */ /* 0x001fe400078e020d */
[C-C-:B------:R-:W-:Y:S02]  /*0b10*/  IMAD R8, R13.reuse, 0x4, R4.reuse ;  /* 0x000000040d087824 */ /* 0x140fe400078e0204 */
[C-C-:B------:R-:W-:Y:S02]  /*0b20*/  IMAD R9, R13.reuse, 0x5, R4.reuse ;  /* 0x000000050d097824 */ /* 0x140fe400078e0204 */
[C-C-:B------:R-:W-:Y:S02]  /*0b30*/  IMAD R10, R13.reuse, 0x2, R4.reuse ;  /* 0x000000020d0a7824 */ /* 0x140fe400078e0204 */
[----:B------:R-:W-:-:S02]  /*0b40*/  IMAD R11, R13, 0x6, R4 ;  /* 0x000000060d0b7824 */ /* 0x000fc400078e0204 */
[----:B------:R-:W-:-:S07]  /*0b50*/  IMAD R12, R13, 0x7, R4 ;  /* 0x000000070d0c7824 */ /* 0x000fce00078e0204 */
.L_x_113:
[----:B------:R-:W0:Y:S01]  /*0b60*/  LDCU UR4, c[0x0][0x39c] ;  /* 0x00007380ff0477ac */ /* 0x000e220008000800 */
[----:B------:R-:W-:Y:S02]  /*0b70*/  MOV R13, RZ ;  /* 0x000000ff000d7202 */ /* 0x000fe40000000f00 */
[----:B------:R-:W-:Y:S02]  /*0b80*/  CS2R R50, SRZ ;  /* 0x0000000000327805 */ /* 0x000fe4000001ff00 */
[----:B------:R-:W-:Y:S02]  /*0b90*/  CS2R R30, SRZ ;  /* 0x00000000001e7805 */ /* 0x000fe4000001ff00 */
[----:B------:R-:W-:Y:S01]  /*0ba0*/  CS2R R34, SRZ ;  /* 0x0000000000227805 */ /* 0x000fe2000001ff00 */
[----:B0-----:R-:W-:-:S09]  /*0bb0*/  UISETP.GE.U32.AND UP0, UPT, UR4, 0x8, UPT ;  /* 0x000000080400788c */ /* 0x001fd2000bf06070 */
[----:B------:R-:W-:Y:S05]  /*0bc0*/  BRA.U !UP0, `(.L_x_101) ;  /* 0x0000000908607547 */ /* 0x000fea000b800000 */
[----:B------:R-:W0:Y:S01]  /*0bd0*/  LDC R18, c[0x0][0x398] ;  /* 0x0000e600ff127b82 */ /* 0x000e220000000800 */
[----:B------:R-:W-:Y:S01]  /*0be0*/  BSSY.RECONVERGENT B2, `(.L_x_102) ;  /* 0x0000095000027945 */ /* 0x000fe20003800200 */
[----:B------:R-:W-:Y:S01]  /*0bf0*/  IMAD.MOV R14, RZ, RZ, -R5 ;  /* 0x000000ffff0e7224 */ /* 0x000fe200078e0a05 */
[----:B------:R-:W-:Y:S01]  /*0c00*/  MOV R38, R12 ;  /* 0x0000000c00267202 */ /* 0x000fe20000000f00 */
[----:B------:R-:W-:Y:S01]  /*0c10*/  IMAD.MOV.U32 R36, RZ, RZ, R6 ;  /* 0x000000ffff247224 */ /* 0x000fe200078e0006 */
[----:B------:R-:W-:Y:S01]  /*0c20*/  MOV R42, R10 ;  /* 0x0000000a002a7202 */ /* 0x000fe20000000f00 */
[----:B------:R-:W-:Y:S01]  /*0c30*/  IMAD.MOV.U32 R37, RZ, RZ, R4 ;  /* 0x000000ffff257224 */ /* 0x000fe200078e0004 */
[----:B------:R-:W-:Y:S01]  /*0c40*/  CS2R R50, SRZ ;  /* 0x0000000000327805 */ /* 0x000fe2000001ff00 */
[----:B------:R-:W1:Y:S01]  /*0c50*/  LDC R19, c[0x0][0x388] ;  /* 0x0000e200ff137b82 */ /* 0x000e620000000800 */
[----:B------:R-:W-:Y:S02]  /*0c60*/  IMAD.MOV.U32 R39, RZ, RZ, R11 ;  /* 0x000000ffff277224 */ /* 0x000fe400078e000b */
[----:B------:R-:W-:-:S02]  /*0c70*/  IMAD.MOV.U32 R40, RZ, RZ, R9 ;  /* 0x000000ffff287224 */ /* 0x000fc400078e0009 */
[----:B------:R-:W-:Y:S02]  /*0c80*/  IMAD.MOV.U32 R43, RZ, RZ, R8 ;  /* 0x000000ffff2b7224 */ /* 0x000fe400078e0008 */
[----:B------:R-:W-:Y:S02]  /*0c90*/  IMAD.MOV.U32 R21, RZ, RZ, R7 ;  /* 0x000000ffff157224 */ /* 0x000fe400078e0007 */
[----:B0-----:R-:W-:Y:S02]  /*0ca0*/  IMAD R41, R18, 0x3, R4 ;  /* 0x0000000312297824 */ /* 0x001fe400078e0204 */
[----:B-1----:R-:W-:Y:S01]  /*0cb0*/  IMAD.IADD R13, R6, 0x1, R19 ;  /* 0x00000001060d7824 */ /* 0x002fe200078e0213 */
[C---:B------:R-:W-:Y:S01]  /*0cc0*/  LEA R46, R19.reuse, R6, 0x2 ;  /* 0x00000006132e7211 */ /* 0x040fe200078e10ff */
[C-C-:B------:R-:W-:Y:S02]  /*0cd0*/  IMAD R44, R19.reuse, 0x2, R6.reuse ;  /* 0x00000002132c7824 */ /* 0x140fe400078e0206 */
[----:B------:R-:W-:-:S02]  /*0ce0*/  IMAD R45, R19, 0x3, R6 ;  /* 0x00000003132d7824 */ /* 0x000fc400078e0206 */
[C-C-:B------:R-:W-:Y:S02]  /*0cf0*/  IMAD R47, R19.reuse, 0x5, R6.reuse ;  /* 0x00000005132f7824 */ /* 0x140fe400078e0206 */
[C-C-:B------:R-:W-:Y:S02]  /*0d00*/  IMAD R48, R19.reuse, 0x6, R6.reuse ;  /* 0x0000000613307824 */ /* 0x140fe400078e0206 */
[----:B------:R-:W-:-:S07]  /*0d10*/  IMAD R49, R19, 0x7, R6 ;  /* 0x0000000713317824 */ /* 0x000fce00078e0206 */
.L_x_103:
[----:B------:R-:W0:Y:S01]  /*0d20*/  LDC.64 R24, c[0x0][0x380] ;  /* 0x0000e000ff187b82 */ /* 0x000e220000000a00 */
[C---:B---3--:R-:W-:Y:S02]  /*0d30*/  R2UR UR4, R22.reuse ;  /* 0x00000000160472ca */ /* 0x048fe400000e0000 */
[C---:B------:R-:W-:Y:S02]  /*0d40*/  R2UR UR5, R23.reuse ;  /* 0x00000000170572ca */ /* 0x040fe400000e0000 */
[----:B------:R-:W-:Y:S02]  /*0d50*/  R2UR UR6, R22 ;  /* 0x00000000160672ca */ /* 0x000fe400000e0000 */
[----:B------:R-:W-:Y:S01]  /*0d60*/  R2UR UR7, R23 ;  /* 0x00000000170772ca */ /* 0x000fe200000e0000 */
[----:B------:R-:W1:Y:S01]  /*0d70*/  LDC.64 R26, c[0x0][0x390] ;  /* 0x0000e400ff1a7b82 */ /* 0x000e620000000a00 */
[----:B0-----:R-:W-:-:S07]  /*0d80*/  IMAD.WIDE.U32 R52, R36, 0x4, R24 ;  /* 0x0000000424347825 */ /* 0x001fce00078e0018 */
[----:B------:R-:W3:Y:S01]  /*0d90*/  LDG.E R52, desc[UR4][R52.64] ;  /* 0x0000000434347981 */ /* 0x000ee2000c1e1900 */
[----:B-1----:R-:W-:-:S05]  /*0da0*/  IMAD.WIDE.U32 R28, R37, 0x4, R26 ;  /* 0x00000004251c7825 */ /* 0x002fca00078e001a */
[----:B------:R-:W4:Y:S01]  /*0db0*/  LDG.E R15, desc[UR6][R28.64] ;  /* 0x000000061c0f7981 */ /* 0x000f22000c1e1900 */
[----:B---3--:R-:W-:-:S06]  /*0dc0*/  FMUL R32, R52, R52 ;  /* 0x0000003434207220 */ /* 0x008fcc0000400000 */
[----:B------:R-:W0:Y:S01]  /*0dd0*/  F2F.F64.F32 R32, R32 ;  /* 0x0000002000207310 */ /* 0x000e220000201800 */
[----:B----4-:R-:W-:-:S07]  /*0de0*/  FMUL R52, R52, R15 ;  /* 0x0000000f34347220 */ /* 0x010fce0000400000 */
[----:B------:R-:W1:Y:S01]  /*0df0*/  F2F.F64.F32 R28, R52 ;  /* 0x00000034001c7310 */ /* 0x000e620000201800 */
[----:B0-----:R-:W-:Y:S01]  /*0e00*/  DADD R32, R32, R30 ;  /* 0x0000000020207229 */ /* 0x001fe2000000001e */
[----:B------:R-:W-:-:S05]  /*0e10*/  IMAD.WIDE.U32 R30, R21, 0x4, R26 ;  /* 0x00000004151e7825 */ /* 0x000fca00078e001a */
[----:B------:R0:W3:Y:S01]  /*0e20*/  LDG.E R20, desc[UR6][R30.64] ;  /* 0x000000061e147981 */ /* 0x0000e2000c1e1900 */
[----:B-1----:R-:W-:Y:S01]  /*0e30*/  DADD R28, R28, R34 ;  /* 0x000000001c1c7229 */ /* 0x002fe20000000022 */
[----:B------:R-:W-:-:S06]  /*0e40*/  IMAD.WIDE.U32 R34, R13, 0x4, R24 ;  /* 0x000000040d227825 */ /* 0x000fcc00078e0018 */
[----:B------:R-:W3:Y:S01]  /*0e50*/  LDG.E R34, desc[UR4][R34.64] ;  /* 0x0000000422227981 */ /* 0x000ee2000c1e1900 */
[----:B------:R-:W-:-:S04]  /*0e60*/  FMUL R15, R15, R15 ;  /* 0x0000000f0f0f7220 */ /* 0x000fc80000400000 */
[----:B0-----:R-:W0:Y:S02]  /*0e70*/  F2F.F64.F32 R30, R15 ;  /* 0x0000000f001e7310 */ /* 0x001e240000201800 */
[----:B0-----:R-:W-:Y:S01]  /*0e80*/  DADD R30, R30, R50 ;  /* 0x000000001e1e7229 */ /* 0x001fe20000000032 */
[C---:B---3--:R-:W-:Y:S01]  /*0e90*/  FMUL R51, R34.reuse, R20 ;  /* 0x0000001422337220 */ /* 0x048fe20000400000 */
[----:B------:R-:W-:-:S04]  /*0ea0*/  FMUL R52, R34, R34 ;  /* 0x0000002222347220 */ /* 0x000fc80000400000 */
[----:B------:R0:W1:Y:S02]  /*0eb0*/  F2F.F64.F32 R34, R51 ;  /* 0x0000003300227310 */ /* 0x0000640000201800 */
[----:B0-----:R-:W-:-:S06]  /*0ec0*/  IMAD.WIDE.U32 R50, R42, 0x4, R26 ;  /* 0x000000042a327825 */ /* 0x001fcc00078e001a */
[----:B------:R-:W3:Y:S01]  /*0ed0*/  LDG.E R50, desc[UR6][R50.64] ;  /* 0x0000000632327981 */ /* 0x000ee2000c1e1900 */
[----:B-1----:R-:W-:Y:S01]  /*0ee0*/  DADD R34, R28, R34 ;  /* 0x000000001c227229 */ /* 0x002fe20000000022 */
[----:B------:R-:W-:-:S05]  /*0ef0*/  IMAD.WIDE.U32 R28, R44, 0x4, R24 ;  /* 0x000000042c1c7825 */ /* 0x000fca00078e0018 */
[----:B------:R0:W3:Y:S01]  /*0f00*/  LDG.E R15, desc[UR4][R28.64] ;  /* 0x000000041c0f7981 */ /* 0x0000e2000c1e1900 */
[----:B------:R-:W-:-:S04]  /*0f10*/  FMUL R20, R20, R20 ;  /* 0x0000001414147220 */ /* 0x000fc80000400000 */
[----:B0-----:R-:W0:Y:S02]  /*0f20*/  F2F.F64.F32 R28, R20 ;  /* 0x00000014001c7310 */ /* 0x001e240000201800 */
[----:B0-----:R-:W-:-:S06]  /*0f30*/  DADD R28, R30, R28 ;  /* 0x000000001e1c7229 */ /* 0x001fcc000000001c */
[----:B------:R-:W0:Y:S02]  /*0f40*/  F2F.F64.F32 R52, R52 ;  /* 0x0000003400347310 */ /* 0x000e240000201800 */
[----:B0-----:R-:W-:Y:S01]  /*0f50*/  DADD R52, R32, R52 ;  /* 0x0000000020347229 */ /* 0x001fe20000000034 */
[----:B---3--:R-:W-:-:S06]  /*0f60*/  FMUL R30, R15, R50 ;  /* 0x000000320f1e7220 */ /* 0x008fcc0000400000 */
[----:B------:R-:W0:Y:S01]  /*0f70*/  F2F.F64.F32 R30, R30 ;  /* 0x0000001e001e7310 */ /* 0x000e220000201800 */
[----:B------:R-:W-:Y:S01]  /*0f80*/  FMUL R32, R15, R15 ;  /* 0x0000000f0f207220 */ /* 0x000fe20000400000 */
[----:B0-----:R-:W-:Y:S01]  /*0f90*/  DADD R30, R34, R30 ;  /* 0x00000000221e7229 */ /* 0x001fe2000000001e */
[----:B------:R-:W-:-:S05]  /*0fa0*/  IMAD.WIDE.U32 R34, R45, 0x4, R24 ;  /* 0x000000042d227825 */ /* 0x000fca00078e0018 */
[----:B------:R0:W3:Y:S02]  /*0fb0*/  LDG.E R15, desc[UR4][R34.64] ;  /* 0x00000004220f7981 */ /* 0x0000e4000c1e1900 */
[----:B0-----:R-:W-:-:S05]  /*0fc0*/  IMAD.WIDE.U32 R34, R41, 0x4, R26 ;  /* 0x0000000429227825 */ /* 0x001fca00078e001a */
[----:B------:R0:W4:Y:S01]  /*0fd0*/  LDG.E R20, desc[UR6][R34.64] ;  /* 0x0000000622147981 */ /* 0x000122000c1e1900 */
[----:B------:R-:W1:Y:S01]  /*0fe0*/  F2F.F64.F32 R32, R32 ;  /* 0x0000002000207310 */ /* 0x000e620000201800 */
[----:B------:R-:W-:-:S07]  /*0ff0*/  FMUL R50, R50, R50 ;  /* 0x0000003232327220 */ /* 0x000fce0000400000 */
[----:B0-----:R-:W0:Y:S01]  /*1000*/  F2F.F64.F32 R34, R50 ;  /* 0x0000003200227310 */ /* 0x001e220000201800 */
[----:B-1----:R-:W-:Y:S02]  /*1010*/  DADD R32, R52, R32 ;  /* 0x0000000034207229 */ /* 0x002fe40000000020 */
[----:B0-----:R-:W-:Y:S01]  /*1020*/  DADD R34, R28, R34 ;  /* 0x000000001c227229 */ /* 0x001fe20000000022 */
[----:B---3--:R-:W-:-:S06]  /*1030*/  FMUL R52, R15, R15 ;  /* 0x0000000f0f347220 */ /* 0x008fcc0000400000 */
[----:B------:R-:W0:Y:S01]  /*1040*/  F2F.F64.F32 R52, R52 ;  /* 0x0000003400347310 */ /* 0x000e220000201800 */
[----:B----4-:R-:W-:-:S07]  /*1050*/  FMUL R51, R15, R20 ;  /* 0x000000140f337220 */ /* 0x010fce0000400000 */
[----:B------:R-:W1:Y:S01]  /*1060*/  F2F.F64.F32 R28, R51 ;  /* 0x00000033001c7310 */ /* 0x000e620000201800 */
[----:B0-----:R-:W-:Y:S01]  /*1070*/  DADD R52, R32, R52 ;  /* 0x0000000020347229 */ /* 0x001fe20000000034 */
[----:B------:R-:W-:-:S06]  /*1080*/  IMAD.WIDE.U32 R32, R43, 0x4, R26 ;  /* 0x000000042b207825 */ /* 0x000fcc00078e001a */
[----:B------:R-:W3:Y:S01]  /*1090*/  LDG.E R32, desc[UR6][R32.64] ;  /* 0x0000000620207981 */ /* 0x000ee2000c1e1900 */
[----:B-1----:R-:W-:Y:S01]  /*10a0*/  DADD R28, R30, R28 ;  /* 0x000000001e1c7229 */ /* 0x002fe2000000001c */
[----:B------:R-:W-:-:S05]  /*10b0*/  IMAD.WIDE.U32 R30, R46, 0x4, R24 ;  /* 0x000000042e1e7825 */ /* 0x000fca00078e0018 */
[----:B------:R0:W3:Y:S01]  /*10c0*/  LDG.E R15, desc[UR4][R30.64] ;  /* 0x000000041e0f7981 */ /* 0x0000e2000c1e1900 */
[----:B------:R-:W-:-:S04]  /*10d0*/  FMUL R20, R20, R20 ;  /* 0x0000001414147220 */ /* 0x000fc80000400000 */
[----:B0-----:R-:W0:Y:S02]  /*10e0*/  F2F.F64.F32 R30, R20 ;  /* 0x00000014001e7310 */ /* 0x001e240000201800 */
        /* <DEDUP_REMOVED lines=8> */
[----:B------:R0:W3:Y:S01]  /*1170*/  LDG.E R20, desc[UR6][R28.64] ;  /* 0x000000061c147981 */ /* 0x0000e2000c1e1900 */
[----:B------:R-:W1:Y:S02]  /*1180*/  F2F.F64.F32 R50, R50 ;  /* 0x0000003200327310 */ /* 0x000e640000201800 */
[----:B-1----:R-:W-:Y:S01]  /*1190*/  DADD R50, R52, R50 ;  /* 0x0000000034327229 */ /* 0x002fe20000000032 */
[----:B------:R-:W-:-:S05]  /*11a0*/  FMUL R52, R32, R32 ;  /* 0x0000002020347220 */ /* 0x000fca0000400000 */
[----:B0-----:R-:W0:Y:S02]  /*11b0*/  F2F.F64.F32 R28, R52 ;  /* 0x00000034001c7310 */ /* 0x001e240000201800 */
[----:B0-----:R-:W-:Y:S01]  /*11c0*/  DADD R28, R30, R28 ;  /* 0x000000001e1c7229 */ /* 0x001fe2000000001c */
[----:B---3--:R-:W-:-:S05]  /*11d0*/  FMUL R53, R15, R20 ;  /* 0x000000140f357220 */ /* 0x008fca0000400000 */
[----:B------:R-:W0:Y:S01]  /*11e0*/  F2F.F64.F32 R32, R53 ;  /* 0x0000003500207310 */ /* 0x000e220000201800 */
[----:B------:R-:W-:Y:S01]  /*11f0*/  FMUL R30, R15, R15 ;  /* 0x0000000f0f1e7220 */ /* 0x000fe20000400000 */
[----:B0-----:R-:W-:Y:S01]  /*1200*/  DADD R32, R34, R32 ;  /* 0x0000000022207229 */ /* 0x001fe20000000020 */
[----:B------:R-:W-:-:S05]  /*1210*/  IMAD.WIDE.U32 R34, R48, 0x4, R24 ;  /* 0x0000000430227825 */ /* 0x000fca00078e0018 */
[----:B------:R0:W3:Y:S02]  /*1220*/  LDG.E R15, desc[UR4][R34.64] ;  /* 0x00000004220f7981 */ /* 0x0000e4000c1e1900 */
[----:B0-----:R-:W-:-:S06]  /*1230*/  IMAD.WIDE.U32 R34, R39, 0x4, R26 ;  /* 0x0000000427227825 */ /* 0x001fcc00078e001a */
[----:B------:R-:W4:Y:S01]  /*1240*/  LDG.E R34, desc[UR6][R34.64] ;  /* 0x0000000622227981 */ /* 0x000f22000c1e1900 */
[----:B------:R-:W0:Y:S01]  /*1250*/  F2F.F64.F32 R30, R30 ;  /* 0x0000001e001e7310 */ /* 0x000e220000201800 */
[----:B------:R-:W-:-:S04]  /*1260*/  IMAD.WIDE.U32 R24, R49, 0x4, R24 ;  /* 0x0000000431187825 */ /* 0x000fc800078e0018 */
[----:B------:R-:W-:Y:S01]  /*1270*/  IMAD.WIDE.U32 R26, R38, 0x4, R26 ;  /* 0x00000004261a7825 */ /* 0x000fe200078e001a */
[----:B------:R1:W5:Y:S01]  /*1280*/  LDG.E R35, desc[UR4][R24.64] ;  /* 0x0000000418237981 */ /* 0x000362000c1e1900 */
[----:B0-----:R-:W-:-:S03]  /*1290*/  DADD R30, R50, R30 ;  /* 0x00000000321e7229 */ /* 0x001fc6000000001e */
[----:B------:R0:W2:Y:S01]  /*12a0*/  LDG.E R50, desc[UR6][R26.64] ;  /* 0x000000061a327981 */ /* 0x0000a2000c1e1900 */
[----:B------:R-:W-:-:S04]  /*12b0*/  FMUL R20, R20, R20 ;  /* 0x0000001414147220 */ /* 0x000fc80000400000 */
[----:B-1----:R-:W1:Y:S02]  /*12c0*/  F2F.F64.F32 R24, R20 ;  /* 0x0000001400187310 */ /* 0x002e640000201800 */
[----:B-1----:R-:W-:Y:S01]  /*12d0*/  DADD R28, R28, R24 ;  /* 0x000000001c1c7229 */ /* 0x002fe20000000018 */
[----:B------:R-:W-:-:S05]  /*12e0*/  VIADD R14, R14, 0x8 ;  /* 0x000000080e0e7836 */ /* 0x000fca0000000000 */
[----:B------:R-:W-:Y:S01]  /*12f0*/  ISETP.NE.AND P0, PT, R14, RZ, PT ;  /* 0x000000ff0e00720c */ /* 0x000fe20003f05270 */
[C---:B------:R-:W-:Y:S01]  /*1300*/  IMAD R13, R19.reuse, 0x8, R13 ;  /* 0x00000008130d7824 */ /* 0x040fe200078e020d */
[C---:B------:R-:W-:Y:S01]  /*1310*/  LEA R45, R19.reuse, R45, 0x3 ;  /* 0x0000002d132d7211 */ /* 0x040fe200078e18ff */
[C---:B------:R-:W-:Y:S01]  /*1320*/  IMAD R44, R19.reuse, 0x8, R44 ;  /* 0x00000008132c7824 */ /* 0x040fe200078e022c */
[C---:B------:R-:W-:Y:S01]  /*1330*/  LEA R49, R19.reuse, R49, 0x3 ;  /* 0x0000003113317211 */ /* 0x040fe200078e18ff */
[C---:B------:R-:W-:Y:S01]  /*1340*/  IMAD R46, R19.reuse, 0x8, R46 ;  /* 0x00000008132e7824 */ /* 0x040fe200078e022e */
[C---:B------:R-:W-:Y:S01]  /*1350*/  LEA R41, R18.reuse, R41, 0x3 ;  /* 0x0000002912297211 */ /* 0x040fe200078e18ff */
[C---:B------:R-:W-:Y:S01]  /*1360*/  IMAD R47, R19.reuse, 0x8, R47 ;  /* 0x00000008132f7824 */ /* 0x040fe200078e022f */
[----:B------:R-:W-:Y:S01]  /*1370*/  LEA R38, R18, R38, 0x3 ;  /* 0x0000002612267211 */ /* 0x000fe200078e18ff */
[C---:B------:R-:W-:Y:S02]  /*1380*/  IMAD R48, R19.reuse, 0x8, R48 ;  /* 0x0000000813307824 */ /* 0x040fe400078e0230 */
[----:B------:R-:W-:-:S02]  /*1390*/  IMAD R36, R19, 0x8, R36 ;  /* 0x0000000813247824 */ /* 0x000fc400078e0224 */
[C---:B------:R-:W-:Y:S02]  /*13a0*/  IMAD R21, R18.reuse, 0x8, R21 ;  /* 0x0000000812157824 */ /* 0x040fe400078e0215 */
[C---:B------:R-:W-:Y:S02]  /*13b0*/  IMAD R42, R18.reuse, 0x8, R42 ;  /* 0x00000008122a7824 */ /* 0x040fe400078e022a */
[C---:B------:R-:W-:Y:S02]  /*13c0*/  IMAD R43, R18.reuse, 0x8, R43 ;  /* 0x00000008122b7824 */ /* 0x040fe400078e022b */
[C---:B------:R-:W-:Y:S02]  /*13d0*/  IMAD R40, R18.reuse, 0x8, R40 ;  /* 0x0000000812287824 */ /* 0x040fe400078e0228 */
[C---:B------:R-:W-:Y:S02]  /*13e0*/  IMAD R39, R18.reuse, 0x8, R39 ;  /* 0x0000000812277824 */ /* 0x040fe400078e0227 */
[----:B------:R-:W-:-:S02]  /*13f0*/  IMAD R37, R18, 0x8, R37 ;  /* 0x0000000812257824 */ /* 0x000fc400078e0225 */
[----:B---3--:R-:W-:-:S04]  /*1400*/  FMUL R51, R15, R15 ;  /* 0x0000000f0f337220 */ /* 0x008fc80000400000 */
[----:B------:R-:W1:Y:S01]  /*1410*/  F2F.F64.F32 R24, R51 ;  /* 0x0000003300187310 */ /* 0x000e620000201800 */
[----:B----4-:R-:W-:-:S07]  /*1420*/  FMUL R15, R15, R34 ;  /* 0x000000220f0f7220 */ /* 0x010fce0000400000 */
[----:B0-----:R-:W0:Y:S01]  /*1430*/  F2F.F64.F32 R26, R15 ;  /* 0x0000000f001a7310 */ /* 0x001e220000201800 */
[----:B------:R-:W-:Y:S01]  /*1440*/  FMUL R52, R34, R34 ;  /* 0x0000002222347220 */ /* 0x000fe20000400000 */
[----:B-1----:R-:W-:-:S06]  /*1450*/  DADD R24, R30, R24 ;  /* 0x000000001e187229 */ /* 0x002fcc0000000018 */
[----:B------:R-:W1:Y:S01]  /*1460*/  F2F.F64.F32 R30, R52 ;  /* 0x00000034001e7310 */ /* 0x000e620000201800 */
[----:B0-----:R-:W-:Y:S01]  /*1470*/  DADD R32, R32, R26 ;  /* 0x0000000020207229 */ /* 0x001fe2000000001a */
[C---:B-----5:R-:W-:Y:S01]  /*1480*/  FMUL R26, R35.reuse, R35 ;  /* 0x00000023231a7220 */ /* 0x060fe20000400000 */
[-C--:B--2---:R-:W-:Y:S01]  /*1490*/  FMUL R20, R35, R50.reuse ;  /* 0x0000003223147220 */ /* 0x084fe20000400000 */
[----:B------:R-:W-:-:S04]  /*14a0*/  FMUL R53, R50, R50 ;  /* 0x0000003232357220 */ /* 0x000fc80000400000 */
[----:B------:R-:W0:Y:S01]  /*14b0*/  F2F.F64.F32 R34, R20 ;  /* 0x0000001400227310 */ /* 0x000e220000201800 */
[----:B-1----:R-:W-:-:S07]  /*14c0*/  DADD R28, R28, R30 ;  /* 0x000000001c1c7229 */ /* 0x002fce000000001e */
[----:B------:R-:W1:Y:S08]  /*14d0*/  F2F.F64.F32 R26, R26 ;  /* 0x0000001a001a7310 */ /* 0x000e700000201800 */
[----:B------:R-:W2:Y:S01]  /*14e0*/  F2F.F64.F32 R50, R53 ;  /* 0x0000003500327310 */ /* 0x000ea20000201800 */
[----:B0-----:R-:W-:Y:S02]  /*14f0*/  DADD R34, R32, R34 ;  /* 0x0000000020227229 */ /* 0x001fe40000000022 */
[----:B-1----:R-:W-:-:S02]  /*1500*/  DADD R30, R24, R26 ;  /* 0x00000000181e7229 */ /* 0x002fc4000000001a */
[----:B--2---:R-:W-:Y:S01]  /*1510*/  DADD R50, R28, R50 ;  /* 0x000000001c327229 */ /* 0x004fe20000000032 */
[----:B------:R-:W-:Y:S10]  /*1520*/  @P0 BRA `(.L_x_103) ;  /* 0xfffffff400fc0947 */ /* 0x000ff4000383ffff */
[----:B------:R-:W-:Y:S05]  /*1530*/  BSYNC.RECONVERGENT B2 ;  /* 0x0000000000027941 */ /* 0x000fea0003800200 */
.L_x_102:
[----:B------:R-:W-:-:S07]  /*1540*/  IMAD.MOV.U32 R13, RZ, RZ, R5 ;  /* 0x000000ffff0d7224 */ /* 0x000fce00078e0005 */
.L_x_101:
[----:B------:R-:W0:Y:S02]  /*1550*/  LDCU UR4, c[0x0][0x39c] ;  /* 0x00007380ff0477ac */ /* 0x000e240008000800 */
[----:B0-----:R-:W-:-:S04]  /*1560*/  ULOP3.LUT UR5, UR4, 0x7, URZ, 0xc0, !UPT ;  /* 0x0000000704057892 */ /* 0x001fc8000f8ec0ff */
[----:B------:R-:W-:-:S09]  /*1570*/  UISETP.NE.AND UP0, UPT, UR5, URZ, UPT ;  /* 0x000000ff0500728c */ /* 0x000fd2000bf05270 */
[----:B------:R-:W-:Y:S05]  /*1580*/  BRA.U !UP0, `(.L_x_104) ;  /* 0x0000000908387547 */ /* 0x000fea000b800000 */
[----:B------:R-:W-:Y:S02]  /*1590*/  ULOP3.LUT UR6, UR4, 0x3, URZ, 0xc0, !UPT ;  /* 0x0000000304067892 */ /* 0x000fe4000f8ec0ff */
[----:B------:R-:W-:Y:S02]  /*15a0*/  UIADD3 UR4, UPT, UPT, UR5, -0x1, URZ ;  /* 0xffffffff05047890 */ /* 0x000fe4000fffe0ff */
[----:B------:R-:W-:Y:S02]  /*15b0*/  UISETP.NE.AND UP1, UPT, UR6, URZ, UPT ;  /* 0x000000ff0600728c */ /* 0x000fe4000bf25270 */
[----:B------:R-:W-:-:S09]  /*15c0*/  UISETP.GE.U32.AND UP0, UPT, UR4, 0x3, UPT ;  /* 0x000000030400788c */ /* 0x000fd2000bf06070 */
[----:B------:R-:W-:Y:S05]  /*15d0*/  BRA.U !UP0, `(.L_x_105) ;  /* 0x0000000508147547 */ /* 0x000fea000b800000 */
[----:B------:R-:W0:Y:S01]  /*15e0*/  LDC.64 R18, c[0x0][0x380] ;  /* 0x0000e000ff127b82 */ /* 0x000e220000000a00 */
[----:B------:R-:W1:Y:S01]  /*15f0*/  LDCU UR4, c[0x0][0x388] ;  /* 0x00007100ff0477ac */ /* 0x000e620008000800 */
[C---:B---3--:R-:W-:Y:S02]  /*1600*/  R2UR UR8, R22.reuse ;  /* 0x00000000160872ca */ /* 0x048fe400000e0000 */
[C---:B------:R-:W-:Y:S01]  /*1610*/  R2UR UR9, R23.reuse ;  /* 0x00000000170972ca */ /* 0x040fe200000e0000 */
[----:B------:R-:W3:Y:S01]  /*1620*/  LDCU UR5, c[0x0][0x398] ;  /* 0x00007300ff0577ac */ /* 0x000ee20008000800 */
[----:B------:R-:W-:Y:S02]  /*1630*/  R2UR UR10, R22 ;  /* 0x00000000160a72ca */ /* 0x000fe400000e0000 */
[----:B------:R-:W4:Y:S01]  /*1640*/  LDC.64 R14, c[0x0][0x390] ;  /* 0x0000e400ff0e7b82 */ /* 0x000f220000000a00 */
[----:B------:R-:W-:Y:S01]  /*1650*/  R2UR UR11, R23 ;  /* 0x00000000170b72ca */ /* 0x000fe200000e0000 */
[----:B-1----:R-:W-:-:S02]  /*1660*/  IMAD R21, R13, UR4, R6 ;  /* 0x000000040d157c24 */ /* 0x002fc4000f8e0206 */
[----:B---3--:R-:W-:Y:S02]  /*1670*/  IMAD R33, R13, UR5, R4 ;  /* 0x000000050d217c24 */ /* 0x008fe4000f8e0204 */
[----:B0-----:R-:W-:-:S03]  /*1680*/  IMAD.WIDE.U32 R26, R21, 0x4, R18 ;  /* 0x00000004151a7825 */ /* 0x001fc600078e0012 */
[----:B------:R-:W-:Y:S01]  /*1690*/  IADD3 R39, PT, PT, R33, UR5, RZ ;  /* 0x0000000521277c10 */ /* 0x000fe2000fffe0ff */
[----:B------:R-:W-:Y:S01]  /*16a0*/  VIADD R37, R21, UR4 ;  /* 0x0000000415257c36 */ /* 0x000fe20008000000 */
[----:B------:R-:W3:Y:S01]  /*16b0*/  LDG.E R20, desc[UR8][R26.64] ;  /* 0x000000081a147981 */ /* 0x000ee2000c1e1900 */
[----:B----4-:R-:W-:-:S04]  /*16c0*/  IMAD.WIDE.U32 R28, R33, 0x4, R14 ;  /* 0x00000004211c7825 */ /* 0x010fc800078e000e */
[----:B------:R-:W-:Y:S01]  /*16d0*/  IMAD.WIDE.U32 R24, R37, 0x4, R18 ;  /* 0x0000000425187825 */ /* 0x000fe200078e0012 */
[----:B------:R0:W4:Y:S03]  /*16e0*/  LDG.E R21, desc[UR10][R28.64] ;  /* 0x0000000a1c157981 */ /* 0x000126000c1e1900 */
[----:B------:R-:W-:Y:S02]  /*16f0*/  IMAD.WIDE.U32 R40, R39, 0x4, R14 ;  /* 0x0000000427287825 */ /* 0x000fe400078e000e */
[----:B------:R-:W5:Y:S02]  /*1700*/  LDG.E R24, desc[UR8][R24.64] ;  /* 0x0000000818187981 */ /* 0x000f64000c1e1900 */
[----:B------:R-:W-:Y:S02]  /*1710*/  VIADD R37, R37, UR4 ;  /* 0x0000000425257c36 */ /* 0x000fe40008000000 */
[----:B------:R-:W-:Y:S01]  /*1720*/  VIADD R43, R39, UR5 ;  /* 0x00000005272b7c36 */ /* 0x000fe20008000000 */
[----:B------:R3:W2:Y:S01]  /*1730*/  LDG.E R27, desc[UR10][R40.64] ;  /* 0x0000000a281b7981 */ /* 0x0006a2000c1e1900 */
[----:B------:R-:W-:-:S04]  /*1740*/  IMAD.WIDE.U32 R32, R37, 0x4, R18 ;  /* 0x0000000425207825 */ /* 0x000fc800078e0012 */
[C-C-:B0-----:R-:W-:Y:S01]  /*1750*/  IMAD.WIDE.U32 R28, R43.reuse, 0x4, R14.reuse ;  /* 0x000000042b1c7825 */ /* 0x141fe200078e000e */
[----:B------:R-:W-:Y:S01]  /*1760*/  IADD3 R45, PT, PT, R43, UR5, RZ ;  /* 0x000000052b2d7c10 */ /* 0x000fe2000fffe0ff */
[----:B------:R-:W2:Y:S02]  /*1770*/  LDG.E R32, desc[UR8][R32.64] ;  /* 0x0000000820207981 */ /* 0x000ea4000c1e1900 */
[----:B------:R-:W-:Y:S02]  /*1780*/  VIADD R39, R37, UR4 ;  /* 0x0000000425277c36 */ /* 0x000fe40008000000 */
[----:B------:R0:W2:Y:S01]  /*1790*/  LDG.E R37, desc[UR10][R28.64] ;  /* 0x0000000a1c257981 */ /* 0x0000a2000c1e1900 */
[----:B------:R-:W-:-:S04]  /*17a0*/  IMAD.WIDE.U32 R44, R45, 0x4, R14 ;  /* 0x000000042d2c7825 */ /* 0x000fc800078e000e */
[----:B------:R-:W-:Y:S01]  /*17b0*/  IMAD.WIDE.U32 R38, R39, 0x4, R18 ;  /* 0x0000000427267825 */ /* 0x000fe200078e0012 */
[----:B------:R-:W2:Y:S04]  /*17c0*/  LDG.E R42, desc[UR10][R44.64] ;  /* 0x0000000a2c2a7981 */ /* 0x000ea8000c1e1900 */
[----:B------:R-:W2:Y:S01]  /*17d0*/  LDG.E R43, desc[UR8][R38.64] ;  /* 0x00000008262b7981 */ /* 0x000ea2000c1e1900 */
[----:B------:R-:W-:Y:S02]  /*17e0*/  VIADD R13, R13, 0x4 ;  /* 0x000000040d0d7836 */ /* 0x000fe40000000000 */
[C---:B---3--:R-:W-:Y:S01]  /*17f0*/  FMUL R40, R20.reuse, R20 ;  /* 0x0000001414287220 */ /* 0x048fe20000400000 */
[-C--:B----4-:R-:W-:Y:S01]  /*1800*/  FMUL R14, R20, R21.reuse ;  /* 0x00000015140e7220 */ /* 0x090fe20000400000 */
[----:B------:R-:W-:-:S04]  /*1810*/  FMUL R18, R21, R21 ;  /* 0x0000001515127220 */ /* 0x000fc80000400000 */
[----:B------:R-:W1:Y:S01]  /*1820*/  F2F.F64.F32 R40, R40 ;  /* 0x0000002800287310 */ /* 0x000e620000201800 */
[----:B-----5:R-:W-:-:S07]  /*1830*/  FMUL R20, R24, R24 ;  /* 0x0000001818147220 */ /* 0x020fce0000400000 */
[----:B------:R-:W3:Y:S01]  /*1840*/  F2F.F64.F32 R14, R14 ;  /* 0x0000000e000e7310 */ /* 0x000ee20000201800 */
[-C--:B--2---:R-:W-:Y:S01]  /*1850*/  FMUL R24, R24, R27.reuse ;  /* 0x0000001b18187220 */ /* 0x084fe20000400000 */
[----:B------:R-:W-:-:S06]  /*1860*/  FMUL R27, R27, R27 ;  /* 0x0000001b1b1b7220 */ /* 0x000fcc0000400000 */
[----:B------:R-:W2:Y:S01]  /*1870*/  F2F.F64.F32 R18, R18 ;  /* 0x0000001200127310 */ /* 0x000ea20000201800 */
[C---:B0-----:R-:W-:Y:S01]  /*1880*/  FMUL R28, R32.reuse, R32 ;  /* 0x00000020201c7220 */ /* 0x041fe20000400000 */
[-C--:B------:R-:W-:Y:S01]  /*1890*/  FMUL R32, R32, R37.reuse ;  /* 0x0000002520207220 */ /* 0x080fe20000400000 */
[----:B------:R-:W-:-:S05]  /*18a0*/  FMUL R37, R37, R37 ;  /* 0x0000002525257220 */ /* 0x000fca0000400000 */
[----:B------:R-:W0:Y:S01]  /*18b0*/  F2F.F64.F32 R20, R20 ;  /* 0x0000001400147310 */ /* 0x000e220000201800 */
[----:B-1----:R-:W-:-:S07]  /*18c0*/  DADD R30, R30, R40 ;  /* 0x000000001e1e7229 */ /* 0x002fce0000000028 */
[----:B------:R-:W1:Y:S01]  /*18d0*/  F2F.F64.F32 R24, R24 ;  /* 0x0000001800187310 */ /* 0x000e620000201800 */
[----:B---3--:R-:W-:-:S07]  /*18e0*/  DADD R14, R34, R14 ;  /* 0x00000000220e7229 */ /* 0x008fce000000000e */
[----:B------:R-:W3:Y:S01]  /*18f0*/  F2F.F64.F32 R26, R27 ;  /* 0x0000001b001a7310 */ /* 0x000ee20000201800 */
[----:B--2---:R-:W-:Y:S01]  /*1900*/  DADD R18, R50, R18 ;  /* 0x0000000032127229 */ /* 0x004fe20000000012 */
[C---:B------:R-:W-:Y:S01]  /*1910*/  FMUL R38, R43.reuse, R43 ;  /* 0x0000002b2b267220 */ /* 0x040fe20000400000 */
[-C--:B------:R-:W-:Y:S01]  /*1920*/  FMUL R43, R43, R42.reuse ;  /* 0x0000002a2b2b7220 */ /* 0x080fe20000400000 */
[----:B------:R-:W-:-:S04]  /*1930*/  FMUL R42, R42, R42 ;  /* 0x0000002a2a2a7220 */ /* 0x000fc80000400000 */
[----:B------:R-:W2:Y:S01]  /*1940*/  F2F.F64.F32 R28, R28 ;  /* 0x0000001c001c7310 */ /* 0x000ea20000201800 */
[----:B0-----:R-:W-:-:S07]  /*1950*/  DADD R20, R30, R20 ;  /* 0x000000001e147229 */ /* 0x001fce0000000014 */
[----:B------:R-:W0:Y:S01]  /*1960*/  F2F.F64.F32 R32, R32 ;  /* 0x0000002000207310 */ /* 0x000e220000201800 */
[----:B-1----:R-:W-:-:S07]  /*1970*/  DADD R14, R14, R24 ;  /* 0x000000000e0e7229 */ /* 0x002fce0000000018 */
[----:B------:R-:W1:Y:S01]  /*1980*/  F2F.F64.F32 R36, R37 ;  /* 0x0000002500247310 */ /* 0x000e620000201800 */
[----:B---3--:R-:W-:-:S07]  /*1990*/  DADD R18, R18, R26 ;  /* 0x0000000012127229 */ /* 0x008fce000000001a */
[----:B------:R-:W3:Y:S01]  /*19a0*/  F2F.F64.F32 R38, R38 ;  /* 0x0000002600267310 */ /* 0x000ee20000201800 */
[----:B--2---:R-:W-:-:S07]  /*19b0*/  DADD R20, R20, R28 ;  /* 0x0000000014147229 */ /* 0x004fce000000001c */
[----:B------:R-:W2:Y:S01]  /*19c0*/  F2F.F64.F32 R34, R43 ;  /* 0x0000002b00227310 */ /* 0x000ea20000201800 */
[----:B0-----:R-:W-:-:S07]  /*19d0*/  DADD R14, R14, R32 ;  /* 0x000000000e0e7229 */ /* 0x001fce0000000020 */
[----:B------:R-:W0:Y:S01]  /*19e0*/  F2F.F64.F32 R50, R42 ;  /* 0x0000002a00327310 */ /* 0x000e220000201800 */
[----:B-1----:R-:W-:Y:S02]  /*19f0*/  DADD R18, R18, R36 ;  /* 0x0000000012127229 */ /* 0x002fe40000000024 */
[----:B---3--:R-:W-:Y:S02]  /*1a00*/  DADD R30, R20, R38 ;  /* 0x00000000141e7229 */ /* 0x008fe40000000026 */
[----:B--2---:R-:W-:-:S04]  /*1a10*/  DADD R34, R14, R34 ;  /* 0x000000000e227229 */ /* 0x004fc80000000022 */
[----:B0-----:R-:W-:-:S11]  /*1a20*/  DADD R50, R18, R50 ;  /* 0x0000000012327229 */ /* 0x001fd60000000032 */
.L_x_105:
[----:B------:R-:W-:Y:S05]  /*1a30*/  BRA.U !UP1, `(.L_x_104) ;  /* 0x00000005090c7547 */ /* 0x000fea000b800000 */
[----:B------:R-:W0:Y:S01]  /*1a40*/  LDCU UR4, c[0x0][0x39c] ;  /* 0x00007380ff0477ac */ /* 0x000e220008000800 */
[----:B------:R-:W-:Y:S02]  /*1a50*/  UISETP.NE.AND UP0, UPT, UR6, 0x1, UPT ;  /* 0x000000010600788c */ /* 0x000fe4000bf05270 */
[----:B0-----:R-:W-:-:S07]  /*1a60*/  ULOP3.LUT UP1, URZ, UR4, 0x1, URZ, 0xc0, !UPT ;  /* 0x0000000104ff7892 */ /* 0x001fce000f82c0ff */
        /* <DEDUP_REMOVED lines=11> */
[----:B0-----:R-:W-:-:S04]  /*1b20*/  IMAD.WIDE.U32 R20, R27, 0x4, R18 ;  /* 0x000000041b147825 */ /* 0x001fc800078e0012 */
[----:B------:R-:W-:Y:S02]  /*1b30*/  VIADD R27, R27, UR4 ;  /* 0x000000041b1b7c36 */ /* 0x000fe40008000000 */
[----:B------:R-:W3:Y:S01]  /*1b40*/  LDG.E R20, desc[UR6][R20.64] ;  /* 0x0000000614147981 */ /* 0x000ee2000c1e1900 */
[----:B----4-:R-:W-:-:S04]  /*1b50*/  IMAD.WIDE.U32 R24, R29, 0x4, R14 ;  /* 0x000000041d187825 */ /* 0x010fc800078e000e */
[----:B------:R-:W-:Y:S02]  /*1b60*/  VIADD R29, R29, UR5 ;  /* 0x000000051d1d7c36 */ /* 0x000fe40008000000 */
[----:B------:R-:W-:Y:S01]  /*1b70*/  IMAD.WIDE.U32 R26, R27, 0x4, R18 ;  /* 0x000000041b1a7825 */ /* 0x000fe200078e0012 */
[----:B------:R-:W4:Y:S03]  /*1b80*/  LDG.E R25, desc[UR8][R24.64] ;  /* 0x0000000818197981 */ /* 0x000f26000c1e1900 */
[----:B------:R-:W-:Y:S02]  /*1b90*/  IMAD.WIDE.U32 R28, R29, 0x4, R14 ;  /* 0x000000041d1c7825 */ /* 0x000fe400078e000e */
[----:B------:R-:W5:Y:S04]  /*1ba0*/  LDG.E R26, desc[UR6][R26.64] ;  /* 0x000000061a1a7981 */ /* 0x000f68000c1e1900 */
[----:B------:R-:W2:Y:S01]  /*1bb0*/  LDG.E R29, desc[UR8][R28.64] ;  /* 0x000000081c1d7981 */ /* 0x000ea2000c1e1900 */
[----:B------:R-:W-:Y:S01]  /*1bc0*/  IADD3 R13, PT, PT, R13, 0x2, RZ ;  /* 0x000000020d0d7810 */ /* 0x000fe20007ffe0ff */
[C---:B---3--:R-:W-:Y:S01]  /*1bd0*/  FMUL R14, R20.reuse, R20 ;  /* 0x00000014140e7220 */ /* 0x048fe20000400000 */
[-C--:B----4-:R-:W-:Y:S01]  /*1be0*/  FMUL R32, R20, R25.reuse ;  /* 0x0000001914207220 */ /* 0x090fe20000400000 */
[----:B------:R-:W-:-:S04]  /*1bf0*/  FMUL R33, R25, R25 ;  /* 0x0000001919217220 */ /* 0x000fc80000400000 */
[----:B------:R-:W0:Y:S01]  /*1c00*/  F2F.F64.F32 R14, R14 ;  /* 0x0000000e000e7310 */ /* 0x000e220000201800 */
[C---:B-----5:R-:W-:Y:S01]  /*1c10*/  FMUL R20, R26.reuse, R26 ;  /* 0x0000001a1a147220 */ /* 0x060fe20000400000 */
[----:B--2---:R-:W-:-:S06]  /*1c20*/  FMUL R26, R26, R29 ;  /* 0x0000001d1a1a7220 */ /* 0x004fcc0000400000 */
[----:B------:R-:W1:Y:S01]  /*1c30*/  F2F.F64.F32 R18, R32 ;  /* 0x0000002000127310 */ /* 0x000e620000201800 */
[----:B------:R-:W-:-:S07]  /*1c40*/  FMUL R29, R29, R29 ;  /* 0x0000001d1d1d7220 */ /* 0x000fce0000400000 */
        /* <DEDUP_REMOVED lines=10> */
.L_x_106:
        /* <DEDUP_REMOVED lines=11> */
[----:B0-----:R-:W-:-:S06]  /*1da0*/  IMAD.WIDE.U32 R14, R21, 0x4, R14 ;  /* 0x00000004150e7825 */ /* 0x001fcc00078e000e */
[----:B------:R-:W3:Y:S01]  /*1db0*/  LDG.E R14, desc[UR6][R14.64] ;  /* 0x000000060e0e7981 */ /* 0x000ee2000c1e1900 */
[----:B----4-:R-:W-:-:S06]  /*1dc0*/  IMAD.WIDE.U32 R18, R13, 0x4, R18 ;  /* 0x000000040d127825 */ /* 0x010fcc00078e0012 */
[----:B------:R-:W4:Y:S01]  /*1dd0*/  LDG.E R19, desc[UR8][R18.64] ;  /* 0x0000000812137981 */ /* 0x000f22000c1e1900 */
[C---:B---3--:R-:W-:Y:S01]  /*1de0*/  FMUL R24, R14.reuse, R14 ;  /* 0x0000000e0e187220 */ /* 0x048fe20000400000 */
[-C--:B----4-:R-:W-:Y:S01]  /*1df0*/  FMUL R20, R14, R19.reuse ;  /* 0x000000130e147220 */ /* 0x090fe20000400000 */
[----:B------:R-:W-:-:S04]  /*1e00*/  FMUL R26, R19, R19 ;  /* 0x00000013131a7220 */ /* 0x000fc80000400000 */
[----:B------:R-:W0:Y:S08]  /*1e10*/  F2F.F64.F32 R24, R24 ;  /* 0x0000001800187310 */ /* 0x000e300000201800 */
[----:B------:R-:W1:Y:S08]  /*1e20*/  F2F.F64.F32 R20, R20 ;  /* 0x0000001400147310 */ /* 0x000e700000201800 */
[----:B------:R-:W3:Y:S01]  /*1e30*/  F2F.F64.F32 R26, R26 ;  /* 0x0000001a001a7310 */ /* 0x000ee20000201800 */
[----:B0-----:R-:W-:-:S02]  /*1e40*/  DADD R30, R30, R24 ;  /* 0x000000001e1e7229 */ /* 0x001fc40000000018 */
[----:B-1----:R-:W-:Y:S02]  /*1e50*/  DADD R34, R34, R20 ;  /* 0x0000000022227229 */ /* 0x002fe40000000014 */
[----:B---3--:R-:W-:-:S11]  /*1e60*/  DADD R50, R50, R26 ;  /* 0x0000000032327229 */ /* 0x008fd6000000001a */
.L_x_104:
[----:B------:R-:W0:Y:S01]  /*1e70*/  MUFU.RSQ64H R19, R31 ;  /* 0x0000001f00137308 */ /* 0x000e220000001c00 */
[----:B------:R-:W-:Y:S01]  /*1e80*/  VIADD R18, R31, 0xfcb00000 ;  /* 0xfcb000001f127836 */ /* 0x000fe20000000000 */
[----:B------:R-:W-:Y:S01]  /*1e90*/  BSSY.RECONVERGENT B2, `(.L_x_107) ;  /* 0x0000019000027945 */ /* 0x000fe20003800200 */
[----:B------:R-:W-:Y:S02]  /*1ea0*/  IMAD.MOV.U32 R20, RZ, RZ, 0x0 ;  /* 0x00000000ff147424 */ /* 0x000fe400078e00ff */
[----:B------:R-:W-:Y:S01]  /*1eb0*/  IMAD.MOV.U32 R21, RZ, RZ, 0x3fd80000 ;  /* 0x3fd80000ff157424 */ /* 0x000fe200078e00ff */
[----:B------:R-:W-:Y:S01]  /*1ec0*/  ISETP.GE.U32.AND P0, PT, R18, 0x7ca00000, PT ;  /* 0x7ca000001200780c */ /* 0x000fe20003f06070 */
[----:B0-----:R-:W-:-:S08]  /*1ed0*/  DMUL R14, R18, R18 ;  /* 0x00000012120e7228 */ /* 0x001fd00000000000 */
[----:B------:R-:W-:-:S08]  /*1ee0*/  DFMA R14, -R14, R30, 1 ;  /* 0x3ff000000e0e742b */ /* 0x000fd0000000011e */
[----:B------:R-:W-:Y:S02]  /*1ef0*/  DFMA R20, R14, R20, 0.5 ;  /* 0x3fe000000e14742b */ /* 0x000fe40000000014 */
[----:B------:R-:W-:-:S08]  /*1f00*/  DMUL R14, R18, R14 ;  /* 0x0000000e120e7228 */ /* 0x000fd00000000000 */
[----:B------:R-:W-:-:S08]  /*1f10*/  DFMA R26, R20, R14, R18 ;  /* 0x0000000e141a722b */ /* 0x000fd00000000012 */
[----:B------:R-:W-:Y:S02]  /*1f20*/  DMUL R24, R26, R30 ;  /* 0x0000001e1a187228 */ /* 0x000fe40000000000 */
[----:B------:R-:W-:Y:S01]  /*1f30*/  IADD3 R21, PT, PT, R27, -0x100000, RZ ;  /* 0xfff000001b157810 */ /* 0x000fe20007ffe0ff */
[----:B------:R-:W-:-:S05]  /*1f40*/  IMAD.MOV.U32 R20, RZ, RZ, R26 ;  /* 0x000000ffff147224 */ /* 0x000fca00078e001a */
[----:B------:R-:W-:-:S08]  /*1f50*/  DFMA R28, R24, -R24, R30 ;  /* 0x80000018181c722b */ /* 0x000fd0000000001e */
[----:B------:R-:W-:Y:S01]  /*1f60*/  DFMA R14, R28, R20, R24 ;  /* 0x000000141c0e722b */ /* 0x000fe20000000018 */
[----:B------:R-:W-:Y:S10]  /*1f70*/  @!P0 BRA `(.L_x_108) ;  /* 0x0000000000288947 */ /* 0x000ff40003800000 */
[----:B------:R-:W-:Y:S01]  /*1f80*/  MOV R19, R24 ;  /* 0x0000001800137202 */ /* 0x000fe20000000f00 */
[----:B------:R-:W-:Y:S02]  /*1f90*/  IMAD.MOV.U32 R20, RZ, RZ, R30 ;  /* 0x000000ffff147224 */ /* 0x000fe400078e001e */
[----:B------:R-:W-:Y:S01]  /*1fa0*/  IMAD.MOV.U32 R24, RZ, RZ, R18 ;  /* 0x000000ffff187224 */ /* 0x000fe200078e0012 */
[----:B------:R-:W-:Y:S01]  /*1fb0*/  MOV R18, 0x2000 ;  /* 0x0000200000127802 */ /* 0x000fe20000000f00 */
[----:B------:R-:W-:Y:S02]  /*1fc0*/  IMAD.MOV.U32 R13, RZ, RZ, R31 ;  /* 0x000000ffff0d7224 */ /* 0x000fe400078e001f */
[----:B------:R-:W-:Y:S02]  /*1fd0*/  IMAD.MOV.U32 R30, RZ, RZ, R25 ;  /* 0x000000ffff1e7224 */ /* 0x000fe400078e0019 */
[----:B------:R-:W-:-:S07]  /*1fe0*/  IMAD.MOV.U32 R27, RZ, RZ, R21 ;  /* 0x000000ffff1b7224 */ /* 0x000fce00078e0015 */
[----:B--23--:R-:W-:Y:S05]  /*1ff0*/  CALL.REL.NOINC `($__internal_3_$__cuda_sm20_dsqrt_rn_f64_mediumpath_v1) ;  /* 0x0000002c00107944 */ /* 0x00cfea0003c00000 */
[----:B------:R-:W-:Y:S01]  /*2000*/  MOV R14, R24 ;  /* 0x00000018000e7202 */ /* 0x000fe20000000f00 */
[----:B------:R-:W-:-:S07]  /*2010*/  IMAD.MOV.U32 R15, RZ, RZ, R25 ;  /* 0x000000ffff0f7224 */ /* 0x000fce00078e0019 */
.L_x_108:
[----:B------:R-:W-:Y:S05]  /*2020*/  BSYNC.RECONVERGENT B2 ;  /* 0x0000000000027941 */ /* 0x000fea0003800200 */
.L_x_107:
[----:B------:R-:W0:Y:S01]  /*2030*/  MUFU.RSQ64H R19, R51 ;  /* 0x0000003300137308 */ /* 0x000e220000001c00 */
[----:B------:R-:W-:Y:S01]  /*2040*/  VIADD R18, R51, 0xfcb00000 ;  /* 0xfcb0000033127836 */ /* 0x000fe20000000000 */
[----:B------:R-:W-:Y:S01]  /*2050*/  MOV R25, 0x3fd80000 ;  /* 0x3fd8000000197802 */ /* 0x000fe20000000f00 */
[----:B------:R-:W-:Y:S01]  /*2060*/  IMAD.MOV.U32 R24, RZ, RZ, 0x0 ;  /* 0x00000000ff187424 */ /* 0x000fe200078e00ff */
[----:B------:R-:W-:Y:S02]  /*2070*/  BSSY.RECONVERGENT B2, `(.L_x_109) ;  /* 0x000001a000027945 */ /* 0x000fe40003800200 */
[----:B------:R-:W-:Y:S01]  /*2080*/  ISETP.GE.U32.AND P0, PT, R18, 0x7ca00000, PT ;  /* 0x7ca000001200780c */ /* 0x000fe20003f06070 */
[----:B0-----:R-:W-:-:S08]  /*2090*/  DMUL R20, R18, R18 ;  /* 0x0000001212147228 */ /* 0x001fd00000000000 */
[----:B------:R-:W-:-:S08]  /*20a0*/  DFMA R20, -R20, R50, 1 ;  /* 0x3ff000001414742b */ /* 0x000fd00000000132 */
[----:B------:R-:W-:Y:S02]  /*20b0*/  DFMA R24, R20, R24, 0.5 ;  /* 0x3fe000001418742b */ /* 0x000fe40000000018 */
[----:B------:R-:W-:-:S08]  /*20c0*/  DMUL R20, R18, R20 ;  /* 0x0000001412147228 */ /* 0x000fd00000000000 */
[----:B------:R-:W-:-:S08]  /*20d0*/  DFMA R28, R24, R20, R18 ;  /* 0x00000014181c722b */ /* 0x000fd00000000012 */
[----:B------:R-:W-:Y:S02]  /*20e0*/  DMUL R24, R28, R50 ;  /* 0x000000321c187228 */ /* 0x000fe40000000000 */
[----:B------:R-:W-:Y:S02]  /*20f0*/  VIADD R21, R29, 0xfff00000 ;  /* 0xfff000001d157836 */ /* 0x000fe40000000000 */
[----:B------:R-:W-:-:S04]  /*2100*/  IMAD.MOV.U32 R20, RZ, RZ, R28 ;  /* 0x000000ffff147224 */ /* 0x000fc800078e001c */
[----:B------:R-:W-:-:S08]  /*2110*/  DFMA R30, R24, -R24, R50 ;  /* 0x80000018181e722b */ /* 0x000fd00000000032 */
[----:B------:R-:W-:Y:S01]  /*2120*/  DFMA R26, R30, R20, R24 ;  /* 0x000000141e1a722b */ /* 0x000fe20000000018 */
[----:B------:R-:W-:Y:S10]  /*2130*/  @!P0 BRA `(.L_x_110) ;  /* 0x0000000000348947 */ /* 0x000ff40003800000 */
[----:B------:R-:W-:Y:S01]  /*2140*/  IMAD.MOV.U32 R26, RZ, RZ, R28 ;  /* 0x000000ffff1a7224 */ /* 0x000fe200078e001c */
[----:B------:R-:W-:Y:S01]  /*2150*/  MOV R19, R24 ;  /* 0x0000001800137202 */ /* 0x000fe20000000f00 */
[----:B------:R-:W-:Y:S01]  /*2160*/  IMAD.MOV.U32 R28, RZ, RZ, R30 ;  /* 0x000000ffff1c7224 */ /* 0x000fe200078e001e */
[----:B------:R-:W-:Y:S01]  /*2170*/  MOV R20, R50 ;  /* 0x0000003200147202 */ /* 0x000fe20000000f00 */
[----:B------:R-:W-:Y:S01]  /*2180*/  IMAD.MOV.U32 R24, RZ, RZ, R18 ;  /* 0x000000ffff187224 */ /* 0x000fe200078e0012 */
[----:B------:R-:W-:Y:S01]  /*2190*/  MOV R18, 0x21f0 ;  /* 0x000021f000127802 */ /* 0x000fe20000000f00 */
[----:B------:R-:W-:Y:S02]  /*21a0*/  IMAD.MOV.U32 R13, RZ, RZ, R51 ;  /* 0x000000ffff0d7224 */ /* 0x000fe400078e0033 */
[----:B------:R-:W-:Y:S02]  /*21b0*/  IMAD.MOV.U32 R29, RZ, RZ, R31 ;  /* 0x000000ffff1d7224 */ /* 0x000fe400078e001f */
[----:B------:R-:W-:-:S02]  /*21c0*/  IMAD.MOV.U32 R30, RZ, RZ, R25 ;  /* 0x000000ffff1e7224 */ /* 0x000fc400078e0019 */
[----:B------:R-:W-:-:S07]  /*21d0*/  IMAD.MOV.U32 R27, RZ, RZ, R21 ;  /* 0x000000ffff1b7224 */ /* 0x000fce00078e0015 */
[----:B--23--:R-:W-:Y:S05]  /*21e0*/  CALL.REL.NOINC `($__internal_3_$__cuda_sm20_dsqrt_rn_f64_mediumpath_v1) ;  /* 0x0000002800947944 */ /* 0x00cfea0003c00000 */
[----:B------:R-:W-:Y:S01]  /*21f0*/  MOV R26, R24 ;  /* 0x00000018001a7202 */ /* 0x000fe20000000f00 */
[----:B------:R-:W-:-:S07]  /*2200*/  IMAD.MOV.U32 R27, RZ, RZ, R25 ;  /* 0x000000ffff1b7224 */ /* 0x000fce00078e0019 */
.L_x_110:
[----:B------:R-:W-:Y:S05]  /*2210*/  BSYNC.RECONVERGENT B2 ;  /* 0x0000000000027941 */ /* 0x000fea0003800200 */
.L_x_109:
[----:B------:R-:W-:Y:S01]  /*2220*/  DMUL R20, R26, R14 ;  /* 0x0000000e1a147228 */ /* 0x000fe20000000000 */
[----:B------:R-:W-:Y:S01]  /*2230*/  FSETP.GEU.AND P1, PT, |R35|, 6.5827683646048100446e-37, PT ;  /* 0x036000002300780b */ /* 0x000fe20003f2e200 */
[----:B------:R-:W-:Y:S01]  /*2240*/  IMAD.MOV.U32 R14, RZ, RZ, 0x1 ;  /* 0x00000001ff0e7424 */ /* 0x000fe200078e00ff */
[----:B------:R-:W-:Y:S03]  /*2250*/  BSSY.RECONVERGENT B2, `(.L_x_111) ;  /* 0x0000011000027945 */ /* 0x000fe60003800200 */
        /* <DEDUP_REMOVED lines=12> */
[----:B------:R-:W-:Y:S01]  /*2320*/  IMAD.MOV.U32 R18, RZ, RZ, R34 ;  /* 0x000000ffff127224 */ /* 0x000fe200078e0022 */
[----:B------:R-:W-:Y:S02]  /*2330*/  MOV R19, R35 ;  /* 0x0000002300137202 */ /* 0x000fe40000000f00 */
[----:B------:R-:W-:-:S07]  /*2340*/  MOV R26, 0x2360 ;  /* 0x00002360001a7802 */ /* 0x000fce0000000f00 */
[----:B--23--:R-:W-:Y:S05]  /*2350*/  CALL.REL.NOINC `($__internal_2_$__cuda_sm20_div_rn_f64_full) ;  /* 0x0000002000c87944 */ /* 0x00cfea0003c00000 */
.L_x_112:
[----:B------:R-:W-:Y:S05]  /*2360*/  BSYNC.RECONVERGENT B2 ;  /* 0x0000000000027941 */ /* 0x000fea0003800200 */
.L_x_111:
[----:B------:R-:W0:Y:S01]  /*2370*/  F2F.F32.F64 R15, R14 ;  /* 0x0000000e000f7310 */ /* 0x000e220000301000 */
[----:B---3--:R-:W-:Y:S01]  /*2380*/  R2UR UR6, R22 ;  /* 0x00000000160672ca */ /* 0x008fe200000e0000 */
[----:B------:R-:W1:Y:S01]  /*2390*/  LDCU UR4, c[0x0][0x388] ;  /* 0x00007100ff0477ac */ /* 0x000e620008000800 */
[C---:B------:R-:W-:Y:S01]  /*23a0*/  R2UR UR7, R23.reuse ;  /* 0x00000000170772ca */ /* 0x040fe200000e0000 */
[----:B------:R-:W-:Y:S01]  /*23b0*/  IMAD.WIDE.U32 R18, R6, 0x4, R16 ;  /* 0x0000000406127825 */ /* 0x000fe200078e0010 */
[----:B------:R-:W-:Y:S02]  /*23c0*/  R2UR UR8, R22 ;  /* 0x00000000160872ca */ /* 0x000fe400000e0000 */
[----:B------:R-:W-:Y:S01]  /*23d0*/  R2UR UR9, R23 ;  /* 0x00000000170972ca */ /* 0x000fe200000e0000 */
[----:B------:R-:W-:-:S08]  /*23e0*/  IMAD.WIDE.U32 R20, R6, 0x4, R2 ;  /* 0x0000000406147825 */ /* 0x000fd000078e0002 */
[----:B0-----:R-:W-:Y:S04]  /*23f0*/  ST.E desc[UR6][R18.64], R15 ;  /* 0x0000000f12007985 */ /* 0x001fe8000c101906 */
[----:B------:R0:W-:Y:S02]  /*2400*/  ST.E desc[UR8][R20.64], R6 ;  /* 0x0000000614007985 */ /* 0x0001e4000c101908 */
[----:B0-----:R-:W-:-:S05]  /*2410*/  VIADD R6, R6, 0x1 ;  /* 0x0000000106067836 */ /* 0x001fca0000000000 */
[----:B-1----:R-:W-:-:S13]  /*2420*/  ISETP.NE.AND P0, PT, R6, UR4, PT ;  /* 0x0000000406007c0c */ /* 0x002fda000bf05270 */
[----:B------:R-:W-:Y:S05]  /*2430*/  @P0 BRA `(.L_x_113) ;  /* 0xffffffe400c80947 */ /* 0x000fea000383ffff */
.L_x_98:
[----:B------:R-:W-:Y:S05]  /*2440*/  BSYNC.RECONVERGENT B0 ;  /* 0x0000000000007941 */ /* 0x000fea0003800200 */
.L_x_93:
[----:B---3--:R-:W-:Y:S01]  /*2450*/  R2UR UR6, R22 ;  /* 0x00000000160672ca */ /* 0x008fe200000e0000 */
[----:B------:R-:W3:Y:S01]  /*2460*/  LDCU UR4, c[0x0][0x388] ;  /* 0x00007100ff0477ac */ /* 0x000ee20008000800 */
[----:B------:R-:W-:-:S13]  /*2470*/  R2UR UR7, R23 ;  /* 0x00000000170772ca */ /* 0x000fda00000e0000 */
[----:B------:R0:W-:Y:S01]  /*2480*/  ST.E desc[UR6][R2.64], RZ ;  /* 0x000000ff02007985 */ /* 0x0001e2000c101906 */
[----:B---3--:R-:W-:-:S09]  /*2490*/  UISETP.GT.AND UP0, UPT, UR4, 0x1, UPT ;  /* 0x000000010400788c */ /* 0x008fd2000bf04270 */
[----:B0-----:R-:W-:Y:S05]  /*24a0*/  BRA.U !UP0, `(.L_x_114) ;  /* 0x0000000d08147547 */ /* 0x001fea000b800000 */
[----:B------:R-:W0:Y:S01]  /*24b0*/  LDCU UR5, c[0x0][0x3a0] ;  /* 0x00007400ff0577ac */ /* 0x000e220008000800 */
[----:B-1--4-:R-:W1:Y:S01]  /*24c0*/  LDC R9, c[0x0][0x3a0] ;  /* 0x0000e800ff097b82 */ /* 0x012e620000000800 */
[----:B0-----:R-:W-:Y:S01]  /*24d0*/  UISETP.GE.AND UP0, UPT, UR5, 0x2, UPT ;  /* 0x000000020500788c */ /* 0x001fe2000bf06270 */
[----:B-1----:R-:W-:-:S04]  /*24e0*/  VIADD R9, R9, 0xffffffff ;  /* 0xffffffff09097836 */ /* 0x002fc80000000000 */
[----:B------:R-:W-:-:S04]  /*24f0*/  IMAD.WIDE R6, R9, 0x4, R16 ;  /* 0x0000000409067825 */ /* 0x000fc800078e0210 */
[----:B------:R-:W-:Y:S05]  /*2500*/  BRA.U !UP0, `(.L_x_115) ;  /* 0x0000000108e07547 */ /* 0x000fea000b800000 */
[----:B------:R-:W-:Y:S01]  /*2510*/  BSSY.RECONVERGENT B0, `(.L_x_116) ;  /* 0x0000036000007945 */ /* 0x000fe20003800200 */
[----:B------:R-:W-:-:S07]  /*2520*/  IMAD.MOV.U32 R19, RZ, RZ, 0x1 ;  /* 0x00000001ff137424 */ /* 0x000fce00078e00ff */
.L_x_124:
[----:B------:R-:W-:Y:S01]  /*2530*/  R2UR UR4, R22 ;  /* 0x00000000160472ca */ /* 0x000fe200000e0000 */
[----:B------:R-:W-:Y:S01]  /*2540*/  IMAD.WIDE.U32 R10, R19, 0x4, R16 ;  /* 0x00000004130a7825 */ /* 0x000fe200078e0010 */
[----:B------:R-:W-:-:S13]  /*2550*/  R2UR UR5, R23 ;  /* 0x00000000170572ca */ /* 0x000fda00000e0000 */
[----:B------:R0:W5:Y:S01]  /*2560*/  LD.E R25, desc[UR4][R10.64] ;  /* 0x000000040a197980 */ /* 0x000162000c101900 */
[----:B------:R-:W1:Y:S01]  /*2570*/  LDCU UR4, c[0x0][0x3a0] ;  /* 0x00007400ff0477ac */ /* 0x000e620008000800 */
[----:B------:R-:W-:Y:S04]  /*2580*/  BSSY.RECONVERGENT B2, `(.L_x_117) ;  /* 0x000002a000027945 */ /* 0x000fe80003800200 */
[----:B------:R-:W-:Y:S01]  /*2590*/  BSSY.RELIABLE B3, `(.L_x_118) ;  /* 0x0000009000037945 */ /* 0x000fe20003800100 */
[----:B-1----:R-:W-:-:S13]  /*25a0*/  ISETP.GE.AND P0, PT, R19, UR4, PT ;  /* 0x0000000413007c0c */ /* 0x002fda000bf06270 */
[----:B0-----:R-:W-:Y:S05]  /*25b0*/  @!P0 BRA `(.L_x_119) ;  /* 0x0000000000188947 */ /* 0x001fea0003800000 */
[----:B------:R-:W-:Y:S02]  /*25c0*/  R2UR UR4, R22 ;  /* 0x00000000160472ca */ /* 0x000fe400000e0000 */
[----:B------:R-:W-:-:S13]  /*25d0*/  R2UR UR5, R23 ;  /* 0x00000000170572ca */ /* 0x000fda00000e0000 */
[----:B------:R-:W3:Y:S02]  /*25e0*/  LD.E R8, desc[UR4][R6.64] ;  /* 0x0000000406087980 */ /* 0x000ee4000c101900 */
[----:B---3-5:R-:W-:-:S13]  /*25f0*/  FSETP.GE.AND P0, PT, R25, R8, PT ;  /* 0x000000081900720b */ /* 0x028fda0003f06000 */
[----:B------:R-:W-:Y:S05]  /*2600*/  @P0 BREAK.RELIABLE B3 ;  /* 0x0000000000030942 */ /* 0x000fea0003800100 */
[----:B------:R-:W-:Y:S05]  /*2610*/  @P0 BRA `(.L_x_120) ;  /* 0x0000000000800947 */ /* 0x000fea0003800000 */
.L_x_119:
[----:B------:R-:W-:Y:S05]  /*2620*/  BSYNC.RELIABLE B3 ;  /* 0x0000000000037941 */ /* 0x000fea0003800100 */
.L_x_118:
[----:B------:R-:W-:Y:S01]  /*2630*/  BSSY.RECONVERGENT B3, `(.L_x_121) ;  /* 0x0000016000037945 */ /* 0x000fe20003800200 */
[----:B------:R-:W-:-:S07]  /*2640*/  VIMNMX R21, PT, PT, R9, R19, PT ;  /* 0x0000001309157248 */ /* 0x000fce0003fe0100 */
.L_x_123:
[----:B------:R-:W-:Y:S02]  /*2650*/  R2UR UR4, R22 ;  /* 0x00000000160472ca */ /* 0x000fe400000e0000 */
[----:B------:R-:W-:Y:S02]  /*2660*/  R2UR UR5, R23 ;  /* 0x00000000170572ca */ /* 0x000fe400000e0000 */
[----:B------:R-:W-:-:S05]  /*2670*/  IADD3 R27, PT, PT, R21, -0x1, RZ ;  /* 0xffffffff151b7810 */ /* 0x000fca0007ffe0ff */
[----:B0-----:R-:W-:-:S06]  /*2680*/  IMAD.WIDE.U32 R10, R27, 0x4, R16 ;  /* 0x000000041b0a7825 */ /* 0x001fcc00078e0010 */
[----:B------:R-:W3:Y:S02]  /*2690*/  LD.E R8, desc[UR4][R10.64] ;  /* 0x000000040a087980 */ /* 0x000ee4000c101900 */
[----:B---3-5:R-:W-:-:S13]  /*26a0*/  FSETP.GT.AND P0, PT, R8, R25, PT ;  /* 0x000000190800720b */ /* 0x028fda0003f04000 */
[----:B------:R-:W-:Y:S05]  /*26b0*/  @!P0 BRA `(.L_x_122) ;  /* 0x0000000000348947 */ /* 0x000fea0003800000 */
[C---:B------:R-:W-:Y:S01]  /*26c0*/  R2UR UR4, R22.reuse ;  /* 0x00000000160472ca */ /* 0x040fe200000e0000 */
[----:B------:R-:W-:Y:S01]  /*26d0*/  IMAD.WIDE.U32 R10, R21, 0x4, R16 ;  /* 0x00000004150a7825 */ /* 0x000fe200078e0010 */
[----:B------:R-:W-:Y:S02]  /*26e0*/  R2UR UR5, R23 ;  /* 0x00000000170572ca */ /* 0x000fe400000e0000 */
[----:B------:R-:W-:Y:S01]  /*26f0*/  R2UR UR6, R22 ;  /* 0x00000000160672ca */ /* 0x000fe200000e0000 */
[----:B------:R-:W-:Y:S01]  /*2700*/  IMAD.WIDE.U32 R12, R27, 0x4, R2 ;  /* 0x000000041b0c7825 */ /* 0x000fe200078e0002 */
[----:B------:R-:W-:-:S09]  /*2710*/  R2UR UR7, R23 ;  /* 0x00000000170772ca */ /* 0x000fd200000e0000 */
[----:B------:R0:W-:Y:S04]  /*2720*/  ST.E desc[UR4][R10.64], R8 ;  /* 0x000000080a007985 */ /* 0x0001e8000c101904 */
[----:B------:R-:W3:Y:S01]  /*2730*/  LD.E R13, desc[UR6][R12.64] ;  /* 0x000000060c0d7980 */ /* 0x000ee2000c101900 */
[C---:B------:R-:W-:Y:S01]  /*2740*/  ISETP.GT.AND P0, PT, R21.reuse, 0x1, PT ;  /* 0x000000011500780c */ /* 0x040fe20003f04270 */
[----:B------:R-:W-:-:S04]  /*2750*/  IMAD.WIDE.U32 R14, R21, 0x4, R2 ;  /* 0x00000004150e7825 */ /* 0x000fc800078e0002 */
[----:B------:R-:W-:Y:S01]  /*2760*/  IMAD.MOV.U32 R21, RZ, RZ, R27 ;  /* 0x000000ffff157224 */ /* 0x000fe200078e001b */
[----:B---3--:R0:W-:Y:S07]  /*2770*/  ST.E desc[UR4][R14.64], R13 ;  /* 0x0000000d0e007985 */ /* 0x0081ee000c101904 */
[----:B------:R-:W-:Y:S05]  /*2780*/  @P0 BRA `(.L_x_123) ;  /* 0xfffffffc00b00947 */ /* 0x000fea000383ffff */
.L_x_122:
[----:B------:R-:W-:Y:S05]  /*2790*/  BSYNC.RECONVERGENT B3 ;  /* 0x0000000000037941 */ /* 0x000fea0003800200 */
.L_x_121:
[C---:B------:R-:W-:Y:S01]  /*27a0*/  R2UR UR4, R22.reuse ;  /* 0x00000000160472ca */ /* 0x040fe200000e0000 */
[----:B0-----:R-:W-:Y:S01]  /*27b0*/  IMAD.WIDE R10, R21, 0x4, R16 ;  /* 0x00000004150a7825 */ /* 0x001fe200078e0210 */
[----:B------:R-:W-:Y:S02]  /*27c0*/  R2UR UR5, R23 ;  /* 0x00000000170572ca */ /* 0x000fe400000e0000 */
[----:B------:R-:W-:Y:S01]  /*27d0*/  R2UR UR6, R22 ;  /* 0x00000000160672ca */ /* 0x000fe200000e0000 */
[----:B------:R-:W-:Y:S01]  /*27e0*/  IMAD.WIDE R12, R21, 0x4, R2 ;  /* 0x00000004150c7825 */ /* 0x000fe200078e0202 */
[----:B------:R-:W-:-:S09]  /*27f0*/  R2UR UR7, R23 ;  /* 0x00000000170772ca */ /* 0x000fd200000e0000 */
[----:B------:R0:W-:Y:S04]  /*2800*/  ST.E desc[UR4][R10.64], R25 ;  /* 0x000000190a007985 */ /* 0x0001e8000c101904 */
[----:B------:R0:W-:Y:S02]  /*2810*/  ST.E desc[UR6][R12.64], R19 ;  /* 0x000000130c007985 */ /* 0x0001e4000c101906 */
.L_x_120:
[----:B------:R-:W-:Y:S05]  /*2820*/  BSYNC.RECONVERGENT B2 ;  /* 0x0000000000027941 */ /* 0x000fea0003800200 */
.L_x_117:
[----:B------:R-:W1:Y:S01]  /*2830*/  LDCU UR4, c[0x0][0x388] ;  /* 0x00007100ff0477ac */ /* 0x000e620008000800 */
[----:B0-----:R-:W-:-:S05]  /*2840*/  VIADD R19, R19, 0x1 ;  /* 0x0000000113137836 */ /* 0x001fca0000000000 */
[----:B-1----:R-:W-:-:S13]  /*2850*/  ISETP.NE.AND P0, PT, R19, UR4, PT ;  /* 0x0000000413007c0c */ /* 0x002fda000bf05270 */
[----:B------:R-:W-:Y:S05]  /*2860*/  @P0 BRA `(.L_x_124) ;  /* 0xfffffffc00300947 */ /* 0x000fea000383ffff */
[----:B------:R-:W-:Y:S05]  /*2870*/  BSYNC.RECONVERGENT B0 ;  /* 0x0000000000007941 */ /* 0x000fea0003800200 */
.L_x_116:
[----:B------:R-:W-:Y:S05]  /*2880*/  BRA `(.L_x_114) ;  /* 0x00000008001c7947 */ /* 0x000fea0003800000 */
.L_x_115:
[----:B------:R-:W0:Y:S01]  /*2890*/  LDC R8, c[0x0][0x388] ;  /* 0x0000e200ff087b82 */ /* 0x000e220000000800 */
[----:B------:R-:W-:Y:S01]  /*28a0*/  UIADD3 UR4, UPT, UPT, UR4, -0x2, URZ ;  /* 0xfffffffe04047890 */ /* 0x000fe2000fffe0ff */
[----:B------:R-:W-:-:S03]  /*28b0*/  IMAD.MOV.U32 R25, RZ, RZ, 0x1 ;  /* 0x00000001ff197424 */ /* 0x000fc600078e00ff */
[----:B------:R-:W-:Y:S01]  /*28c0*/  UISETP.GE.U32.AND UP0, UPT, UR4, 0x3, UPT ;  /* 0x000000030400788c */ /* 0x000fe2000bf06070 */
[----:B0-----:R-:W-:-:S08]  /*28d0*/  IADD3 R26, PT, PT, R8, -0x1, RZ ;  /* 0xffffffff081a7810 */ /* 0x001fd00007ffe0ff */
[----:B------:R-:W-:Y:S05]  /*28e0*/  BRA.U !UP0, `(.L_x_125) ;  /* 0x00000005081c7547 */ /* 0x000fea000b800000 */
[----:B------:R-:W-:Y:S01]  /*28f0*/  BSSY.RECONVERGENT B0, `(.L_x_125) ;  /* 0x0000046000007945 */ /* 0x000fe20003800200 */
[----:B------:R-:W-:Y:S01]  /*2900*/  IMAD.MOV.U32 R25, RZ, RZ, 0x1 ;  /* 0x00000001ff197424 */ /* 0x000fe200078e00ff */
[----:B------:R-:W-:-:S07]  /*2910*/  LOP3.LUT R27, R26, 0xfffffffc, RZ, 0xc0, !PT ;  /* 0xfffffffc1a1b7812 */ /* 0x000fce00078ec0ff */
.L_x_126:
[C---:B------:R-:W-:Y:S01]  /*2920*/  R2UR UR4, R22.reuse ;  /* 0x00000000160472ca */ /* 0x040fe200000e0000 */
[----:B------:R-:W-:Y:S01]  /*2930*/  IMAD.WIDE.U32 R10, R25, 0x4, R16 ;  /* 0x00000004190a7825 */ /* 0x000fe200078e0010 */
[C---:B------:R-:W-:Y:S02]  /*2940*/  R2UR UR5, R23.reuse ;  /* 0x00000000170572ca */ /* 0x040fe400000e0000 */
[----:B------:R-:W-:Y:S02]  /*2950*/  R2UR UR6, R22 ;  /* 0x00000000160672ca */ /* 0x000fe400000e0000 */
[----:B------:R-:W-:-:S09]  /*2960*/  R2UR UR7, R23 ;  /* 0x00000000170772ca */ /* 0x000fd200000e0000 */
[----:B------:R-:W3:Y:S04]  /*2970*/  LD.E R21, desc[UR4][R10.64] ;  /* 0x000000040a157980 */ /* 0x000ee8000c101900 */
[----:B------:R-:W3:Y:S01]  /*2980*/  LD.E R8, desc[UR6][R6.64] ;  /* 0x0000000606087980 */ /* 0x000ee2000c101900 */
[----:B------:R-:W-:Y:S02]  /*2990*/  R2UR UR10, R22 ;  /* 0x00000000160a72ca */ /* 0x000fe400000e0000 */
[----:B------:R-:W-:Y:S02]  /*29a0*/  R2UR UR11, R23 ;  /* 0x00000000170b72ca */ /* 0x000fe400000e0000 */
[----:B---3--:R-:W-:-:S13]  /*29b0*/  FSETP.GE.AND P0, PT, R21, R8, PT ;  /* 0x000000081500720b */ /* 0x008fda0003f06000 */
[C---:B------:R-:W-:Y:S02]  /*29c0*/  @!P0 R2UR UR4, R22.reuse ;  /* 0x00000000160482ca */ /* 0x040fe400000e0000 */
[C---:B------:R-:W-:Y:S02]  /*29d0*/  @!P0 R2UR UR5, R23.reuse ;  /* 0x00000000170582ca */ /* 0x040fe400000e0000 */
[C---:B------:R-:W-:Y:S02]  /*29e0*/  @!P0 R2UR UR6, R22.reuse ;  /* 0x00000000160682ca */ /* 0x040fe400000e0000 */
[C---:B------:R-:W-:Y:S02]  /*29f0*/  @!P0 R2UR UR7, R23.reuse ;  /* 0x00000000170782ca */ /* 0x040fe400000e0000 */
[----:B------:R-:W-:Y:S02]  /*2a00*/  @!P0 R2UR UR8, R22 ;  /* 0x00000000160882ca */ /* 0x000fe400000e0000 */
[----:B------:R-:W-:-:S02]  /*2a10*/  @!P0 R2UR UR9, R23 ;  /* 0x00000000170982ca */ /* 0x000fc400000e0000 */
[----:B------:R-:W-:-:S05]  /*2a20*/  @!P0 VIMNMX R15, PT, PT, R9, R25, PT ;  /* 0x00000019090f8248 */ /* 0x000fca0003fe0100 */
[----:B------:R-:W-:-:S04]  /*2a30*/  @!P0 IMAD.WIDE R12, R15, 0x4, R16 ;  /* 0x000000040f0c8825 */ /* 0x000fc800078e0210 */
[----:B------:R-:W-:Y:S01]  /*2a40*/  @!P0 IMAD.WIDE R14, R15, 0x4, R2 ;  /* 0x000000040f0e8825 */ /* 0x000fe200078e0202 */
[----:B------:R0:W-:Y:S04]  /*2a50*/  @!P0 ST.E desc[UR4][R12.64], R21 ;  /* 0x000000150c008985 */ /* 0x0001e8000c101904 */
[----:B------:R1:W-:Y:S04]  /*2a60*/  @!P0 ST.E desc[UR6][R14.64], R25 ;  /* 0x000000190e008985 */ /* 0x0003e8000c101906 */
[----:B------:R-:W3:Y:S04]  /*2a70*/  @!P0 LD.E R8, desc[UR8][R6.64] ;  /* 0x0000000806088980 */ /* 0x000ee8000c101900 */
[----:B------:R-:W3:Y:S02]  /*2a80*/  LD.E R29, desc[UR10][R10.64+0x4] ;  /* 0x0000040a0a1d7980 */ /* 0x000ee4000c101900 */
[----:B---3--:R-:W-:-:S13]  /*2a90*/  FSETP.GE.AND P0, PT, R29, R8, PT ;  /* 0x000000081d00720b */ /* 0x008fda0003f06000 */
[----:B------:R-:W-:Y:S01]  /*2aa0*/  @!P0 VIADD R18, R25, 0x1 ;  /* 0x0000000119128836 */ /* 0x000fe20000000000 */
[C---:B------:R-:W-:Y:S02]  /*2ab0*/  @!P0 R2UR UR4, R22.reuse ;  /* 0x00000000160482ca */ /* 0x040fe400000e0000 */
[C---:B------:R-:W-:Y:S02]  /*2ac0*/  @!P0 R2UR UR5, R23.reuse ;  /* 0x00000000170582ca */ /* 0x040fe400000e0000 */
[C---:B------:R-:W-:Y:S02]  /*2ad0*/  @!P0 R2UR UR6, R22.reuse ;  /* 0x00000000160682ca */ /* 0x040fe400000e0000 */
[C---:B------:R-:W-:Y:S02]  /*2ae0*/  @!P0 R2UR UR7, R23.reuse ;  /* 0x00000000170782ca */ /* 0x040fe400000e0000 */
[----:B------:R-:W-:Y:S02]  /*2af0*/  @!P0 R2UR UR8, R22 ;  /* 0x00000000160882ca */ /* 0x000fe400000e0000 */
[----:B------:R-:W-:-:S02]  /*2b00*/  @!P0 R2UR UR9, R23 ;  /* 0x00000000170982ca */ /* 0x000fc400000e0000 */
[----:B------:R-:W-:-:S05]  /*2b10*/  @!P0 VIMNMX R19, PT, PT, R9, R18, PT ;  /* 0x0000001209138248 */ /* 0x000fca0003fe0100 */
[----:B0-----:R-:W-:-:S04]  /*2b20*/  @!P0 IMAD.WIDE R12, R19, 0x4, R16 ;  /* 0x00000004130c8825 */ /* 0x001fc800078e0210 */
[----:B-1----:R-:W-:Y:S01]  /*2b30*/  @!P0 IMAD.WIDE R14, R19, 0x4, R2 ;  /* 0x00000004130e8825 */ /* 0x002fe200078e0202 */
        /* <DEDUP_REMOVED lines=17> */
[----:B------:R-:W3:Y:S04]  /*2c50*/  LD.E R11, desc[UR10][R10.64+0xc] ;  /* 0x00000c0a0a0b7980 */ /* 0x000ee8000c101900 */
[----:B------:R-:W3:Y:S02]  /*2c60*/  @!P0 LD.E R8, desc[UR8][R6.64] ;  /* 0x0000000806088980 */ /* 0x000ee4000c101900 */
[----:B---3--:R-:W-:-:S02]  /*2c70*/  FSETP.GE.AND P0, PT, R11, R8, PT ;  /* 0x000000080b00720b */ /* 0x008fc40003f06000 */
[C---:B------:R-:W-:Y:S01]  /*2c80*/  IADD3 R8, PT, PT, R25.reuse, 0x3, RZ ;  /* 0x0000000319087810 */ /* 0x040fe20007ffe0ff */
[----:B------:R-:W-:-:S10]  /*2c90*/  VIADD R25, R25, 0x4 ;  /* 0x0000000419197836 */ /* 0x000fd40000000000 */
[C---:B------:R-:W-:Y:S02]  /*2ca0*/  @!P0 R2UR UR4, R22.reuse ;  /* 0x00000000160482ca */ /* 0x040fe400000e0000 */
[C---:B------:R-:W-:Y:S02]  /*2cb0*/  @!P0 R2UR UR5, R23.reuse ;  /* 0x00000000170582ca */ /* 0x040fe400000e0000 */
[----:B------:R-:W-:Y:S02]  /*2cc0*/  @!P0 R2UR UR6, R22 ;  /* 0x00000000160682ca */ /* 0x000fe400000e0000 */
[----:B------:R-:W-:Y:S02]  /*2cd0*/  @!P0 R2UR UR7, R23 ;  /* 0x00000000170782ca */ /* 0x000fe400000e0000 */
[----:B------:R-:W-:-:S05]  /*2ce0*/  @!P0 VIMNMX R21, PT, PT, R9, R8, PT ;  /* 0x0000000809158248 */ /* 0x000fca0003fe0100 */
[----:B------:R-:W-:-:S04]  /*2cf0*/  @!P0 IMAD.WIDE R18, R21, 0x4, R16 ;  /* 0x0000000415128825 */ /* 0x000fc800078e0210 */
[----:B------:R-:W-:Y:S01]  /*2d00*/  @!P0 IMAD.WIDE R20, R21, 0x4, R2 ;  /* 0x0000000415148825 */ /* 0x000fe200078e0202 */
[----:B------:R0:W-:Y:S04]  /*2d10*/  @!P0 ST.E desc[UR4][R18.64], R11 ;  /* 0x0000000b12008985 */ /* 0x0001e8000c101904 */
[----:B------:R0:W-:Y:S01]  /*2d20*/  @!P0 ST.E desc[UR6][R20.64], R8 ;  /* 0x0000000814008985 */ /* 0x0001e2000c101906 */
[----:B------:R-:W-:-:S13]  /*2d30*/  ISETP.NE.AND P0, PT, R8, R27, PT ;  /* 0x0000001b0800720c */ /* 0x000fda0003f05270 */
[----:B0-----:R-:W-:Y:S05]  /*2d40*/  @P0 BRA `(.L_x_126) ;  /* 0xfffffff800f40947 */ /* 0x001fea000383ffff */
[----:B------:R-:W-:Y:S05]  /*2d50*/  BSYNC.RECONVERGENT B0 ;  /* 0x0000000000007941 */ /* 0x000fea0003800200 */
.L_x_125:
[----:B------:R-:W-:-:S04]  /*2d60*/  LOP3.LUT R26, R26, 0x3, RZ, 0xc0, !PT ;  /* 0x000000031a1a7812 */ /* 0x000fc800078ec0ff */
[----:B------:R-:W-:-:S13]  /*2d70*/  ISETP.NE.AND P0, PT, R26, RZ, PT ;  /* 0x000000ff1a00720c */ /* 0x000fda0003f05270 */
[----:B------:R-:W-:Y:S05]  /*2d80*/  @!P0 BRA `(.L_x_114) ;  /* 0x0000000000dc8947 */ /* 0x000fea0003800000 */
[C---:B------:R-:W-:Y:S01]  /*2d90*/  R2UR UR4, R22.reuse ;  /* 0x00000000160472ca */ /* 0x040fe200000e0000 */
[----:B------:R-:W-:Y:S01]  /*2da0*/  IMAD.WIDE.U32 R14, R25, 0x4, R16 ;  /* 0x00000004190e7825 */ /* 0x000fe200078e0010 */
[C---:B------:R-:W-:Y:S02]  /*2db0*/  R2UR UR5, R23.reuse ;  /* 0x00000000170572ca */ /* 0x040fe400000e0000 */
[----:B------:R-:W-:Y:S02]  /*2dc0*/  R2UR UR6, R22 ;  /* 0x00000000160672ca */ /* 0x000fe400000e0000 */
[----:B------:R-:W-:-:S09]  /*2dd0*/  R2UR UR7, R23 ;  /* 0x00000000170772ca */ /* 0x000fd200000e0000 */
[----:B------:R-:W3:Y:S04]  /*2de0*/  LD.E R19, desc[UR4][R14.64] ;  /* 0x000000040e137980 */ /* 0x000ee8000c101900 */
[----:B------:R-:W3:Y:S02]  /*2df0*/  LD.E R8, desc[UR6][R6.64] ;  /* 0x0000000606087980 */ /* 0x000ee4000c101900 */
[----:B---3--:R-:W-:-:S13]  /*2e00*/  FSETP.GE.AND P0, PT, R19, R8, PT ;  /* 0x000000081300720b */ /* 0x008fda0003f06000 */
        /* <DEDUP_REMOVED lines=9> */
[----:B------:R-:W-:-:S13]  /*2ea0*/  ISETP.NE.AND P0, PT, R26, 0x1, PT ;  /* 0x000000011a00780c */ /* 0x000fda0003f05270 */
[----:B0-----:R-:W-:Y:S05]  /*2eb0*/  @!P0 BRA `(.L_x_114) ;  /* 0x0000000000908947 */ /* 0x001fea0003800000 */
[C---:B------:R-:W-:Y:S02]  /*2ec0*/  R2UR UR4, R22.reuse ;  /* 0x00000000160472ca */ /* 0x040fe400000e0000 */
[C---:B------:R-:W-:Y:S02]  /*2ed0*/  R2UR UR5, R23.reuse ;  /* 0x00000000170572ca */ /* 0x040fe400000e0000 */
[----:B------:R-:W-:Y:S02]  /*2ee0*/  R2UR UR6, R22 ;  /* 0x00000000160672ca */ /* 0x000fe400000e0000 */
[----:B------:R-:W-:-:S09]  /*2ef0*/  R2UR UR7, R23 ;  /* 0x00000000170772ca */ /* 0x000fd200000e0000 */
[----:B------:R-:W3:Y:S04]  /*2f00*/  LD.E R19, desc[UR4][R14.64+0x4] ;  /* 0x000004040e137980 */ /* 0x000ee8000c101900 */
[----:B------:R-:W3:Y:S02]  /*2f10*/  LD.E R8, desc[UR6][R6.64] ;  /* 0x0000000606087980 */ /* 0x000ee4000c101900 */
[----:B---3--:R-:W-:-:S13]  /*2f20*/  FSETP.GE.AND P0, PT, R19, R8, PT ;  /* 0x000000081300720b */ /* 0x008fda0003f06000 */
[----:B------:R-:W-:Y:S01]  /*2f30*/  @!P0 VIADD R8, R25, 0x1 ;  /* 0x0000000119088836 */ /* 0x000fe20000000000 */
        /* <DEDUP_REMOVED lines=27> */
[----:B------:R0:W-:Y:S02]  /*30f0*/  @!P0 ST.E desc[UR6][R10.64], R25 ;  /* 0x000000190a008985 */ /* 0x0001e4000c101906 */
.L_x_114:
[----:B------:R-:W3:Y:S02]  /*3100*/  LDC R12, c[0x0][0x3a0] ;  /* 0x0000e800ff0c7b82 */ /* 0x000ee40000000800 */
[----:B---3--:R-:W-:-:S13]  /*3110*/  ISETP.GT.AND P0, PT, R12, RZ, PT ;  /* 0x000000ff0c00720c */ /* 0x008fda0003f04270 */
[----:B------:R-:W-:Y:S05]  /*3120*/  @!P0 BRA `(.L_x_127) ;  /* 0x0000000800708947 */ /* 0x000fea0003800000 */
[----:B------:R-:W-:Y:S02]  /*3130*/  ISETP.GE.U32.AND P0, PT, R12, 0x8, PT ;  /* 0x000000080c00780c */ /* 0x000fe40003f06070 */
[----:B-1--4-:R-:W-:-:S11]  /*3140*/  MOV R7, RZ ;  /* 0x000000ff00077202 */ /* 0x012fd60000000f00 */
[----:B------:R-:W-:Y:S05]  /*3150*/  @!P0 BRA `(.L_x_128) ;  /* 0x00000004000c8947 */ /* 0x000fea0003800000 */
[----:B------:R-:W1:Y:S01]  /*3160*/  LDC R13, c[0x0][0x398] ;  /* 0x0000e600ff0d7b82 */ /* 0x000e620000000800 */
[----:B------:R-:W-:Y:S01]  /*3170*/  BSSY.RECONVERGENT B0, `(.L_x_129) ;  /* 0x0000040000007945 */ /* 0x000fe20003800200 */
[----:B0-----:R-:W-:-:S06]  /*3180*/  IMAD.MOV.U32 R15, RZ, RZ, RZ ;  /* 0x000000ffff0f7224 */ /* 0x001fcc00078e00ff */
[----:B------:R-:W0:Y:S08]  /*3190*/  LDC R14, c[0x0][0x3a0] ;  /* 0x0000e800ff0e7b82 */ /* 0x000e300000000800 */
[----:B------:R-:W3:Y:S02]  /*31a0*/  LDC.64 R6, c[0x0][0x3a8] ;  /* 0x0000ea00ff067b82 */ /* 0x000ee40000000a00 */
.L_x_130:
[----:B------:R-:W-:Y:S01]  /*31b0*/  R2UR UR4, R22 ;  /* 0x00000000160472ca */ /* 0x000fe200000e0000 */
[----:B------:R-:W-:Y:S01]  /*31c0*/  IMAD.WIDE.U32 R10, R15, 0x4, R16 ;  /* 0x000000040f0a7825 */ /* 0x000fe200078e0010 */
[----:B------:R-:W-:Y:S01]  /*31d0*/  R2UR UR5, R23 ;  /* 0x00000000170572ca */ /* 0x000fe200000e0000 */
[----:B---3--:R-:W4:-:S12]  /*31e0*/  LDC.64 R20, c[0x0][0x3b0] ;  /* 0x0000ec00ff147b82 */ /* 0x008f180000000a00 */
[----:B------:R-:W5:Y:S01]  /*31f0*/  LD.E R27, desc[UR4][R10.64] ;  /* 0x000000040a1b7980 */ /* 0x000f62000c101900 */
[----:B------:R-:W-:Y:S01]  /*3200*/  R2UR UR6, R22 ;  /* 0x00000000160672ca */ /* 0x000fe200000e0000 */
[----:B-1----:R-:W-:Y:S01]  /*3210*/  IMAD R25, R15, R13, R4 ;  /* 0x0000000d0f197224 */ /* 0x002fe200078e0204 */
[----:B------:R-:W-:Y:S01]  /*3220*/  R2UR UR7, R23 ;  /* 0x00000000170772ca */ /* 0x000fe200000e0000 */
[----:B------:R-:W-:-:S04]  /*3230*/  IMAD.WIDE.U32 R8, R15, 0x4, R2 ;  /* 0x000000040f087825 */ /* 0x000fc800078e0002 */
[----:B---3--:R-:W-:-:S05]  /*3240*/  IMAD.WIDE R18, R25, 0x4, R6 ;  /* 0x0000000419127825 */ /* 0x008fca00078e0206 */
[----:B-----5:R1:W-:Y:S04]  /*3250*/  STG.E desc[UR4][R18.64], R27 ;  /* 0x0000001b12007986 */ /* 0x0203e8000c101904 */
[----:B------:R-:W3:Y:S01]  /*3260*/  LD.E R29, desc[UR6][R8.64] ;  /* 0x00000006081d7980 */ /* 0x000ee2000c101900 */
[----:B----4-:R-:W-:-:S05]  /*3270*/  IMAD.WIDE R20, R25, 0x4, R20 ;  /* 0x0000000419147825 */ /* 0x010fca00078e0214 */
[----:B---3--:R3:W-:Y:S04]  /*3280*/  STG.E desc[UR4][R20.64], R29 ;  /* 0x0000001d14007986 */ /* 0x0087e8000c101904 */
[----:B------:R-:W4:Y:S01]  /*3290*/  LD.E R31, desc[UR6][R10.64+0x4] ;  /* 0x000004060a1f7980 */ /* 0x000f22000c101900 */
[----:B------:R-:W-:-:S05]  /*32a0*/  IMAD.WIDE R24, R13, 0x4, R18 ;  /* 0x000000040d187825 */ /* 0x000fca00078e0212 */
[----:B----4-:R4:W-:Y:S04]  /*32b0*/  STG.E desc[UR4][R24.64], R31 ;  /* 0x0000001f18007986 */ /* 0x0109e8000c101904 */
[----:B-1----:R-:W5:Y:S01]  /*32c0*/  LD.E R27, desc[UR6][R8.64+0x4] ;  /* 0x00000406081b7980 */ /* 0x002f62000c101900 */
[----:B------:R-:W-:-:S05]  /*32d0*/  IMAD.WIDE R18, R13, 0x4, R20 ;  /* 0x000000040d127825 */ /* 0x000fca00078e0214 */
[----:B-----5:R1:W-:Y:S04]  /*32e0*/  STG.E desc[UR4][R18.64], R27 ;  /* 0x0000001b12007986 */ /* 0x0203e8000c101904 */
[----:B---3--:R-:W3:Y:S01]  /*32f0*/  LD.E R29, desc[UR6][R10.64+0x8] ;  /* 0x000008060a1d7980 */ /* 0x008ee2000c101900 */
[----:B------:R-:W-:-:S05]  /*3300*/  IMAD.WIDE R20, R13, 0x4, R24 ;  /* 0x000000040d147825 */ /* 0x000fca00078e0218 */
[----:B---3--:R3:W-:Y:S04]  /*3310*/  STG.E desc[UR4][R20.64], R29 ;  /* 0x0000001d14007986 */ /* 0x0087e8000c101904 */
[----:B----4-:R-:W4:Y:S01]  /*3320*/  LD.E R31, desc[UR6][R8.64+0x8] ;  /* 0x00000806081f7980 */ /* 0x010f22000c101900 */
        /* <DEDUP_REMOVED lines=27> */
[----:B------:R-:W-:Y:S01]  /*34e0*/  IMAD.WIDE R24, R13, 0x4, R18 ;  /* 0x000000040d187825 */ /* 0x000fe200078e0212 */
[----:B0-----:R-:W-:-:S03]  /*34f0*/  LOP3.LUT R26, R14, 0x7ffffff8, RZ, 0xc0, !PT ;  /* 0x7ffffff80e1a7812 */ /* 0x001fc600078ec0ff */
[----:B------:R-:W-:-:S05]  /*3500*/  VIADD R15, R15, 0x8 ;  /* 0x000000080f0f7836 */ /* 0x000fca0000000000 */
[----:B------:R-:W-:Y:S01]  /*3510*/  ISETP.NE.AND P0, PT, R15, R26, PT ;  /* 0x0000001a0f00720c */ /* 0x000fe20003f05270 */
[----:B----4-:R3:W-:Y:S04]  /*3520*/  STG.E desc[UR4][R24.64], R31 ;  /* 0x0000001f18007986 */ /* 0x0107e8000c101904 */
[----:B-1----:R-:W4:Y:S01]  /*3530*/  LD.E R27, desc[UR6][R8.64+0x1c] ;  /* 0x00001c06081b7980 */ /* 0x002f22000c101900 */
[----:B------:R-:W-:-:S05]  /*3540*/  IMAD.WIDE R18, R13, 0x4, R20 ;  /* 0x000000040d127825 */ /* 0x000fca00078e0214 */
[----:B----4-:R3:W-:Y:S02]  /*3550*/  STG.E desc[UR4][R18.64], R27 ;  /* 0x0000001b12007986 */ /* 0x0107e4000c101904 */
[----:B------:R-:W-:Y:S05]  /*3560*/  @P0 BRA `(.L_x_130) ;  /* 0xfffffffc00100947 */ /* 0x000fea000383ffff */
[----:B------:R-:W-:Y:S05]  /*3570*/  BSYNC.RECONVERGENT B0 ;  /* 0x0000000000007941 */ /* 0x000fea0003800200 */
.L_x_129:
[----:B------:R-:W-:-:S07]  /*3580*/  IMAD.MOV.U32 R7, RZ, RZ, R26 ;  /* 0x000000ffff077224 */ /* 0x000fce00078e001a */
.L_x_128:
[----:B0-----:R-:W0:Y:S02]  /*3590*/  LDC R8, c[0x0][0x3a0] ;  /* 0x0000e800ff087b82 */ /* 0x001e240000000800 */
[----:B0-----:R-:W-:-:S04]  /*35a0*/  LOP3.LUT R6, R8, 0x7, RZ, 0xc0, !PT ;  /* 0x0000000708067812 */ /* 0x001fc800078ec0ff */
[----:B------:R-:W-:-:S13]  /*35b0*/  ISETP.NE.AND P0, PT, R6, RZ, PT ;  /* 0x000000ff0600720c */ /* 0x000fda0003f05270 */
[----:B------:R-:W-:Y:S05]  /*35c0*/  @!P0 BRA `(.L_x_127) ;  /* 0x0000000400488947 */ /* 0x000fea0003800000 */
[----:B------:R-:W-:Y:S02]  /*35d0*/  IADD3 R6, PT, PT, R6, -0x1, RZ ;  /* 0xffffffff06067810 */ /* 0x000fe40007ffe0ff */
[----:B---3--:R-:W-:Y:S02]  /*35e0*/  LOP3.LUT R24, R8, 0x3, RZ, 0xc0, !PT ;  /* 0x0000000308187812 */ /* 0x008fe400078ec0ff */
[----:B------:R-:W-:Y:S02]  /*35f0*/  ISETP.GE.U32.AND P0, PT, R6, 0x3, PT ;  /* 0x000000030600780c */ /* 0x000fe40003f06070 */
[----:B------:R-:W-:-:S11]  /*3600*/  ISETP.NE.AND P1, PT, R24, RZ, PT ;  /* 0x000000ff1800720c */ /* 0x000fd60003f25270 */
[----:B------:R-:W-:Y:S05]  /*3610*/  @!P0 BRA `(.L_x_131) ;  /* 0x00000000008c8947 */ /* 0x000fea0003800000 */
[C---:B------:R-:W-:Y:S01]  /*3620*/  R2UR UR4, R22.reuse ;  /* 0x00000000160472ca */ /* 0x040fe200000e0000 */
[----:B------:R-:W-:Y:S01]  /*3630*/  IMAD.WIDE.U32 R10, R7, 0x4, R16 ;  /* 0x00000004070a7825 */ /* 0x000fe200078e0010 */
[----:B------:R-:W-:Y:S01]  /*3640*/  R2UR UR5, R23 ;  /* 0x00000000170572ca */ /* 0x000fe200000e0000 */
[----:B------:R-:W0:Y:S08]  /*3650*/  LDC R29, c[0x0][0x398] ;  /* 0x0000e600ff1d7b82 */ /* 0x000e300000000800 */
[----:B------:R-:W1:Y:S04]  /*3660*/  LDC.64 R14, c[0x0][0x3a8] ;  /* 0x0000ea00ff0e7b82 */ /* 0x000e680000000a00 */
[----:B------:R-:W3:Y:S01]  /*3670*/  LD.E R13, desc[UR4][R10.64] ;  /* 0x000000040a0d7980 */ /* 0x000ee2000c101900 */
[----:B------:R-:W-:Y:S01]  /*3680*/  R2UR UR6, R22 ;  /* 0x00000000160672ca */ /* 0x000fe200000e0000 */
[----:B------:R-:W-:Y:S01]  /*3690*/  IMAD.WIDE.U32 R8, R7, 0x4, R2 ;  /* 0x0000000407087825 */ /* 0x000fe200078e0002 */
[----:B------:R-:W-:Y:S01]  /*36a0*/  R2UR UR7, R23 ;  /* 0x00000000170772ca */ /* 0x000fe200000e0000 */
[----:B------:R-:W4:Y:S02]  /*36b0*/  LDC.64 R18, c[0x0][0x3b0] ;  /* 0x0000ec00ff127b82 */ /* 0x000f240000000a00 */
[----:B0-----:R-:W-:-:S04]  /*36c0*/  IMAD R21, R7, R29, R4 ;  /* 0x0000001d07157224 */ /* 0x001fc800078e0204 */
[----:B-1----:R-:W-:-:S05]  /*36d0*/  IMAD.WIDE R14, R21, 0x4, R14 ;  /* 0x00000004150e7825 */ /* 0x002fca00078e020e */
[----:B---3--:R0:W-:Y:S04]  /*36e0*/  STG.E desc[UR4][R14.64], R13 ;  /* 0x0000000d0e007986 */ /* 0x0081e8000c101904 */
[----:B------:R-:W3:Y:S01]  /*36f0*/  LD.E R25, desc[UR6][R8.64] ;  /* 0x0000000608197980 */ /* 0x000ee2000c101900 */
[----:B----4-:R-:W-:-:S05]  /*3700*/  IMAD.WIDE R18, R21, 0x4, R18 ;  /* 0x0000000415127825 */ /* 0x010fca00078e0212 */
[----:B---3--:R1:W-:Y:S04]  /*3710*/  STG.E desc[UR4][R18.64], R25 ;  /* 0x0000001912007986 */ /* 0x0083e8000c101904 */
[----:B------:R-:W3:Y:S01]  /*3720*/  LD.E R27, desc[UR6][R10.64+0x4] ;  /* 0x000004060a1b7980 */ /* 0x000ee2000c101900 */
[----:B------:R-:W-:-:S05]  /*3730*/  IMAD.WIDE R20, R29, 0x4, R14 ;  /* 0x000000041d147825 */ /* 0x000fca00078e020e */
[----:B---3--:R3:W-:Y:S04]  /*3740*/  STG.E desc[UR4][R20.64], R27 ;  /* 0x0000001b14007986 */ /* 0x0087e8000c101904 */
[----:B0-----:R-:W4:Y:S01]  /*3750*/  LD.E R13, desc[UR6][R8.64+0x4] ;  /* 0x00000406080d7980 */ /* 0x001f22000c101900 */
[----:B------:R-:W-:-:S05]  /*3760*/  IMAD.WIDE R14, R29, 0x4, R18 ;  /* 0x000000041d0e7825 */ /* 0x000fca00078e0212 */
[----:B----4-:R0:W-:Y:S04]  /*3770*/  STG.E desc[UR4][R14.64], R13 ;  /* 0x0000000d0e007986 */ /* 0x0101e8000c101904 */
[----:B-1----:R-:W4:Y:S01]  /*3780*/  LD.E R25, desc[UR6][R10.64+0x8] ;  /* 0x000008060a197980 */ /* 0x002f22000c101900 */
[----:B------:R-:W-:-:S05]  /*3790*/  IMAD.WIDE R18, R29, 0x4, R20 ;  /* 0x000000041d127825 */ /* 0x000fca00078e0214 */
[----:B----4-:R1:W-:Y:S04]  /*37a0*/  STG.E desc[UR4][R18.64], R25 ;  /* 0x0000001912007986 */ /* 0x0103e8000c101904 */
[----:B---3--:R-:W3:Y:S01]  /*37b0*/  LD.E R27, desc[UR6][R8.64+0x8] ;  /* 0x00000806081b7980 */ /* 0x008ee2000c101900 */
[----:B------:R-:W-:-:S05]  /*37c0*/  IMAD.WIDE R20, R29, 0x4, R14 ;  /* 0x000000041d147825 */ /* 0x000fca00078e020e */
[----:B---3--:R3:W-:Y:S04]  /*37d0*/  STG.E desc[UR4][R20.64], R27 ;  /* 0x0000001b14007986 */ /* 0x0087e8000c101904 */
[----:B0-----:R-:W4:Y:S01]  /*37e0*/  LD.E R13, desc[UR6][R10.64+0xc] ;  /* 0x00000c060a0d7980 */ /* 0x001f22000c101900 */
[----:B------:R-:W-:-:S05]  /*37f0*/  IMAD.WIDE R14, R29, 0x4, R18 ;  /* 0x000000041d0e7825 */ /* 0x000fca00078e0212 */
[----:B----4-:R3:W-:Y:S04]  /*3800*/  STG.E desc[UR4][R14.64], R13 ;  /* 0x0000000d0e007986 */ /* 0x0107e8000c101904 */
[----:B-1----:R-:W4:Y:S01]  /*3810*/  LD.E R25, desc[UR6][R8.64+0xc] ;  /* 0x00000c0608197980 */ /* 0x002f22000c101900 */
[----:B------:R-:W-:-:S04]  /*3820*/  IMAD.WIDE R18, R29, 0x4, R20 ;  /* 0x000000041d127825 */ /* 0x000fc800078e0214 */
[----:B------:R-:W-:Y:S01]  /*3830*/  VIADD R7, R7, 0x4 ;  /* 0x0000000407077836 */ /* 0x000fe20000000000 */
[----:B----4-:R3:W-:Y:S06]  /*3840*/  STG.E desc[UR4][R18.64], R25 ;  /* 0x0000001912007986 */ /* 0x0107ec000c101904 */
.L_x_131:
[----:B------:R-:W-:Y:S05]  /*3850*/  @!P1 BRA `(.L_x_127) ;  /* 0x0000000000a49947 */ /* 0x000fea0003800000 */
[----:B------:R-:W-:-:S13]  /*3860*/  ISETP.NE.AND P0, PT, R24, 0x1, PT ;  /* 0x000000011800780c */ /* 0x000fda0003f05270 */
[C---:B------:R-:W-:Y:S01]  /*3870*/  @P0 R2UR UR4, R22.reuse ;  /* 0x00000000160402ca */ /* 0x040fe200000e0000 */
[----:B------:R-:W-:Y:S01]  /*3880*/  @P0 IMAD.WIDE.U32 R8, R7, 0x4, R16 ;  /* 0x0000000407080825 */ /* 0x000fe200078e0010 */
[----:B------:R-:W-:Y:S01]  /*3890*/  @P0 R2UR UR5, R23 ;  /* 0x00000000170502ca */ /* 0x000fe200000e0000 */
[----:B------:R-:W0:Y:S08]  /*38a0*/  @P0 LDC R29, c[0x0][0x398] ;  /* 0x0000e600ff1d0b82 */ /* 0x000e300000000800 */
[----:B------:R-:W1:Y:S04]  /*38b0*/  @P0 LDC.64 R10, c[0x0][0x3a8] ;  /* 0x0000ea00ff0a0b82 */ /* 0x000e680000000a00 */
[----:B---3--:R-:W3:Y:S01]  /*38c0*/  @P0 LD.E R13, desc[UR4][R8.64] ;  /* 0x00000004080d0980 */ /* 0x008ee2000c101900 */
[----:B------:R-:W-:Y:S01]  /*38d0*/  @P0 R2UR UR6, R22 ;  /* 0x00000000160602ca */ /* 0x000fe200000e0000 */
[----:B------:R-:W-:Y:S01]  /*38e0*/  @P0 IMAD.WIDE.U32 R14, R7, 0x4, R2 ;  /* 0x00000004070e0825 */ /* 0x000fe200078e0002 */
[----:B------:R-:W-:Y:S01]  /*38f0*/  @P0 R2UR UR7, R23 ;  /* 0x00000000170702ca */ /* 0x000fe200000e0000 */
[----:B------:R-:W4:Y:S02]  /*3900*/  @P0 LDC.64 R18, c[0x0][0x3b0] ;  /* 0x0000ec00ff120b82 */ /* 0x000f240000000a00 */
[----:B0-----:R-:W-:-:S04]  /*3910*/  @P0 IMAD R21, R7, R29, R4 ;  /* 0x0000001d07150224 */ /* 0x001fc800078e0204 */
[----:B-1----:R-:W-:-:S05]  /*3920*/  @P0 IMAD.WIDE R10, R21, 0x4, R10 ;  /* 0x00000004150a0825 */ /* 0x002fca00078e020a */
[----:B---3--:R-:W-:Y:S04]  /*3930*/  @P0 STG.E desc[UR4][R10.64], R13 ;  /* 0x0000000d0a000986 */ /* 0x008fe8000c101904 */
[----:B------:R-:W3:Y:S01]  /*3940*/  @P0 LD.E R25, desc[UR6][R14.64] ;  /* 0x000000060e190980 */ /* 0x000ee2000c101900 */
[----:B----4-:R-:W-:-:S05]  /*3950*/  @P0 IMAD.WIDE R18, R21, 0x4, R18 ;  /* 0x0000000415120825 */ /* 0x010fca00078e0212 */
[----:B---3--:R0:W-:Y:S04]  /*3960*/  @P0 STG.E desc[UR4][R18.64], R25 ;  /* 0x0000001912000986 */ /* 0x0081e8000c101904 */
[----:B------:R-:W3:Y:S01]  /*3970*/  @P0 LD.E R27, desc[UR6][R8.64+0x4] ;  /* 0x00000406081b0980 */ /* 0x000ee2000c101900 */
[----:B------:R-:W-:Y:S01]  /*3980*/  @P0 IMAD.WIDE R20, R29, 0x4, R10 ;  /* 0x000000041d140825 */ /* 0x000fe200078e020a */
[----:B------:R-:W-:-:S03]  /*3990*/  LOP3.LUT P1, RZ, R12, 0x1, RZ, 0xc0, !PT ;  /* 0x000000010cff7812 */ /* 0x000fc6000782c0ff */
[----:B------:R-:W-:Y:S01]  /*39a0*/  @P0 VIADD R7, R7, 0x2 ;  /* 0x0000000207070836 */ /* 0x000fe20000000000 */
[----:B---3--:R1:W-:Y:S01]  /*39b0*/  @P0 STG.E desc[UR4][R20.64], R27 ;  /* 0x0000001b14000986 */ /* 0x0083e2000c101904 */
[----:B0-----:R-:W-:-:S08]  /*39c0*/  @P0 IMAD.WIDE R18, R29, 0x4, R18 ;  /* 0x000000041d120825 */ /* 0x001fd000078e0212 */
[----:B------:R-:W1:Y:S01]  /*39d0*/  @P1 LDC R6, c[0x0][0x398] ;  /* 0x0000e600ff061b82 */ /* 0x000e620000000800 */
[----:B------:R-:W3:Y:S01]  /*39e0*/  @P0 LD.E R15, desc[UR6][R14.64+0x4] ;  /* 0x000004060e0f0980 */ /* 0x000ee2000c101900 */
[----:B------:R-:W-:Y:S01]  /*39f0*/  @P1 R2UR UR6, R22 ;  /* 0x00000000160612ca */ /* 0x000fe200000e0000 */
[----:B------:R-:W-:Y:S01]  /*3a00*/  @P1 IMAD.WIDE.U32 R8, R7, 0x4, R16 ;  /* 0x0000000407081825 */ /* 0x000fe200078e0010 */
[----:B------:R-:W-:-:S04]  /*3a10*/  @P1 R2UR UR7, R23 ;  /* 0x00000000170712ca */ /* 0x000fc800000e0000 */
[----:B------:R-:W0:Y:S08]  /*3a20*/  @P1 LDC.64 R10, c[0x0][0x3a8] ;  /* 0x0000ea00ff0a1b82 */ /* 0x000e300000000a00 */
[----:B------:R-:W4:Y:S01]  /*3a30*/  @P1 LDC.64 R12, c[0x0][0x3b0] ;  /* 0x0000ec00ff0c1b82 */ /* 0x000f220000000a00 */
[----:B---3--:R3:W-:Y:S04]  /*3a40*/  @P0 STG.E desc[UR4][R18.64], R15 ;  /* 0x0000000f12000986 */ /* 0x0087e8000c101904 */
[----:B------:R-:W5:Y:S01]  /*3a50*/  @P1 LD.E R25, desc[UR6][R8.64] ;  /* 0x0000000608191980 */ /* 0x000f62000c101900 */
[----:B------:R-:W-:Y:S01]  /*3a60*/  @P1 R2UR UR4, R22 ;  /* 0x00000000160412ca */ /* 0x000fe200000e0000 */
[----:B-1----:R-:W-:Y:S01]  /*3a70*/  @P1 IMAD R21, R7, R6, R4 ;  /* 0x0000000607151224 */ /* 0x002fe200078e0204 */
[----:B------:R-:W-:Y:S01]  /*3a80*/  @P1 R2UR UR5, R23 ;  /* 0x00000000170512ca */ /* 0x000fe200000e0000 */
[----:B------:R-:W-:-:S04]  /*3a90*/  @P1 IMAD.WIDE.U32 R6, R7, 0x4, R2 ;  /* 0x0000000407061825 */ /* 0x000fc800078e0002 */
[----:B0-----:R-:W-:-:S08]  /*3aa0*/  @P1 IMAD.WIDE R10, R21, 0x4, R10 ;  /* 0x00000004150a1825 */ /* 0x001fd000078e020a */
[----:B-----5:R3:W-:Y:S04]  /*3ab0*/  @P1 STG.E desc[UR4][R10.64], R25 ;  /* 0x000000190a001986 */ /* 0x0207e8000c101904 */
[----:B------:R-:W5:Y:S01]  /*3ac0*/  @P1 LD.E R7, desc[UR6][R6.64] ;  /* 0x0000000606071980 */ /* 0x000f62000c101900 */
[----:B----4-:R-:W-:-:S05]  /*3ad0*/  @P1 IMAD.WIDE R8, R21, 0x4, R12 ;  /* 0x0000000415081825 */ /* 0x010fca00078e020c */
[----:B-----5:R3:W-:Y:S02]  /*3ae0*/  @P1 STG.E desc[UR4][R8.64], R7 ;  /* 0x0000000708001986 */ /* 0x0207e4000c101904 */
.L_x_127:
[----:B------:R-:W5:Y:S01]  /*3af0*/  LDCU UR4, c[0x0][0x398] ;  /* 0x00007300ff0477ac */ /* 0x000f620008000800 */
[----:B--2---:R-:W-:-:S05]  /*3b00*/  IMAD.IADD R4, R0, 0x1, R4 ;  /* 0x0000000100047824 */ /* 0x004fca00078e0204 */
[----:B-----5:R-:W-:-:S13]  /*3b10*/  ISETP.GE.AND P0, PT, R4, UR4, PT ;  /* 0x0000000404007c0c */ /* 0x020fda000bf06270 */
[----:B------:R-:W-:Y:S05]  /*3b20*/  @!P0 BRA `(.L_x_132) ;  /* 0xffffffc400d08947 */ /* 0x000fea000383ffff */
[----:B------:R-:W-:Y:S05]  /*3b30*/  BRA `(.L_x_91) ;  /* 0x00000008009c7947 */ /* 0x000fea0003800000 */
.L_x_92:
[----:B-1----:R-:W-:-:S13]  /*3b40*/  ISETP.GT.AND P0, PT, R5, RZ, PT ;  /* 0x000000ff0500720c */ /* 0x002fda0003f04270 */
[----:B---3--:R-:W-:Y:S02]  /*3b50*/  @!P0 R2UR UR4, R22 ;  /* 0x00000000160482ca */ /* 0x008fe400000e0000 */
[----:B------:R-:W-:-:S13]  /*3b60*/  @!P0 R2UR UR5, R23 ;  /* 0x00000000170582ca */ /* 0x000fda00000e0000 */
[----:B------:R0:W-:Y:S01]  /*3b70*/  @!P0 ST.E desc[UR4][R2.64], RZ ;  /* 0x000000ff02008985 */ /* 0x0001e2000c101904 */
[----:B------:R-:W-:Y:S05]  /*3b80*/  @!P0 BRA `(.L_x_91) ;  /* 0x0000000800888947 */ /* 0x000fea0003800000 */
[C---:B------:R-:W-:Y:S02]  /*3b90*/  LOP3.LUT R12, R5.reuse, 0x7, RZ, 0xc0, !PT ;  /* 0x00000007050c7812 */ /* 0x040fe400078ec0ff */
[C---:B------:R-:W-:Y:S02]  /*3ba0*/  LOP3.LUT R14, R5.reuse, 0x3, RZ, 0xc0, !PT ;  /* 0x00000003050e7812 */ /* 0x040fe400078ec0ff */
[----:B------:R-:W-:Y:S02]  /*3bb0*/  IADD3 R6, PT, PT, R12, -0x1, RZ ;  /* 0xffffffff0c067810 */ /* 0x000fe40007ffe0ff */
[----:B------:R-:W-:Y:S02]  /*3bc0*/  LOP3.LUT R5, R5, 0x7ffffff8, RZ, 0xc0, !PT ;  /* 0x7ffffff805057812 */ /* 0x000fe400078ec0ff */
[----:B------:R-:W-:-:S13]  /*3bd0*/  ISETP.GE.U32.AND P0, PT, R6, 0x3, PT ;  /* 0x000000030600780c */ /* 0x000fda0003f06070 */
.L_x_138:
[----:B------:R-:W1:Y:S01]  /*3be0*/  LDC R26, c[0x0][0x3a0] ;  /* 0x0000e800ff1a7b82 */ /* 0x000e620000000800 */
[----:B------:R-:W-:Y:S01]  /*3bf0*/  R2UR UR4, R22 ;  /* 0x00000000160472ca */ /* 0x000fe200000e0000 */
[----:B---3--:R-:W-:Y:S01]  /*3c00*/  IMAD.MOV.U32 R7, RZ, RZ, RZ ;  /* 0x000000ffff077224 */ /* 0x008fe200078e00ff */
[----:B------:R-:W-:-:S13]  /*3c10*/  R2UR UR5, R23 ;  /* 0x00000000170572ca */ /* 0x000fda00000e0000 */
[----:B------:R3:W-:Y:S01]  /*3c20*/  ST.E desc[UR4][R2.64], RZ ;  /* 0x000000ff02007985 */ /* 0x0007e2000c101904 */
[----:B-1----:R-:W-:-:S13]  /*3c30*/  ISETP.GE.U32.AND P1, PT, R26, 0x8, PT ;  /* 0x000000081a00780c */ /* 0x002fda0003f26070 */
[----:B---34-:R-:W-:Y:S05]  /*3c40*/  @!P1 BRA `(.L_x_133) ;  /* 0x0000000400049947 */ /* 0x018fea0003800000 */
[----:B------:R-:W1:Y:S01]  /*3c50*/  LDC R13, c[0x0][0x398] ;  /* 0x0000e600ff0d7b82 */ /* 0x000e620000000800 */
[----:B------:R-:W-:Y:S01]  /*3c60*/  BSSY.RECONVERGENT B0, `(.L_x_134) ;  /* 0x000003e000007945 */ /* 0x000fe20003800200 */
[----:B------:R-:W-:-:S06]  /*3c70*/  IMAD.MOV.U32 R15, RZ, RZ, RZ ;  /* 0x000000ffff0f7224 */ /* 0x000fcc00078e00ff */
[----:B------:R-:W3:Y:S02]  /*3c80*/  LDC.64 R6, c[0x0][0x3a8] ;  /* 0x0000ea00ff067b82 */ /* 0x000ee40000000a00 */
.L_x_135:
        /* <DEDUP_REMOVED lines=52> */
[----:B------:R-:W-:-:S04]  /*3fd0*/  IADD3 R15, PT, PT, R15, 0x8, RZ ;  /* 0x000000080f0f7810 */ /* 0x000fc80007ffe0ff */
[----:B------:R-:W-:Y:S01]  /*3fe0*/  ISETP.NE.AND P1, PT, R15, R5, PT ;  /* 0x000000050f00720c */ /* 0x000fe20003f25270 */
[----:B----4-:R3:W-:Y:S04]  /*3ff0*/  STG.E desc[UR4][R24.64], R31 ;  /* 0x0000001f18007986 */ /* 0x0107e8000c101904 */
[----:B-1----:R-:W4:Y:S01]  /*4000*/  LD.E R27, desc[UR6][R10.64+0x1c] ;  /* 0x00001c060a1b7980 */ /* 0x002f22000c101900 */
[----:B------:R-:W-:-:S05]  /*4010*/  IMAD.WIDE R18, R13, 0x4, R20 ;  /* 0x000000040d127825 */ /* 0x000fca00078e0214 */
[----:B----4-:R3:W-:Y:S02]  /*4020*/  STG.E desc[UR4][R18.64], R27 ;  /* 0x0000001b12007986 */ /* 0x0107e4000c101904 */
[----:B------:R-:W-:Y:S05]  /*4030*/  @P1 BRA `(.L_x_135) ;  /* 0xfffffffc00141947 */ /* 0x000fea000383ffff */
[----:B------:R-:W-:Y:S05]  /*4040*/  BSYNC.RECONVERGENT B0 ;  /* 0x0000000000007941 */ /* 0x000fea0003800200 */
.L_x_134:
[----:B------:R-:W-:-:S07]  /*4050*/  IMAD.MOV.U32 R7, RZ, RZ, R5 ;  /* 0x000000ffff077224 */ /* 0x000fce00078e0005 */
.L_x_133:
[----:B------:R-:W-:-:S13]  /*4060*/  ISETP.NE.AND P1, PT, R12, RZ, PT ;  /* 0x000000ff0c00720c */ /* 0x000fda0003f25270 */
[----:B------:R-:W-:Y:S05]  /*4070*/  @!P1 BRA `(.L_x_136) ;  /* 0x00000004003c9947 */ /* 0x000fea0003800000 */
[----:B------:R-:W-:Y:S01]  /*4080*/  ISETP.NE.AND P1, PT, R14, RZ, PT ;  /* 0x000000ff0e00720c */ /* 0x000fe20003f25270 */
[----:B------:R-:W-:-:S12]  /*4090*/  @!P0 BRA `(.L_x_137) ;  /* 0x00000000008c8947 */ /* 0x000fd80003800000 */
[C---:B------:R-:W-:Y:S01]  /*40a0*/  R2UR UR4, R22.reuse ;  /* 0x00000000160472ca */ /* 0x040fe200000e0000 */
[----:B------:R-:W-:Y:S01]  /*40b0*/  IMAD.WIDE.U32 R10, R7, 0x4, R16 ;  /* 0x00000004070a7825 */ /* 0x000fe200078e0010 */
[----:B------:R-:W-:Y:S01]  /*40c0*/  R2UR UR5, R23 ;  /* 0x00000000170572ca */ /* 0x000fe200000e0000 */
[----:B---3--:R-:W1:Y:S08]  /*40d0*/  LDC R29, c[0x0][0x398] ;  /* 0x0000e600ff1d7b82 */ /* 0x008e700000000800 */
[----:B------:R-:W3:Y:S04]  /*40e0*/  LDC.64 R18, c[0x0][0x3a8] ;  /* 0x0000ea00ff127b82 */ /* 0x000ee80000000a00 */
[----:B------:R-:W4:Y:S01]  /*40f0*/  LD.E R13, desc[UR4][R10.64] ;  /* 0x000000040a0d7980 */ /* 0x000f22000c101900 */
[----:B------:R-:W-:Y:S01]  /*4100*/  R2UR UR6, R22 ;  /* 0x00000000160672ca */ /* 0x000fe200000e0000 */
[----:B------:R-:W-:Y:S01]  /*4110*/  IMAD.WIDE.U32 R8, R7, 0x4, R2 ;  /* 0x0000000407087825 */ /* 0x000fe200078e0002 */
[----:B------:R-:W-:Y:S01]  /*4120*/  R2UR UR7, R23 ;  /* 0x00000000170772ca */ /* 0x000fe200000e0000 */
[----:B------:R-:W5:Y:S02]  /*4130*/  LDC.64 R20, c[0x0][0x3b0] ;  /* 0x0000ec00ff147b82 */ /* 0x000f640000000a00 */
[----:B-1----:R-:W-:-:S04]  /*4140*/  IMAD R15, R7, R29, R4 ;  /* 0x0000001d070f7224 */ /* 0x002fc800078e0204 */
[----:B---3--:R-:W-:-:S05]  /*4150*/  IMAD.WIDE R18, R15, 0x4, R18 ;  /* 0x000000040f127825 */ /* 0x008fca00078e0212 */
[----:B----4-:R1:W-:Y:S04]  /*4160*/  STG.E desc[UR4][R18.64], R13 ;  /* 0x0000000d12007986 */ /* 0x0103e8000c101904 */
[----:B------:R-:W3:Y:S01]  /*4170*/  LD.E R27, desc[UR6][R8.64] ;  /* 0x00000006081b7980 */ /* 0x000ee2000c101900 */
[----:B-----5:R-:W-:-:S05]  /*4180*/  IMAD.WIDE R20, R15, 0x4, R20 ;  /* 0x000000040f147825 */ /* 0x020fca00078e0214 */
        /* <DEDUP_REMOVED lines=17> */
[----:B------:R-:W-:-:S04]  /*42a0*/  IMAD.WIDE R20, R29, 0x4, R24 ;  /* 0x000000041d147825 */ /* 0x000fc800078e0218 */
[----:B------:R-:W-:Y:S01]  /*42b0*/  VIADD R7, R7, 0x4 ;  /* 0x0000000407077836 */ /* 0x000fe20000000000 */
[----:B---3--:R4:W-:Y:S06]  /*42c0*/  STG.E desc[UR4][R20.64], R27 ;  /* 0x0000001b14007986 */ /* 0x0089ec000c101904 */
.L_x_137:
[----:B------:R-:W-:Y:S05]  /*42d0*/  @!P1 BRA `(.L_x_136) ;  /* 0x0000000000a49947 */ /* 0x000fea0003800000 */
[----:B------:R-:W-:-:S13]  /*42e0*/  ISETP.NE.AND P1, PT, R14, 0x1, PT ;  /* 0x000000010e00780c */ /* 0x000fda0003f25270 */
[C---:B------:R-:W-:Y:S01]  /*42f0*/  @P1 R2UR UR4, R22.reuse ;  /* 0x00000000160412ca */ /* 0x040fe200000e0000 */
[----:B------:R-:W-:Y:S01]  /*4300*/  @P1 IMAD.WIDE.U32 R8, R7, 0x4, R16 ;  /* 0x0000000407081825 */ /* 0x000fe200078e0010 */
[----:B------:R-:W-:Y:S01]  /*4310*/  @P1 R2UR UR5, R23 ;  /* 0x00000000170512ca */ /* 0x000fe200000e0000 */
[----:B---3--:R-:W1:Y:S08]  /*4320*/  @P1 LDC R29, c[0x0][0x398] ;  /* 0x0000e600ff1d1b82 */ /* 0x008e700000000800 */
[----:B------:R-:W3:Y:S04]  /*4330*/  @P1 LDC.64 R10, c[0x0][0x3a8] ;  /* 0x0000ea00ff0a1b82 */ /* 0x000ee80000000a00 */
[----:B----4-:R-:W4:Y:S01]  /*4340*/  @P1 LD.E R13, desc[UR4][R8.64] ;  /* 0x00000004080d1980 */ /* 0x010f22000c101900 */
[----:B------:R-:W-:Y:S01]  /*4350*/  @P1 R2UR UR6, R22 ;  /* 0x00000000160612ca */ /* 0x000fe200000e0000 */
[----:B------:R-:W-:Y:S01]  /*4360*/  @P1 IMAD.WIDE.U32 R18, R7, 0x4, R2 ;  /* 0x0000000407121825 */ /* 0x000fe200078e0002 */
[----:B------:R-:W-:Y:S01]  /*4370*/  @P1 R2UR UR7, R23 ;  /* 0x00000000170712ca */ /* 0x000fe200000e0000 */
[----:B------:R-:W5:Y:S02]  /*4380*/  @P1 LDC.64 R20, c[0x0][0x3b0] ;  /* 0x0000ec00ff141b82 */ /* 0x000f640000000a00 */
[----:B-1----:R-:W-:-:S04]  /*4390*/  @P1 IMAD R25, R7, R29, R4 ;  /* 0x0000001d07191224 */ /* 0x002fc800078e0204 */
[----:B---3--:R-:W-:-:S05]  /*43a0*/  @P1 IMAD.WIDE R10, R25, 0x4, R10 ;  /* 0x00000004190a1825 */ /* 0x008fca00078e020a */
[----:B----4-:R-:W-:Y:S04]  /*43b0*/  @P1 STG.E desc[UR4][R10.64], R13 ;  /* 0x0000000d0a001986 */ /* 0x010fe8000c101904 */
[----:B------:R-:W3:Y:S01]  /*43c0*/  @P1 LD.E R15, desc[UR6][R18.64] ;  /* 0x00000006120f1980 */ /* 0x000ee2000c101900 */
[----:B-----5:R-:W-:-:S05]  /*43d0*/  @P1 IMAD.WIDE R20, R25, 0x4, R20 ;  /* 0x0000000419141825 */ /* 0x020fca00078e0214 */
[----:B---3--:R1:W-:Y:S04]  /*43e0*/  @P1 STG.E desc[UR4][R20.64], R15 ;  /* 0x0000000f14001986 */ /* 0x0083e8000c101904 */
[----:B------:R-:W3:Y:S01]  /*43f0*/  @P1 LD.E R27, desc[UR6][R8.64+0x4] ;  /* 0x00000406081b1980 */ /* 0x000ee2000c101900 */
[----:B------:R-:W-:Y:S01]  /*4400*/  @P1 IMAD.WIDE R24, R29, 0x4, R10 ;  /* 0x000000041d181825 */ /* 0x000fe200078e020a */
[----:B------:R-:W-:Y:S02]  /*4410*/  LOP3.LUT P2, RZ, R26, 0x1, RZ, 0xc0, !PT ;  /* 0x000000011aff7812 */ /* 0x000fe4000784c0ff */
[----:B------:R-:W-:Y:S02]  /*4420*/  @P1 IADD3 R7, PT, PT, R7, 0x2, RZ ;  /* 0x0000000207071810 */ /* 0x000fe40007ffe0ff */
[----:B---3--:R-:W-:Y:S01]  /*4430*/  @P1 STG.E desc[UR4][R24.64], R27 ;  /* 0x0000001b18001986 */ /* 0x008fe2000c101904 */
[----:B-1----:R-:W-:-:S08]  /*4440*/  @P1 IMAD.WIDE R20, R29, 0x4, R20 ;  /* 0x000000041d141825 */ /* 0x002fd000078e0214 */
[----:B------:R-:W1:Y:S01]  /*4450*/  @P2 LDC R15, c[0x0][0x398] ;  /* 0x0000e600ff0f2b82 */ /* 0x000e620000000800 */
[----:B------:R-:W3:Y:S01]  /*4460*/  @P1 LD.E R19, desc[UR6][R18.64+0x4] ;  /* 0x0000040612131980 */ /* 0x000ee2000c101900 */
[----:B------:R-:W-:Y:S01]  /*4470*/  @P2 R2UR UR6, R22 ;  /* 0x00000000160622ca */ /* 0x000fe200000e0000 */
[----:B------:R-:W-:Y:S01]  /*4480*/  @P2 IMAD.WIDE.U32 R8, R7, 0x4, R16 ;  /* 0x0000000407082825 */ /* 0x000fe200078e0010 */
[----:B------:R-:W-:-:S04]  /*4490*/  @P2 R2UR UR7, R23 ;  /* 0x00000000170722ca */ /* 0x000fc800000e0000 */
[----:B------:R-:W4:Y:S01]  /*44a0*/  @P2 LDC.64 R10, c[0x0][0x3a8] ;  /* 0x0000ea00ff0a2b82 */ /* 0x000f220000000a00 */
[----:B---3--:R3:W-:Y:S08]  /*44b0*/  @P1 STG.E desc[UR4][R20.64], R19 ;  /* 0x0000001314001986 */ /* 0x0087f0000c101904 */
[----:B------:R-:W5:Y:S01]  /*44c0*/  @P2 LD.E R13, desc[UR6][R8.64] ;  /* 0x00000006080d2980 */ /* 0x000f62000c101900 */
[----:B------:R-:W-:Y:S01]  /*44d0*/  @P2 R2UR UR4, R22 ;  /* 0x00000000160422ca */ /* 0x000fe200000e0000 */
[----:B-1----:R-:W-:Y:S01]  /*44e0*/  @P2 IMAD R15, R7, R15, R4 ;  /* 0x0000000f070f2224 */ /* 0x002fe200078e0204 */
[----:B------:R-:W-:Y:S01]  /*44f0*/  @P2 R2UR UR5, R23 ;  /* 0x00000000170522ca */ /* 0x000fe200000e0000 */
[----:B------:R-:W-:-:S04]  /*4500*/  @P2 IMAD.WIDE.U32 R6, R7, 0x4, R2 ;  /* 0x0000000407062825 */ /* 0x000fc800078e0002 */
[C---:B----4-:R-:W-:Y:S01]  /*4510*/  @P2 IMAD.WIDE R10, R15.reuse, 0x4, R10 ;  /* 0x000000040f0a2825 */ /* 0x050fe200078e020a */
[----:B---3--:R-:W1:Y:S07]  /*4520*/  @P2 LDC.64 R18, c[0x0][0x3b0] ;  /* 0x0000ec00ff122b82 */ /* 0x008e6e0000000a00 */
[----:B-----5:R3:W-:Y:S04]  /*4530*/  @P2 STG.E desc[UR4][R10.64], R13 ;  /* 0x0000000d0a002986 */ /* 0x0207e8000c101904 */
[----:B------:R-:W4:Y:S01]  /*4540*/  @P2 LD.E R7, desc[UR6][R6.64] ;  /* 0x0000000606072980 */ /* 0x000f22000c101900 */
[----:B-1----:R-:W-:-:S05]  /*4550*/  @P2 IMAD.WIDE R8, R15, 0x4, R18 ;  /* 0x000000040f082825 */ /* 0x002fca00078e0212 */
[----:B----4-:R3:W-:Y:S02]  /*4560*/  @P2 STG.E desc[UR4][R8.64], R7 ;  /* 0x0000000708002986 */ /* 0x0107e4000c101904 */
.L_x_136:
[----:B------:R-:W1:Y:S01]  /*4570*/  LDCU UR4, c[0x0][0x398] ;  /* 0x00007300ff0477ac */ /* 0x000e620008000800 */
[----:B--2---:R-:W-:-:S05]  /*4580*/  IMAD.IADD R4, R0, 0x1, R4 ;  /* 0x0000000100047824 */ /* 0x004fca00078e0204 */
[----:B-1----:R-:W-:-:S13]  /*4590*/  ISETP.GE.AND P1, PT, R4, UR4, PT ;  /* 0x0000000404007c0c */ /* 0x002fda000bf26270 */
[----:B------:R-:W-:Y:S05]  /*45a0*/  @!P1 BRA `(.L_x_138) ;  /* 0xfffffff4008c9947 */ /* 0x000fea000383ffff */
.L_x_91:
[----:B------:R-:W-:Y:S05]  /*45b0*/  BSYNC.RECONVERGENT B1 ;  /* 0x0000000000017941 */ /* 0x000fea0003800200 */
.L_x_90:
[----:B---34-:R-:W-:Y:S01]  /*45c0*/  MOV R18, 0x8 ;  /* 0x0000000800127802 */ /* 0x018fe20000000f00 */
[----:B------:R-:W-:Y:S01]  /*45d0*/  IMAD.MOV.U32 R4, RZ, RZ, R2 ;  /* 0x000000ffff047224 */ /* 0x000fe200078e0002 */
[----:B------:R-:W-:Y:S02]  /*45e0*/  MOV R5, R3 ;  /* 0x0000000300057202 */ /* 0x000fe40000000f00 */
[----:B-1----:R1:W3:Y:S05]  /*45f0*/  LDC.64 R6, c[0x4][R18] ;  /* 0x0100000012067b82 */ /* 0x0022ea0000000a00 */
[----:B------:R-:W-:-:S07]  /*4600*/  LEPC R20, `(.L_x_139) ;  /* 0x000000001014794e */ /* 0x000fce0000000000 */
[----:B0123--:R-:W-:Y:S05]  /*4610*/  CALL.ABS.NOINC R6 ;  /* 0x0000000006007343 */ /* 0x00ffea0003c00000 */
.L_x_139:
[----:B------:R-:W0:Y:S01]  /*4620*/  LDC.64 R18, c[0x4][R18] ;  /* 0x0100000012127b82 */ /* 0x000e220000000a00 */
[----:B------:R-:W-:Y:S02]  /*4630*/  IMAD.MOV.U32 R4, RZ, RZ, R16 ;  /* 0x000000ffff047224 */ /* 0x000fe400078e0010 */
[----:B------:R-:W-:-:S07]  /*4640*/  IMAD.MOV.U32 R5, RZ, RZ, R17 ;  /* 0x000000ffff057224 */ /* 0x000fce00078e0011 */
[----:B------:R-:W-:-:S07]  /*4650*/  LEPC R20, `(.L_x_140) ;  /* 0x000000001014794e */ /* 0x000fce0000000000 */
[----:B0-----:R-:W-:Y:S05]  /*4660*/  CALL.ABS.NOINC R18 ;  /* 0x0000000012007343 */ /* 0x001fea0003c00000 */
.L_x_140:
[----:B------:R-:W-:Y:S05]  /*4670*/  EXIT ;  /* 0x000000000000794d */ /* 0x000fea0003800000 */
        .weak           $__internal_2_$__cuda_sm20_div_rn_f64_full
        .type           $__internal_2_$__cuda_sm20_div_rn_f64_full,@function
        .size           $__internal_2_$__cuda_sm20_div_rn_f64_full,($__internal_3_$__cuda_sm20_dsqrt_rn_f64_mediumpath_v1 - $__internal_2_$__cuda_sm20_div_rn_f64_full)
$__internal_2_$__cuda_sm20_div_rn_f64_full:
[C---:B------:R-:W-:Y:S01]  /*4680*/  FSETP.GEU.AND P0, PT, |R21|.reuse, 1.469367938527859385e-39, PT ;  /* 0x001000001500780b */ /* 0x040fe20003f0e200 */
[----:B------:R-:W-:Y:S01]  /*4690*/  IMAD.MOV.U32 R24, RZ, RZ, 0x1 ;  /* 0x00000001ff187424 */ /* 0x000fe200078e00ff */
[----:B------:R-:W-:Y:S01]  /*46a0*/  LOP3.LUT R14, R21, 0x800fffff, RZ, 0xc0, !PT ;  /* 0x800fffff150e7812 */ /* 0x000fe200078ec0ff */
[----:B------:R-:W-:Y:S01]  /*46b0*/  IMAD.MOV.U32 R27, RZ, RZ, 0x1ca00000 ;  /* 0x1ca00000ff1b7424 */ /* 0x000fe200078e00ff */
[C---:B------:R-:W-:Y:S01]  /*46c0*/  FSETP.GEU.AND P2, PT, |R19|.reuse, 1.469367938527859385e-39, PT ;  /* 0x001000001300780b */ /* 0x040fe20003f4e200 */
[----:B------:R-:W-:Y:S01]  /*46d0*/  BSSY.RECONVERGENT B3, `(.L_x_141) ;  /* 0x0000052000037945 */ /* 0x000fe20003800200 */
[----:B------:R-:W-:Y:S02]  /*46e0*/  LOP3.LUT R15, R14, 0x3ff00000, RZ, 0xfc, !PT ;  /* 0x3ff000000e0f7812 */ /* 0x000fe400078efcff */
[----:B------:R-:W-:Y:S02]  /*46f0*/  MOV R14, R20 ;  /* 0x00000014000e7202 */ /* 0x000fe40000000f00 */
[----:B------:R-:W-:-:S02]  /*4700*/  LOP3.LUT R13, R19, 0x7ff00000, RZ, 0xc0, !PT ;  /* 0x7ff00000130d7812 */ /* 0x000fc400078ec0ff */
[----:B------:R-:W-:Y:S01]  /*4710*/  LOP3.LUT R34, R21, 0x7ff00000, RZ, 0xc0, !PT ;  /* 0x7ff0000015227812 */ /* 0x000fe200078ec0ff */
[----:B------:R-:W-:Y:S02]  /*4720*/  @!P0 DMUL R14, R20, 8.98846567431157953865e+307 ;  /* 0x7fe00000140e8828 */ /* 0x000fe40000000000 */
[----:B------:R-:W-:Y:S01]  /*4730*/  IMAD.MOV.U32 R35, RZ, RZ, R13 ;  /* 0x000000ffff237224 */ /* 0x000fe200078e000d */
[----:B------:R-:W-:Y:S02]  /*4740*/  ISETP.GE.U32.AND P1, PT, R13, R34, PT ;  /* 0x000000220d00720c */ /* 0x000fe40003f26070 */
[----:B------:R-:W-:Y:S01]  /*4750*/  @!P2 LOP3.LUT R30, R21, 0x7ff00000, RZ, 0xc0, !PT ;  /* 0x7ff00000151ea812 */ /* 0x000fe200078ec0ff */
[----:B------:R-:W0:Y:S03]  /*4760*/  MUFU.RCP64H R25, R15 ;  /* 0x0000000f00197308 */ /* 0x000e260000001800 */
[----:B------:R-:W-:Y:S01]  /*4770*/  @!P2 ISETP.GE.U32.AND P3, PT, R13, R30, PT ;  /* 0x0000001e0d00a20c */ /* 0x000fe20003f66070 */
[----:B------:R-:W-:Y:S01]  /*4780*/  @!P2 IMAD.MOV.U32 R30, RZ, RZ, RZ ;  /* 0x000000ffff1ea224 */ /* 0x000fe200078e00ff */
[----:B------:R-:W-:-:S02]  /*4790*/  @!P0 LOP3.LUT R34, R15, 0x7ff00000, RZ, 0xc0, !PT ;  /* 0x7ff000000f228812 */ /* 0x000fc400078ec0ff */
[----:B------:R-:W-:-:S03]  /*47a0*/  @!P2 SEL R31, R27, 0x63400000, !P3 ;  /* 0x634000001b1fa807 */ /* 0x000fc60005800000 */
[----:B------:R-:W-:Y:S01]  /*47b0*/  VIADD R37, R34, 0xffffffff ;  /* 0xffffffff22257836 */ /* 0x000fe20000000000 */
[----:B------:R-:W-:-:S04]  /*47c0*/  @!P2 LOP3.LUT R31, R31, 0x80000000, R19, 0xf8, !PT ;  /* 0x800000001f1fa812 */ /* 0x000fc800078ef813 */
[----:B------:R-:W-:Y:S01]  /*47d0*/  @!P2 LOP3.LUT R31, R31, 0x100000, RZ, 0xfc, !PT ;  /* 0x001000001f1fa812 */ /* 0x000fe200078efcff */
[----:B0-----:R-:W-:-:S08]  /*47e0*/  DFMA R28, R24, -R14, 1 ;  /* 0x3ff00000181c742b */ /* 0x001fd0000000080e */
        /* <DEDUP_REMOVED lines=20> */
[----:B------:R-:W-:-:S05]  /*4930*/  SEL R13, R27, 0x63400000, !P0 ;  /* 0x634000001b0d7807 */ /* 0x000fca0004000000 */
[----:B------:R-:W-:Y:S02]  /*4940*/  IMAD.IADD R13, R18, 0x1, -R13 ;  /* 0x00000001120d7824 */ /* 0x000fe400078e0a0d */
[----:B------:R-:W-:-:S03]  /*4950*/  IMAD.MOV.U32 R18, RZ, RZ, RZ ;  /* 0x000000ffff127224 */ /* 0x000fc600078e00ff */
[----:B------:R-:W-:-:S06]  /*4960*/  IADD3 R19, PT, PT, R13, 0x7fe00000, RZ ;  /* 0x7fe000000d137810 */ /* 0x000fcc0007ffe0ff */
[----:B------:R-:W-:-:S10]  /*4970*/  DMUL R30, R28, R18 ;  /* 0x000000121c1e7228 */ /* 0x000fd40000000000 */
[----:B------:R-:W-:-:S13]  /*4980*/  FSETP.GTU.AND P0, PT, |R31|, 1.469367938527859385e-39, PT ;  /* 0x001000001f00780b */ /* 0x000fda0003f0c200 */
[----:B------:R-:W-:Y:S05]  /*4990*/  @P0 BRA `(.L_x_143) ;  /* 0x0000000000940947 */ /* 0x000fea0003800000 */
[----:B------:R-:W-:Y:S01]  /*49a0*/  DFMA R14, R28, -R14, R24 ;  /* 0x8000000e1c0e722b */ /* 0x000fe20000000018 */
[----:B------:R-:W-:-:S09]  /*49b0*/  IMAD.MOV.U32 R18, RZ, RZ, RZ ;  /* 0x000000ffff127224 */ /* 0x000fd200078e00ff */
[C---:B------:R-:W-:Y:S02]  /*49c0*/  FSETP.NEU.AND P0, PT, R15.reuse, RZ, PT ;  /* 0x000000ff0f00720b */ /* 0x040fe40003f0d000 */
[----:B------:R-:W-:-:S04]  /*49d0*/  LOP3.LUT R21, R15, 0x80000000, R21, 0x48, !PT ;  /* 0x800000000f157812 */ /* 0x000fc800078e4815 */
[----:B------:R-:W-:-:S07]  /*49e0*/  LOP3.LUT R19, R21, R19, RZ, 0xfc, !PT ;  /* 0x0000001315137212 */ /* 0x000fce00078efcff */
[----:B------:R-:W-:Y:S05]  /*49f0*/  @!P0 BRA `(.L_x_143) ;  /* 0x00000000007c8947 */ /* 0x000fea0003800000 */
[C---:B------:R-:W-:Y:S01]  /*4a00*/  IADD3 R15, PT, PT, -R13.reuse, RZ, RZ ;  /* 0x000000ff0d0f7210 */ /* 0x040fe20007ffe1ff */
[----:B------:R-:W-:Y:S01]  /*4a10*/  IMAD.MOV.U32 R14, RZ, RZ, RZ ;  /* 0x000000ffff0e7224 */ /* 0x000fe200078e00ff */
[----:B------:R-:W-:Y:S01]  /*4a20*/  DMUL.RP R18, R28, R18 ;  /* 0x000000121c127228 */ /* 0x000fe20000008000 */
[----:B------:R-:W-:-:S04]  /*4a30*/  IADD3 R13, PT, PT, -R13, -0x43300000, RZ ;  /* 0xbcd000000d0d7810 */ /* 0x000fc80007ffe1ff */
[----:B------:R-:W-:-:S05]  /*4a40*/  DFMA R14, R30, -R14, R28 ;  /* 0x8000000e1e0e722b */ /* 0x000fca000000001c */
[----:B------:R-:W-:-:S05]  /*4a50*/  LOP3.LUT R21, R19, R21, RZ, 0x3c, !PT ;  /* 0x0000001513157212 */ /* 0x000fca00078e3cff */
[----:B------:R-:W-:-:S04]  /*4a60*/  FSETP.NEU.AND P0, PT, |R15|, R13, PT ;  /* 0x0000000d0f00720b */ /* 0x000fc80003f0d200 */
[----:B------:R-:W-:Y:S02]  /*4a70*/  FSEL R30, R18, R30, !P0 ;  /* 0x0000001e121e7208 */ /* 0x000fe40004000000 */
[----:B------:R-:W-:Y:S01]  /*4a80*/  FSEL R31, R21, R31, !P0 ;  /* 0x0000001f151f7208 */ /* 0x000fe20004000000 */
[----:B------:R-:W-:Y:S06]  /*4a90*/  BRA `(.L_x_143) ;  /* 0x0000000000547947 */ /* 0x000fec0003800000 */
.L_x_142:
[----:B------:R-:W-:-:S14]  /*4aa0*/  DSETP.NAN.AND P0, PT, R18, R18, PT ;  /* 0x000000121200722a */ /* 0x000fdc0003f08000 */
[----:B------:R-:W-:Y:S05]  /*4ab0*/  @P0 BRA `(.L_x_144) ;  /* 0x0000000000440947 */ /* 0x000fea0003800000 */
[----:B------:R-:W-:-:S14]  /*4ac0*/  DSETP.NAN.AND P0, PT, R20, R20, PT ;  /* 0x000000141400722a */ /* 0x000fdc0003f08000 */
[----:B------:R-:W-:Y:S05]  /*4ad0*/  @P0 BRA `(.L_x_145) ;  /* 0x0000000000300947 */ /* 0x000fea0003800000 */
[----:B------:R-:W-:Y:S01]  /*4ae0*/  ISETP.NE.AND P0, PT, R35, R34, PT ;  /* 0x000000222300720c */ /* 0x000fe20003f05270 */
[----:B------:R-:W-:Y:S01]  /*4af0*/  IMAD.MOV.U32 R30, RZ, RZ, 0x0 ;  /* 0x00000000ff1e7424 */ /* 0x000fe200078e00ff */
[----:B------:R-:W-:-:S11]  /*4b00*/  MOV R31, 0xfff80000 ;  /* 0xfff80000001f7802 */ /* 0x000fd60000000f00 */
[----:B------:R-:W-:Y:S05]  /*4b10*/  @!P0 BRA `(.L_x_143) ;  /* 0x0000000000348947 */ /* 0x000fea0003800000 */
[----:B------:R-:W-:Y:S02]  /*4b20*/  ISETP.NE.AND P0, PT, R35, 0x7ff00000, PT ;  /* 0x7ff000002300780c */ /* 0x000fe40003f05270 */
[----:B------:R-:W-:Y:S02]  /*4b30*/  LOP3.LUT R31, R19, 0x80000000, R21, 0x48, !PT ;  /* 0x80000000131f7812 */ /* 0x000fe400078e4815 */
[----:B------:R-:W-:-:S13]  /*4b40*/  ISETP.EQ.OR P0, PT, R34, RZ, !P0 ;  /* 0x000000ff2200720c */ /* 0x000fda0004702670 */
[----:B------:R-:W-:Y:S01]  /*4b50*/  @P0 LOP3.LUT R13, R31, 0x7ff00000, RZ, 0xfc, !PT ;  /* 0x7ff000001f0d0812 */ /* 0x000fe200078efcff */
[----:B------:R-:W-:Y:S02]  /*4b60*/  @!P0 IMAD.MOV.U32 R30, RZ, RZ, RZ ;  /* 0x000000ffff1e8224 */ /* 0x000fe400078e00ff */
[----:B------:R-:W-:Y:S01]  /*4b70*/  @P0 IMAD.MOV.U32 R30, RZ, RZ, RZ ;  /* 0x000000ffff1e0224 */ /* 0x000fe200078e00ff */
[----:B------:R-:W-:Y:S01]  /*4b80*/  @P0 MOV R31, R13 ;  /* 0x0000000d001f0202 */ /* 0x000fe20000000f00 */
[----:B------:R-:W-:Y:S06]  /*4b90*/  BRA `(.L_x_143) ;  /* 0x0000000000147947 */ /* 0x000fec0003800000 */
.L_x_145:
[----:B------:R-:W-:Y:S01]  /*4ba0*/  LOP3.LUT R31, R21, 0x80000, RZ, 0xfc, !PT ;  /* 0x00080000151f7812 */ /* 0x000fe200078efcff */
[----:B------:R-:W-:Y:S01]  /*4bb0*/  IMAD.MOV.U32 R30, RZ, RZ, R20 ;  /* 0x000000ffff1e7224 */ /* 0x000fe200078e0014 */
[----:B------:R-:W-:Y:S06]  /*4bc0*/  BRA `(.L_x_143) ;  /* 0x0000000000087947 */ /* 0x000fec0003800000 */
.L_x_144:
[----:B------:R-:W-:Y:S01]  /*4bd0*/  LOP3.LUT R31, R19, 0x80000, RZ, 0xfc, !PT ;  /* 0x00080000131f7812 */ /* 0x000fe200078efcff */
[----:B------:R-:W-:-:S07]  /*4be0*/  IMAD.MOV.U32 R30, RZ, RZ, R18 ;  /* 0x000000ffff1e7224 */ /* 0x000fce00078e0012 */
.L_x_143:
[----:B------:R-:W-:Y:S05]  /*4bf0*/  BSYNC.RECONVERGENT B3 ;  /* 0x0000000000037941 */ /* 0x000fea0003800200 */
.L_x_141:
[----:B------:R-:W-:Y:S01]  /*4c00*/  IMAD.MOV.U32 R27, RZ, RZ, 0x0 ;  /* 0x00000000ff1b7424 */ /* 0x000fe200078e00ff */
[----:B------:R-:W-:Y:S01]  /*4c10*/  MOV R14, R30 ;  /* 0x0000001e000e7202 */ /* 0x000fe20000000f00 */
[----:B------:R-:W-:Y:S02]  /*4c20*/  IMAD.MOV.U32 R15, RZ, RZ, R31 ;  /* 0x000000ffff0f7224 */ /* 0x000fe400078e001f */
[----:B------:R-:W-:Y:S05]  /*4c30*/  RET.REL.NODEC R26 `(_Z7knn_gpuPKfiS0_iiiPfPi) ;  /* 0xffffffb01af07950 */ /* 0x000fea0003c3ffff */
        .weak           $__internal_3_$__cuda_sm20_dsqrt_rn_f64_mediumpath_v1
        .type           $__internal_3_$__cuda_sm20_dsqrt_rn_f64_mediumpath_v1,@function
        .size           $__internal_3_$__cuda_sm20_dsqrt_rn_f64_mediumpath_v1,(.L_x_219 - $__internal_3_$__cuda_sm20_dsqrt_rn_f64_mediumpath_v1)
$__internal_3_$__cuda_sm20_dsqrt_rn_f64_mediumpath_v1:
[----:B------:R-:W-:Y:S01]  /*4c40*/  ISETP.GE.U32.AND P0, PT, R24, -0x3400000, PT ;  /* 0xfcc000001800780c */ /* 0x000fe20003f06070 */
[----:B------:R-:W-:Y:S01]  /*4c50*/  BSSY.RECONVERGENT B3, `(.L_x_146) ;  /* 0x0000028000037945 */ /* 0x000fe20003800200 */
[----:B------:R-:W-:Y:S01]  /*4c60*/  IMAD.MOV.U32 R24, RZ, RZ, R28 ;  /* 0x000000ffff187224 */ /* 0x000fe200078e001c */
[----:B------:R-:W-:Y:S01]  /*4c70*/  MOV R21, R13 ;  /* 0x0000000d00157202 */ /* 0x000fe20000000f00 */
[----:B------:R-:W-:Y:S01]  /*4c80*/  IMAD.MOV.U32 R25, RZ, RZ, R29 ;  /* 0x000000ffff197224 */ /* 0x000fe200078e001d */
[----:B------:R-:W-:Y:S01]  /*4c90*/  MOV R28, R19 ;  /* 0x00000013001c7202 */ /* 0x000fe20000000f00 */
[----:B------:R-:W-:-:S07]  /*4ca0*/  IMAD.MOV.U32 R29, RZ, RZ, R30 ;  /* 0x000000ffff1d7224 */ /* 0x000fce00078e001e */
[----:B------:R-:W-:Y:S05]  /*4cb0*/  @!P0 BRA `(.L_x_147) ;  /* 0x0000000000208947 */ /* 0x000fea0003800000 */
[----:B------:R-:W-:-:S10]  /*4cc0*/  DFMA.RM R24, R24, R26, R28 ;  /* 0x0000001a1818722b */ /* 0x000fd4000000401c */
[----:B------:R-:W-:-:S05]  /*4cd0*/  IADD3 R26, P0, PT, R24, 0x1, RZ ;  /* 0x00000001181a7810 */ /* 0x000fca0007f1e0ff */
[----:B------:R-:W-:-:S06]  /*4ce0*/  IMAD.X R27, RZ, RZ, R25, P0 ;  /* 0x000000ffff1b7224 */ /* 0x000fcc00000e0619 */
[----:B------:R-:W-:-:S08]  /*4cf0*/  DFMA.RP R20, -R24, R26, R20 ;  /* 0x0000001a1814722b */ /* 0x000fd00000008114 */
[----:B------:R-:W-:-:S06]  /*4d00*/  DSETP.GT.AND P0, PT, R20, RZ, PT ;  /* 0x000000ff1400722a */ /* 0x000fcc0003f04000 */
[----:B------:R-:W-:Y:S02]  /*4d10*/  FSEL R24, R26, R24, P0 ;  /* 0x000000181a187208 */ /* 0x000fe40000000000 */
[----:B------:R-:W-:Y:S01]  /*4d20*/  FSEL R25, R27, R25, P0 ;  /* 0x000000191b197208 */ /* 0x000fe20000000000 */
[----:B------:R-:W-:Y:S06]  /*4d30*/  BRA `(.L_x_148) ;  /* 0x0000000000647947 */ /* 0x000fec0003800000 */
.L_x_147:
[----:B------:R-:W-:-:S14]  /*4d40*/  DSETP.NE.AND P0, PT, R20, RZ, PT ;  /* 0x000000ff1400722a */ /* 0x000fdc0003f05000 */
[----:B------:R-:W-:Y:S05]  /*4d50*/  @!P0 BRA `(.L_x_149) ;  /* 0x0000000000588947 */ /* 0x000fea0003800000 */
[----:B------:R-:W-:-:S13]  /*4d60*/  ISETP.GE.AND P0, PT, R21, RZ, PT ;  /* 0x000000ff1500720c */ /* 0x000fda0003f06270 */
[----:B------:R-:W-:Y:S01]  /*4d70*/  @!P0 MOV R24, 0x0 ;  /* 0x0000000000188802 */ /* 0x000fe20000000f00 */
[----:B------:R-:W-:Y:S01]  /*4d80*/  @!P0 IMAD.MOV.U32 R25, RZ, RZ, -0x80000 ;  /* 0xfff80000ff198424 */ /* 0x000fe200078e00ff */
[----:B------:R-:W-:Y:S06]  /*4d90*/  @!P0 BRA `(.L_x_148) ;  /* 0x00000000004c8947 */ /* 0x000fec0003800000 */
[----:B------:R-:W-:-:S13]  /*4da0*/  ISETP.GT.AND P0, PT, R21, 0x7fefffff, PT ;  /* 0x7fefffff1500780c */ /* 0x000fda0003f04270 */
[----:B------:R-:W-:Y:S05]  /*4db0*/  @P0 BRA `(.L_x_149) ;  /* 0x0000000000400947 */ /* 0x000fea0003800000 */
[----:B------:R-:W-:Y:S01]  /*4dc0*/  DMUL R20, R20, 8.11296384146066816958e+31 ;  /* 0x4690000014147828 */ /* 0x000fe20000000000 */
[----:B------:R-:W-:Y:S01]  /*4dd0*/  IMAD.MOV.U32 R24, RZ, RZ, RZ ;  /* 0x000000ffff187224 */ /* 0x000fe200078e00ff */
[----:B------:R-:W-:Y:S01]  /*4de0*/  MOV R28, 0x0 ;  /* 0x00000000001c7802 */ /* 0x000fe20000000f00 */
[----:B------:R-:W-:-:S03]  /*4df0*/  IMAD.MOV.U32 R29, RZ, RZ, 0x3fd80000 ;  /* 0x3fd80000ff1d7424 */ /* 0x000fc600078e00ff */
[----:B------:R-:W0:Y:S02]  /*4e00*/  MUFU.RSQ64H R25, R21 ;  /* 0x0000001500197308 */ /* 0x000e240000001c00 */
[----:B0-----:R-:W-:-:S08]  /*4e10*/  DMUL R26, R24, R24 ;  /* 0x00000018181a7228 */ /* 0x001fd00000000000 */
[----:B------:R-:W-:-:S08]  /*4e20*/  DFMA R26, R20, -R26, 1 ;  /* 0x3ff00000141a742b */ /* 0x000fd0000000081a */
[----:B------:R-:W-:Y:S02]  /*4e30*/  DFMA R28, R26, R28, 0.5 ;  /* 0x3fe000001a1c742b */ /* 0x000fe4000000001c */
[----:B------:R-:W-:-:S08]  /*4e40*/  DMUL R26, R24, R26 ;  /* 0x0000001a181a7228 */ /* 0x000fd00000000000 */
[----:B------:R-:W-:-:S08]  /*4e50*/  DFMA R26, R28, R26, R24 ;  /* 0x0000001a1c1a722b */ /* 0x000fd00000000018 */
[----:B------:R-:W-:Y:S02]  /*4e60*/  DMUL R24, R20, R26 ;  /* 0x0000001a14187228 */ /* 0x000fe40000000000 */
[----:B------:R-:W-:-:S06]  /*4e70*/  VIADD R27, R27, 0xfff00000 ;  /* 0xfff000001b1b7836 */ /* 0x000fcc0000000000 */
[----:B------:R-:W-:-:S08]  /*4e80*/  DFMA R28, R24, -R24, R20 ;  /* 0x80000018181c722b */ /* 0x000fd00000000014 */
[----:B------:R-:W-:-:S10]  /*4e90*/  DFMA R24, R26, R28, R24 ;  /* 0x0000001c1a18722b */ /* 0x000fd40000000018 */
[----:B------:R-:W-:Y:S01]  /*4ea0*/  IADD3 R25, PT, PT, R25, -0x3500000, RZ ;  /* 0xfcb0000019197810 */ /* 0x000fe20007ffe0ff */
[----:B------:R-:W-:Y:S06]  /*4eb0*/  BRA `(.L_x_148) ;  /* 0x0000000000047947 */ /* 0x000fec0003800000 */
.L_x_149:
[----:B------:R-:W-:-:S11]  /*4ec0*/  DADD R24, R20, R20 ;  /* 0x0000000014187229 */ /* 0x000fd60000000014 */
.L_x_148:
[----:B------:R-:W-:Y:S05]  /*4ed0*/  BSYNC.RECONVERGENT B3 ;  /* 0x0000000000037941 */ /* 0x000fea0003800200 */
.L_x_146:
[----:B------:R-:W-:-:S04]  /*4ee0*/  IMAD.MOV.U32 R19, RZ, RZ, 0x0 ;  /* 0x00000000ff137424 */ /* 0x000fc800078e00ff */
[----:B------:R-:W-:Y:S05]  /*4ef0*/  RET.REL.NODEC R18 `(_Z7knn_gpuPKfiS0_iiiPfPi) ;  /* 0xffffffb012407950 */ /* 0x000fea0003c3ffff */
.L_x_150:
        /* <DEDUP_REMOVED lines=16> */
.L_x_219:


//--------------------- .text._Z20knn_gpu_1_Block_GridPKfiS0_iiiPfPi --------------------------
	.section	.text._Z20knn_gpu_1_Block_GridPKfiS0_iiiPfPi,"ax",@progbits
	.align	128
        .global         _Z20knn_gpu_1_Block_GridPKfiS0_iiiPfPi
        .type           _Z20knn_gpu_1_Block_GridPKfiS0_iiiPfPi,@function
        .size           _Z20knn_gpu_1_Block_GridPKfiS0_iiiPfPi,(.L_x_221 - _Z20knn_gpu_1_Block_GridPKfiS0_iiiPfPi)
        .other          _Z20knn_gpu_1_Block_GridPKfiS0_iiiPfPi,@"STO_CUDA_ENTRY STV_DEFAULT"
_Z20knn_gpu_1_Block_GridPKfiS0_iiiPfPi:
.text._Z20knn_gpu_1_Block_GridPKfiS0_iiiPfPi:
        /* <DEDUP_REMOVED lines=12> */
.L_x_151:
        /* <DEDUP_REMOVED lines=11> */
.L_x_152:
[----:B------:R-:W0:Y:S01]  /*0170*/  LDC R0, c[0x0][0x398] ;  /* 0x0000e600ff007b82 */ /* 0x000e220000000800 */
[----:B------:R-:W-:Y:S02]  /*0180*/  IMAD.MOV.U32 R2, RZ, RZ, R4 ;  /* 0x000000ffff027224 */ /* 0x000fe400078e0004 */
[----:B------:R-:W-:Y:S01]  /*0190*/  IMAD.MOV.U32 R3, RZ, RZ, R5 ;  /* 0x000000ffff037224 */ /* 0x000fe200078e0005 */
[----:B0-----:R-:W-:-:S13]  /*01a0*/  ISETP.GE.AND P0, PT, R0, 0x1, PT ;  /* 0x000000010000780c */ /* 0x001fda0003f06270 */
[----:B------:R-:W-:Y:S05]  /*01b0*/  @!P0 BRA `(.L_x_153) ;  /* 0x0000004400b08947 */ /* 0x000fea0003800000 */
[----:B------:R-:W0:Y:S01]  /*01c0*/  LDCU UR4, c[0x0][0x388] ;  /* 0x00007100ff0477ac */ /* 0x000e220008000800 */
[----:B------:R-:W1:Y:S08]  /*01d0*/  LDC R4, c[0x0][0x3a0] ;  /* 0x0000e800ff047b82 */ /* 0x000e700000000800 */
[----:B------:R-:W2:Y:S01]  /*01e0*/  LDC.64 R22, c[0x0][0x358] ;  /* 0x0000d600ff167b82 */ /* 0x000ea20000000a00 */
[----:B0-----:R-:W-:-:S09]  /*01f0*/  UISETP.GE.AND UP0, UPT, UR4, 0x1, UPT ;  /* 0x000000010400788c */ /* 0x001fd2000bf06270 */
[----:B------:R-:W-:Y:S05]  /*0200*/  BRA.U !UP0, `(.L_x_154) ;  /* 0x0000003908887547 */ /* 0x000fea000b800000 */
[----:B------:R-:W0:Y:S01]  /*0210*/  LDC R5, c[0x0][0x39c] ;  /* 0x0000e700ff057b82 */ /* 0x000e220000000800 */
[----:B-1----:R-:W-:Y:S01]  /*0220*/  LOP3.LUT R0, R4, 0x7ffffff8, RZ, 0xc0, !PT ;  /* 0x7ffffff804007812 */ /* 0x002fe200078ec0ff */
[----:B------:R-:W-:Y:S01]  /*0230*/  HFMA2 R4, -RZ, RZ, 0, 0 ;  /* 0x00000000ff047431 */ /* 0x000fe200000001ff */
[----:B------:R-:W-:Y:S01]  /*0240*/  BSSY.RECONVERGENT B1, `(.L_x_155) ;  /* 0x000039d000017945 */ /* 0x000fe20003800200 */
[----:B0-----:R-:W-:-:S07]  /*0250*/  LOP3.LUT R5, R5, 0xfffffff8, RZ, 0xc0, !PT ;  /* 0xfffffff805057812 */ /* 0x001fce00078ec0ff */
.L_x_195:
[----:B0-----:R-:W0:Y:S01]  /*0260*/  LDCU UR4, c[0x0][0x39c] ;  /* 0x00007380ff0477ac */ /* 0x001e220008000800 */
[----:B------:R-:W-:Y:S01]  /*0270*/  BSSY.RECONVERGENT B0, `(.L_x_156) ;  /* 0x000021c000007945 */ /* 0x000fe20003800200 */
[----:B0-----:R-:W-:-:S09]  /*0280*/  UISETP.NE.AND UP0, UPT, UR4, URZ, UPT ;  /* 0x000000ff0400728c */ /* 0x001fd2000bf05270 */
[----:B-1234-:R-:W-:Y:S05]  /*0290*/  BRA.U UP0, `(.L_x_157) ;  /* 0x00000009000c7547 */ /* 0x01efea000b800000 */
[----:B------:R-:W0:Y:S01]  /*02a0*/  LDC R10, c[0x0][0x388] ;  /* 0x0000e200ff0a7b82 */ /* 0x000e220000000800 */
[----:B------:R-:W-:Y:S02]  /*02b0*/  IMAD.MOV.U32 R11, RZ, RZ, RZ ;  /* 0x000000ffff0b7224 */ /* 0x000fe400078e00ff */
[----:B0-----:R-:W-:-:S05]  /*02c0*/  VIADD R6, R10, 0xffffffff ;  /* 0xffffffff0a067836 */ /* 0x001fca0000000000 */
[----:B------:R-:W-:-:S13]  /*02d0*/  ISETP.GE.U32.AND P0, PT, R6, 0x7, PT ;  /* 0x000000070600780c */ /* 0x000fda0003f06070 */
[----:B------:R-:W-:Y:S05]  /*02e0*/  @!P0 BRA `(.L_x_158) ;  /* 0x0000000000d88947 */ /* 0x000fea0003800000 */
[----:B------:R-:W-:Y:S01]  /*02f0*/  BSSY.RECONVERGENT B2, `(.L_x_159) ;  /* 0x0000034000027945 */ /* 0x000fe20003800200 */
[----:B------:R-:W-:-:S07]  /*0300*/  IMAD.MOV.U32 R11, RZ, RZ, RZ ;  /* 0x000000ffff0b7224 */ /* 0x000fce00078e00ff */
.L_x_160:
[C---:B--2---:R-:W-:Y:S01]  /*0310*/  R2UR UR4, R22.reuse ;  /* 0x00000000160472ca */ /* 0x044fe200000e0000 */
        /* <DEDUP_REMOVED lines=50> */
.L_x_159:
[----:B------:R-:W-:-:S07]  /*0640*/  IMAD.MOV.U32 R11, RZ, RZ, R12 ;  /* 0x000000ffff0b7224 */ /* 0x000fce00078e000c */
.L_x_158:
        /* <DEDUP_REMOVED lines=8> */
[C---:B--2---:R-:W-:Y:S01]  /*06d0*/  R2UR UR4, R22.reuse ;  /* 0x00000000160472ca */ /* 0x044fe200000e0000 */
        /* <DEDUP_REMOVED lines=30> */
.L_x_162:
[----:B------:R-:W-:Y:S05]  /*08c0*/  @!P1 BRA `(.L_x_161) ;  /* 0x0000001800d89947 */ /* 0x000fea0003800000 */
[----:B------:R-:W0:Y:S01]  /*08d0*/  LDCU UR4, c[0x0][0x388] ;  /* 0x00007100ff0477ac */ /* 0x000e220008000800 */
[----:B------:R-:W-:Y:S01]  /*08e0*/  ISETP.NE.AND P0, PT, R10, 0x1, PT ;  /* 0x000000010a00780c */ /* 0x000fe20003f05270 */
[----:B0-----:R-:W-:-:S12]  /*08f0*/  ULOP3.LUT UP0, URZ, UR4, 0x1, URZ, 0xc0, !UPT ;  /* 0x0000000104ff7892 */ /* 0x001fd8000f80c0ff */
[----:B------:R-:W-:Y:S05]  /*0900*/  @!P0 BRA `(.L_x_163) ;  /* 0x0000000000448947 */ /* 0x000fea0003800000 */
[C---:B--2---:R-:W-:Y:S01]  /*0910*/  R2UR UR4, R22.reuse ;  /* 0x00000000160472ca */ /* 0x044fe200000e0000 */
        /* <DEDUP_REMOVED lines=16> */
.L_x_163:
[----:B------:R-:W-:Y:S05]  /*0a20*/  BRA.U !UP0, `(.L_x_161) ;  /* 0x0000001908807547 */ /* 0x000fea000b800000 */
[C---:B--2---:R-:W-:Y:S01]  /*0a30*/  R2UR UR4, R22.reuse ;  /* 0x00000000160472ca */ /* 0x044fe200000e0000 */
[----:B-1-3--:R-:W-:Y:S01]  /*0a40*/  IMAD.MOV.U32 R13, RZ, RZ, 0x7fc00000 ;  /* 0x7fc00000ff0d7424 */ /* 0x00afe200078e00ff */
        /* <DEDUP_REMOVED lines=8> */
.L_x_157:
        /* <DEDUP_REMOVED lines=8> */
.L_x_176:
        /* <DEDUP_REMOVED lines=28> */
.L_x_166:
[----:B------:R-:W0:Y:S01]  /*0d10*/  LDC.64 R24, c[0x0][0x380] ;  /* 0x0000e000ff187b82 */ /* 0x000e220000000a00 */
[C---:B--2---:R-:W-:Y:S02]  /*0d20*/  R2UR UR4, R22.reuse ;  /* 0x00000000160472ca */ /* 0x044fe400000e0000 */
[C---:B------:R-:W-:Y:S02]  /*0d30*/  R2UR UR5, R23.reuse ;  /* 0x00000000170572ca */ /* 0x040fe400000e0000 */
[----:B------:R-:W-:Y:S02]  /*0d40*/  R2UR UR6, R22 ;  /* 0x00000000160672ca */ /* 0x000fe400000e0000 */
[----:B------:R-:W-:Y:S01]  /*0d50*/  R2UR UR7, R23 ;  /* 0x00000000170772ca */ /* 0x000fe200000e0000 */
[----:B------:R-:W1:Y:S01]  /*0d60*/  LDC.64 R26, c[0x0][0x390] ;  /* 0x0000e400ff1a7b82 */ /* 0x000e620000000a00 */
[----:B0-----:R-:W-:-:S07]  /*0d70*/  IMAD.WIDE.U32 R52, R36, 0x4, R24 ;  /* 0x0000000424347825 */ /* 0x001fce00078e0018 */
[----:B------:R-:W2:Y:S01]  /*0d80*/  LDG.E R52, desc[UR4][R52.64] ;  /* 0x0000000434347981 */ /* 0x000ea2000c1e1900 */
[----:B-1----:R-:W-:-:S05]  /*0d90*/  IMAD.WIDE.U32 R28, R37, 0x4, R26 ;  /* 0x00000004251c7825 */ /* 0x002fca00078e001a */
[----:B------:R-:W3:Y:S01]  /*0da0*/  LDG.E R15, desc[UR6][R28.64] ;  /* 0x000000061c0f7981 */ /* 0x000ee2000c1e1900 */
[----:B--2---:R-:W-:-:S06]  /*0db0*/  FMUL R32, R52, R52 ;  /* 0x0000003434207220 */ /* 0x004fcc0000400000 */
[----:B------:R-:W0:Y:S01]  /*0dc0*/  F2F.F64.F32 R32, R32 ;  /* 0x0000002000207310 */ /* 0x000e220000201800 */
[----:B---3--:R-:W-:-:S07]  /*0dd0*/  FMUL R52, R52, R15 ;  /* 0x0000000f34347220 */ /* 0x008fce0000400000 */
[----:B------:R-:W1:Y:S01]  /*0de0*/  F2F.F64.F32 R28, R52 ;  /* 0x00000034001c7310 */ /* 0x000e620000201800 */
[----:B0-----:R-:W-:Y:S01]  /*0df0*/  DADD R32, R32, R30 ;  /* 0x0000000020207229 */ /* 0x001fe2000000001e */
[----:B------:R-:W-:-:S05]  /*0e00*/  IMAD.WIDE.U32 R30, R21, 0x4, R26 ;  /* 0x00000004151e7825 */ /* 0x000fca00078e001a */
[----:B------:R0:W2:Y:S01]  /*0e10*/  LDG.E R20, desc[UR6][R30.64] ;  /* 0x000000061e147981 */ /* 0x0000a2000c1e1900 */
[----:B-1----:R-:W-:Y:S01]  /*0e20*/  DADD R28, R28, R34 ;  /* 0x000000001c1c7229 */ /* 0x002fe20000000022 */
[----:B------:R-:W-:-:S06]  /*0e30*/  IMAD.WIDE.U32 R34, R13, 0x4, R24 ;  /* 0x000000040d227825 */ /* 0x000fcc00078e0018 */
[----:B------:R-:W2:Y:S01]  /*0e40*/  LDG.E R34, desc[UR4][R34.64] ;  /* 0x0000000422227981 */ /* 0x000ea2000c1e1900 */
[----:B------:R-:W-:-:S04]  /*0e50*/  FMUL R15, R15, R15 ;  /* 0x0000000f0f0f7220 */ /* 0x000fc80000400000 */
[----:B0-----:R-:W0:Y:S02]  /*0e60*/  F2F.F64.F32 R30, R15 ;  /* 0x0000000f001e7310 */ /* 0x001e240000201800 */
[----:B0-----:R-:W-:Y:S01]  /*0e70*/  DADD R30, R30, R50 ;  /* 0x000000001e1e7229 */ /* 0x001fe20000000032 */
[C---:B--2---:R-:W-:Y:S01]  /*0e80*/  FMUL R51, R34.reuse, R20 ;  /* 0x0000001422337220 */ /* 0x044fe20000400000 */
[----:B------:R-:W-:-:S04]  /*0e90*/  FMUL R52, R34, R34 ;  /* 0x0000002222347220 */ /* 0x000fc80000400000 */
[----:B------:R0:W1:Y:S02]  /*0ea0*/  F2F.F64.F32 R34, R51 ;  /* 0x0000003300227310 */ /* 0x0000640000201800 */
[----:B0-----:R-:W-:-:S06]  /*0eb0*/  IMAD.WIDE.U32 R50, R42, 0x4, R26 ;  /* 0x000000042a327825 */ /* 0x001fcc00078e001a */
[----:B------:R-:W2:Y:S01]  /*0ec0*/  LDG.E R50, desc[UR6][R50.64] ;  /* 0x0000000632327981 */ /* 0x000ea2000c1e1900 */
[----:B-1----:R-:W-:Y:S01]  /*0ed0*/  DADD R34, R28, R34 ;  /* 0x000000001c227229 */ /* 0x002fe20000000022 */
[----:B------:R-:W-:-:S05]  /*0ee0*/  IMAD.WIDE.U32 R28, R44, 0x4, R24 ;  /* 0x000000042c1c7825 */ /* 0x000fca00078e0018 */
[----:B------:R0:W2:Y:S01]  /*0ef0*/  LDG.E R15, desc[UR4][R28.64] ;  /* 0x000000041c0f7981 */ /* 0x0000a2000c1e1900 */
[----:B------:R-:W-:-:S04]  /*0f00*/  FMUL R20, R20, R20 ;  /* 0x0000001414147220 */ /* 0x000fc80000400000 */
[----:B0-----:R-:W0:Y:S02]  /*0f10*/  F2F.F64.F32 R28, R20 ;  /* 0x00000014001c7310 */ /* 0x001e240000201800 */
[----:B0-----:R-:W-:-:S06]  /*0f20*/  DADD R28, R30, R28 ;  /* 0x000000001e1c7229 */ /* 0x001fcc000000001c */
[----:B------:R-:W0:Y:S02]  /*0f30*/  F2F.F64.F32 R52, R52 ;  /* 0x0000003400347310 */ /* 0x000e240000201800 */
[----:B0-----:R-:W-:Y:S01]  /*0f40*/  DADD R52, R32, R52 ;  /* 0x0000000020347229 */ /* 0x001fe20000000034 */
[----:B--2---:R-:W-:-:S06]  /*0f50*/  FMUL R30, R15, R50 ;  /* 0x000000320f1e7220 */ /* 0x004fcc0000400000 */
[----:B------:R-:W0:Y:S01]  /*0f60*/  F2F.F64.F32 R30, R30 ;  /* 0x0000001e001e7310 */ /* 0x000e220000201800 */
[----:B------:R-:W-:Y:S01]  /*0f70*/  FMUL R32, R15, R15 ;  /* 0x0000000f0f207220 */ /* 0x000fe20000400000 */
[----:B0-----:R-:W-:Y:S01]  /*0f80*/  DADD R30, R34, R30 ;  /* 0x00000000221e7229 */ /* 0x001fe2000000001e */
[----:B------:R-:W-:-:S05]  /*0f90*/  IMAD.WIDE.U32 R34, R45, 0x4, R24 ;  /* 0x000000042d227825 */ /* 0x000fca00078e0018 */
[----:B------:R0:W2:Y:S02]  /*0fa0*/  LDG.E R15, desc[UR4][R34.64] ;  /* 0x00000004220f7981 */ /* 0x0000a4000c1e1900 */
[----:B0-----:R-:W-:-:S05]  /*0fb0*/  IMAD.WIDE.U32 R34, R41, 0x4, R26 ;  /* 0x0000000429227825 */ /* 0x001fca00078e001a */
[----:B------:R0:W3:Y:S01]  /*0fc0*/  LDG.E R20, desc[UR6][R34.64] ;  /* 0x0000000622147981 */ /* 0x0000e2000c1e1900 */
[----:B------:R-:W1:Y:S01]  /*0fd0*/  F2F.F64.F32 R32, R32 ;  /* 0x0000002000207310 */ /* 0x000e620000201800 */
[----:B------:R-:W-:-:S07]  /*0fe0*/  FMUL R50, R50, R50 ;  /* 0x0000003232327220 */ /* 0x000fce0000400000 */
[----:B0-----:R-:W0:Y:S01]  /*0ff0*/  F2F.F64.F32 R34, R50 ;  /* 0x0000003200227310 */ /* 0x001e220000201800 */
[----:B-1----:R-:W-:Y:S02]  /*1000*/  DADD R32, R52, R32 ;  /* 0x0000000034207229 */ /* 0x002fe40000000020 */
[----:B0-----:R-:W-:Y:S01]  /*1010*/  DADD R34, R28, R34 ;  /* 0x000000001c227229 */ /* 0x001fe20000000022 */
[----:B--2---:R-:W-:-:S06]  /*1020*/  FMUL R52, R15, R15 ;  /* 0x0000000f0f347220 */ /* 0x004fcc0000400000 */
[----:B------:R-:W0:Y:S01]  /*1030*/  F2F.F64.F32 R52, R52 ;  /* 0x0000003400347310 */ /* 0x000e220000201800 */
[----:B---3--:R-:W-:-:S07]  /*1040*/  FMUL R51, R15, R20 ;  /* 0x000000140f337220 */ /* 0x008fce0000400000 */
[----:B------:R-:W1:Y:S01]  /*1050*/  F2F.F64.F32 R28, R51 ;  /* 0x00000033001c7310 */ /* 0x000e620000201800 */
[----:B0-----:R-:W-:Y:S01]  /*1060*/  DADD R52, R32, R52 ;  /* 0x0000000020347229 */ /* 0x001fe20000000034 */
[----:B------:R-:W-:-:S06]  /*1070*/  IMAD.WIDE.U32 R32, R43, 0x4, R26 ;  /* 0x000000042b207825 */ /* 0x000fcc00078e001a */
[----:B------:R-:W2:Y:S01]  /*1080*/  LDG.E R32, desc[UR6][R32.64] ;  /* 0x0000000620207981 */ /* 0x000ea2000c1e1900 */
[----:B-1----:R-:W-:Y:S01]  /*1090*/  DADD R28, R30, R28 ;  /* 0x000000001e1c7229 */ /* 0x002fe2000000001c */
[----:B------:R-:W-:-:S05]  /*10a0*/  IMAD.WIDE.U32 R30, R46, 0x4, R24 ;  /* 0x000000042e1e7825 */ /* 0x000fca00078e0018 */
[----:B------:R0:W2:Y:S01]  /*10b0*/  LDG.E R15, desc[UR4][R30.64] ;  /* 0x000000041e0f7981 */ /* 0x0000a2000c1e1900 */
[----:B------:R-:W-:-:S04]  /*10c0*/  FMUL R20, R20, R20 ;  /* 0x0000001414147220 */ /* 0x000fc80000400000 */
[----:B0-----:R-:W0:Y:S02]  /*10d0*/  F2F.F64.F32 R30, R20 ;  /* 0x00000014001e7310 */ /* 0x001e240000201800 */
        /* <DEDUP_REMOVED lines=8> */
[----:B------:R0:W2:Y:S01]  /*1160*/  LDG.E R20, desc[UR6][R28.64] ;  /* 0x000000061c147981 */ /* 0x0000a2000c1e1900 */
[----:B------:R-:W1:Y:S02]  /*1170*/  F2F.F64.F32 R50, R50 ;  /* 0x0000003200327310 */ /* 0x000e640000201800 */
[----:B-1----:R-:W-:Y:S01]  /*1180*/  DADD R50, R52, R50 ;  /* 0x0000000034327229 */ /* 0x002fe20000000032 */
[----:B------:R-:W-:-:S05]  /*1190*/  FMUL R52, R32, R32 ;  /* 0x0000002020347220 */ /* 0x000fca0000400000 */
[----:B0-----:R-:W0:Y:S02]  /*11a0*/  F2F.F64.F32 R28, R52 ;  /* 0x00000034001c7310 */ /* 0x001e240000201800 */
[----:B0-----:R-:W-:Y:S01]  /*11b0*/  DADD R28, R30, R28 ;  /* 0x000000001e1c7229 */ /* 0x001fe2000000001c */
[----:B--2---:R-:W-:-:S05]  /*11c0*/  FMUL R53, R15, R20 ;  /* 0x000000140f357220 */ /* 0x004fca0000400000 */
[----:B------:R-:W0:Y:S01]  /*11d0*/  F2F.F64.F32 R32, R53 ;  /* 0x0000003500207310 */ /* 0x000e220000201800 */
[----:B------:R-:W-:Y:S01]  /*11e0*/  FMUL R30, R15, R15 ;  /* 0x0000000f0f1e7220 */ /* 0x000fe20000400000 */
[----:B0-----:R-:W-:Y:S01]  /*11f0*/  DADD R32, R34, R32 ;  /* 0x0000000022207229 */ /* 0x001fe20000000020 */
[----:B------:R-:W-:-:S05]  /*1200*/  IMAD.WIDE.U32 R34, R48, 0x4, R24 ;  /* 0x0000000430227825 */ /* 0x000fca00078e0018 */
[----:B------:R0:W2:Y:S02]  /*1210*/  LDG.E R15, desc[UR4][R34.64] ;  /* 0x00000004220f7981 */ /* 0x0000a4000c1e1900 */
[----:B0-----:R-:W-:-:S06]  /*1220*/  IMAD.WIDE.U32 R34, R39, 0x4, R26 ;  /* 0x0000000427227825 */ /* 0x001fcc00078e001a */
[----:B------:R-:W3:Y:S01]  /*1230*/  LDG.E R34, desc[UR6][R34.64] ;  /* 0x0000000622227981 */ /* 0x000ee2000c1e1900 */
[----:B------:R-:W0:Y:S01]  /*1240*/  F2F.F64.F32 R30, R30 ;  /* 0x0000001e001e7310 */ /* 0x000e220000201800 */
[----:B------:R-:W-:-:S04]  /*1250*/  IMAD.WIDE.U32 R24, R49, 0x4, R24 ;  /* 0x0000000431187825 */ /* 0x000fc800078e0018 */
[----:B------:R-:W-:Y:S01]  /*1260*/  IMAD.WIDE.U32 R26, R38, 0x4, R26 ;  /* 0x00000004261a7825 */ /* 0x000fe200078e001a */
[----:B------:R1:W4:Y:S01]  /*1270*/  LDG.E R35, desc[UR4][R24.64] ;  /* 0x0000000418237981 */ /* 0x000322000c1e1900 */
[----:B0-----:R-:W-:-:S03]  /*1280*/  DADD R30, R50, R30 ;  /* 0x00000000321e7229 */ /* 0x001fc6000000001e */
[----:B------:R0:W5:Y:S01]  /*1290*/  LDG.E R50, desc[UR6][R26.64] ;  /* 0x000000061a327981 */ /* 0x000162000c1e1900 */
        /* <DEDUP_REMOVED lines=21> */
[----:B--2---:R-:W-:-:S04]  /*13f0*/  FMUL R51, R15, R15 ;  /* 0x0000000f0f337220 */ /* 0x004fc80000400000 */
[----:B------:R-:W1:Y:S01]  /*1400*/  F2F.F64.F32 R24, R51 ;  /* 0x0000003300187310 */ /* 0x000e620000201800 */
[----:B---3--:R-:W-:-:S07]  /*1410*/  FMUL R15, R15, R34 ;  /* 0x000000220f0f7220 */ /* 0x008fce0000400000 */
[----:B0-----:R-:W0:Y:S01]  /*1420*/  F2F.F64.F32 R26, R15 ;  /* 0x0000000f001a7310 */ /* 0x001e220000201800 */
[----:B------:R-:W-:Y:S01]  /*1430*/  FMUL R52, R34, R34 ;  /* 0x0000002222347220 */ /* 0x000fe20000400000 */
[----:B-1----:R-:W-:-:S06]  /*1440*/  DADD R24, R30, R24 ;  /* 0x000000001e187229 */ /* 0x002fcc0000000018 */
[----:B------:R-:W1:Y:S01]  /*1450*/  F2F.F64.F32 R30, R52 ;  /* 0x00000034001e7310 */ /* 0x000e620000201800 */
[----:B0-----:R-:W-:Y:S01]  /*1460*/  DADD R32, R32, R26 ;  /* 0x0000000020207229 */ /* 0x001fe2000000001a */
[C---:B----4-:R-:W-:Y:S01]  /*1470*/  FMUL R26, R35.reuse, R35 ;  /* 0x00000023231a7220 */ /* 0x050fe20000400000 */
[-C--:B-----5:R-:W-:Y:S01]  /*1480*/  FMUL R20, R35, R50.reuse ;  /* 0x0000003223147220 */ /* 0x0a0fe20000400000 */
        /* <DEDUP_REMOVED lines=10> */
.L_x_165:
[----:B------:R-:W-:-:S07]  /*1530*/  IMAD.MOV.U32 R13, RZ, RZ, R5 ;  /* 0x000000ffff0d7224 */ /* 0x000fce00078e0005 */
.L_x_164:
        /* <DEDUP_REMOVED lines=11> */
[C---:B--2---:R-:W-:Y:S02]  /*15f0*/  R2UR UR8, R22.reuse ;  /* 0x00000000160872ca */ /* 0x044fe400000e0000 */
[C---:B------:R-:W-:Y:S01]  /*1600*/  R2UR UR9, R23.reuse ;  /* 0x00000000170972ca */ /* 0x040fe200000e0000 */
[----:B------:R-:W2:Y:S01]  /*1610*/  LDCU UR5, c[0x0][0x398] ;  /* 0x00007300ff0577ac */ /* 0x000ea20008000800 */
[----:B------:R-:W-:Y:S02]  /*1620*/  R2UR UR10, R22 ;  /* 0x00000000160a72ca */ /* 0x000fe400000e0000 */
[----:B------:R-:W3:Y:S01]  /*1630*/  LDC.64 R14, c[0x0][0x390] ;  /* 0x0000e400ff0e7b82 */ /* 0x000ee20000000a00 */
[----:B------:R-:W-:Y:S01]  /*1640*/  R2UR UR11, R23 ;  /* 0x00000000170b72ca */ /* 0x000fe200000e0000 */
[----:B-1----:R-:W-:-:S02]  /*1650*/  IMAD R21, R13, UR4, R6 ;  /* 0x000000040d157c24 */ /* 0x002fc4000f8e0206 */
[----:B--2---:R-:W-:Y:S02]  /*1660*/  IMAD R33, R13, UR5, R4 ;  /* 0x000000050d217c24 */ /* 0x004fe4000f8e0204 */
[----:B0-----:R-:W-:-:S03]  /*1670*/  IMAD.WIDE.U32 R26, R21, 0x4, R18 ;  /* 0x00000004151a7825 */ /* 0x001fc600078e0012 */
[----:B------:R-:W-:Y:S01]  /*1680*/  IADD3 R39, PT, PT, R33, UR5, RZ ;  /* 0x0000000521277c10 */ /* 0x000fe2000fffe0ff */
[----:B------:R-:W-:Y:S01]  /*1690*/  VIADD R37, R21, UR4 ;  /* 0x0000000415257c36 */ /* 0x000fe20008000000 */
[----:B------:R-:W2:Y:S01]  /*16a0*/  LDG.E R20, desc[UR8][R26.64] ;  /* 0x000000081a147981 */ /* 0x000ea2000c1e1900 */
[----:B---3--:R-:W-:-:S04]  /*16b0*/  IMAD.WIDE.U32 R28, R33, 0x4, R14 ;  /* 0x00000004211c7825 */ /* 0x008fc800078e000e */
[----:B------:R-:W-:Y:S01]  /*16c0*/  IMAD.WIDE.U32 R24, R37, 0x4, R18 ;  /* 0x0000000425187825 */ /* 0x000fe200078e0012 */
[----:B------:R0:W3:Y:S03]  /*16d0*/  LDG.E R21, desc[UR10][R28.64] ;  /* 0x0000000a1c157981 */ /* 0x0000e6000c1e1900 */
[----:B------:R-:W-:Y:S02]  /*16e0*/  IMAD.WIDE.U32 R40, R39, 0x4, R14 ;  /* 0x0000000427287825 */ /* 0x000fe400078e000e */
[----:B------:R-:W4:Y:S02]  /*16f0*/  LDG.E R24, desc[UR8][R24.64] ;  /* 0x0000000818187981 */ /* 0x000f24000c1e1900 */
[----:B------:R-:W-:Y:S02]  /*1700*/  VIADD R37, R37, UR4 ;  /* 0x0000000425257c36 */ /* 0x000fe40008000000 */
[----:B------:R-:W-:Y:S01]  /*1710*/  VIADD R43, R39, UR5 ;  /* 0x00000005272b7c36 */ /* 0x000fe20008000000 */
[----:B------:R2:W5:Y:S01]  /*1720*/  LDG.E R27, desc[UR10][R40.64] ;  /* 0x0000000a281b7981 */ /* 0x000562000c1e1900 */
[----:B------:R-:W-:-:S04]  /*1730*/  IMAD.WIDE.U32 R32, R37, 0x4, R18 ;  /* 0x0000000425207825 */ /* 0x000fc800078e0012 */
[C-C-:B0-----:R-:W-:Y:S01]  /*1740*/  IMAD.WIDE.U32 R28, R43.reuse, 0x4, R14.reuse ;  /* 0x000000042b1c7825 */ /* 0x141fe200078e000e */
[----:B------:R-:W-:Y:S01]  /*1750*/  IADD3 R45, PT, PT, R43, UR5, RZ ;  /* 0x000000052b2d7c10 */ /* 0x000fe2000fffe0ff */
[----:B------:R-:W5:Y:S02]  /*1760*/  LDG.E R32, desc[UR8][R32.64] ;  /* 0x0000000820207981 */ /* 0x000f64000c1e1900 */
[----:B------:R-:W-:Y:S02]  /*1770*/  VIADD R39, R37, UR4 ;  /* 0x0000000425277c36 */ /* 0x000fe40008000000 */
[----:B------:R0:W5:Y:S01]  /*1780*/  LDG.E R37, desc[UR10][R28.64] ;  /* 0x0000000a1c257981 */ /* 0x000162000c1e1900 */
[----:B------:R-:W-:-:S04]  /*1790*/  IMAD.WIDE.U32 R44, R45, 0x4, R14 ;  /* 0x000000042d2c7825 */ /* 0x000fc800078e000e */
[----:B------:R-:W-:Y:S01]  /*17a0*/  IMAD.WIDE.U32 R38, R39, 0x4, R18 ;  /* 0x0000000427267825 */ /* 0x000fe200078e0012 */
[----:B------:R-:W5:Y:S04]  /*17b0*/  LDG.E R42, desc[UR10][R44.64] ;  /* 0x0000000a2c2a7981 */ /* 0x000f68000c1e1900 */
[----:B------:R-:W5:Y:S01]  /*17c0*/  LDG.E R43, desc[UR8][R38.64] ;  /* 0x00000008262b7981 */ /* 0x000f62000c1e1900 */
[----:B------:R-:W-:Y:S02]  /*17d0*/  VIADD R13, R13, 0x4 ;  /* 0x000000040d0d7836 */ /* 0x000fe40000000000 */
[C---:B--2---:R-:W-:Y:S01]  /*17e0*/  FMUL R40, R20.reuse, R20 ;  /* 0x0000001414287220 */ /* 0x044fe20000400000 */
[-C--:B---3--:R-:W-:Y:S01]  /*17f0*/  FMUL R14, R20, R21.reuse ;  /* 0x00000015140e7220 */ /* 0x088fe20000400000 */
[----:B------:R-:W-:-:S04]  /*1800*/  FMUL R18, R21, R21 ;  /* 0x0000001515127220 */ /* 0x000fc80000400000 */
[----:B------:R-:W1:Y:S01]  /*1810*/  F2F.F64.F32 R40, R40 ;  /* 0x0000002800287310 */ /* 0x000e620000201800 */
[----:B----4-:R-:W-:-:S07]  /*1820*/  FMUL R20, R24, R24 ;  /* 0x0000001818147220 */ /* 0x010fce0000400000 */
[----:B------:R-:W2:Y:S01]  /*1830*/  F2F.F64.F32 R14, R14 ;  /* 0x0000000e000e7310 */ /* 0x000ea20000201800 */
[-C--:B-----5:R-:W-:Y:S01]  /*1840*/  FMUL R24, R24, R27.reuse ;  /* 0x0000001b18187220 */ /* 0x0a0fe20000400000 */
[----:B------:R-:W-:-:S06]  /*1850*/  FMUL R27, R27, R27 ;  /* 0x0000001b1b1b7220 */ /* 0x000fcc0000400000 */
[----:B------:R-:W3:Y:S01]  /*1860*/  F2F.F64.F32 R18, R18 ;  /* 0x0000001200127310 */ /* 0x000ee20000201800 */
[C---:B0-----:R-:W-:Y:S01]  /*1870*/  FMUL R28, R32.reuse, R32 ;  /* 0x00000020201c7220 */ /* 0x041fe20000400000 */
[-C--:B------:R-:W-:Y:S01]  /*1880*/  FMUL R32, R32, R37.reuse ;  /* 0x0000002520207220 */ /* 0x080fe20000400000 */
[----:B------:R-:W-:-:S05]  /*1890*/  FMUL R37, R37, R37 ;  /* 0x0000002525257220 */ /* 0x000fca0000400000 */
        /* <DEDUP_REMOVED lines=9> */
[----:B------:R-:W3:Y:S01]  /*1930*/  F2F.F64.F32 R28, R28 ;  /* 0x0000001c001c7310 */ /* 0x000ee20000201800 */
[----:B0-----:R-:W-:-:S07]  /*1940*/  DADD R20, R30, R20 ;  /* 0x000000001e147229 */ /* 0x001fce0000000014 */
        /* <DEDUP_REMOVED lines=9> */
[----:B-1----:R-:W-:Y:S02]  /*19e0*/  DADD R18, R18, R36 ;  /* 0x0000000012127229 */ /* 0x002fe40000000024 */
[----:B--2---:R-:W-:Y:S02]  /*19f0*/  DADD R30, R20, R38 ;  /* 0x00000000141e7229 */ /* 0x004fe40000000026 */
[----:B---3--:R-:W-:-:S04]  /*1a00*/  DADD R34, R14, R34 ;  /* 0x000000000e227229 */ /* 0x008fc80000000022 */
[----:B0-----:R-:W-:-:S11]  /*1a10*/  DADD R50, R18, R50 ;  /* 0x0000000012327229 */ /* 0x001fd60000000032 */
.L_x_168:
[----:B------:R-:W-:Y:S05]  /*1a20*/  BRA.U !UP1, `(.L_x_167) ;  /* 0x00000005090c7547 */ /* 0x000fea000b800000 */
[----:B------:R-:W0:Y:S01]  /*1a30*/  LDCU UR4, c[0x0][0x39c] ;  /* 0x00007380ff0477ac */ /* 0x000e220008000800 */
[----:B------:R-:W-:Y:S02]  /*1a40*/  UISETP.NE.AND UP0, UPT, UR6, 0x1, UPT ;  /* 0x000000010600788c */ /* 0x000fe4000bf05270 */
[----:B0-----:R-:W-:-:S07]  /*1a50*/  ULOP3.LUT UP1, URZ, UR4, 0x1, URZ, 0xc0, !UPT ;  /* 0x0000000104ff7892 */ /* 0x001fce000f82c0ff */
        /* <DEDUP_REMOVED lines=11> */
[----:B0-----:R-:W-:-:S04]  /*1b10*/  IMAD.WIDE.U32 R20, R27, 0x4, R18 ;  /* 0x000000041b147825 */ /* 0x001fc800078e0012 */
[----:B------:R-:W-:Y:S02]  /*1b20*/  VIADD R27, R27, UR4 ;  /* 0x000000041b1b7c36 */ /* 0x000fe40008000000 */
[----:B------:R-:W2:Y:S01]  /*1b30*/  LDG.E R20, desc[UR6][R20.64] ;  /* 0x0000000614147981 */ /* 0x000ea2000c1e1900 */
[----:B---3--:R-:W-:-:S04]  /*1b40*/  IMAD.WIDE.U32 R24, R29, 0x4, R14 ;  /* 0x000000041d187825 */ /* 0x008fc800078e000e */
[----:B------:R-:W-:Y:S02]  /*1b50*/  VIADD R29, R29, UR5 ;  /* 0x000000051d1d7c36 */ /* 0x000fe40008000000 */
[----:B------:R-:W-:Y:S01]  /*1b60*/  IMAD.WIDE.U32 R26, R27, 0x4, R18 ;  /* 0x000000041b1a7825 */ /* 0x000fe200078e0012 */
[----:B------:R-:W3:Y:S03]  /*1b70*/  LDG.E R25, desc[UR8][R24.64] ;  /* 0x0000000818197981 */ /* 0x000ee6000c1e1900 */
[----:B------:R-:W-:Y:S02]  /*1b80*/  IMAD.WIDE.U32 R28, R29, 0x4, R14 ;  /* 0x000000041d1c7825 */ /* 0x000fe400078e000e */
[----:B------:R-:W4:Y:S04]  /*1b90*/  LDG.E R26, desc[UR6][R26.64] ;  /* 0x000000061a1a7981 */ /* 0x000f28000c1e1900 */
[----:B------:R-:W5:Y:S01]  /*1ba0*/  LDG.E R29, desc[UR8][R28.64] ;  /* 0x000000081c1d7981 */ /* 0x000f62000c1e1900 */
[----:B------:R-:W-:Y:S01]  /*1bb0*/  IADD3 R13, PT, PT, R13, 0x2, RZ ;  /* 0x000000020d0d7810 */ /* 0x000fe20007ffe0ff */
[C---:B--2---:R-:W-:Y:S01]  /*1bc0*/  FMUL R14, R20.reuse, R20 ;  /* 0x00000014140e7220 */ /* 0x044fe20000400000 */
[-C--:B---3--:R-:W-:Y:S01]  /*1bd0*/  FMUL R32, R20, R25.reuse ;  /* 0x0000001914207220 */ /* 0x088fe20000400000 */
[----:B------:R-:W-:-:S04]  /*1be0*/  FMUL R33, R25, R25 ;  /* 0x0000001919217220 */ /* 0x000fc80000400000 */
[----:B------:R-:W0:Y:S01]  /*1bf0*/  F2F.F64.F32 R14, R14 ;  /* 0x0000000e000e7310 */ /* 0x000e220000201800 */
[C---:B----4-:R-:W-:Y:S01]  /*1c00*/  FMUL R20, R26.reuse, R26 ;  /* 0x0000001a1a147220 */ /* 0x050fe20000400000 */
[----:B-----5:R-:W-:-:S06]  /*1c10*/  FMUL R26, R26, R29 ;  /* 0x0000001d1a1a7220 */ /* 0x020fcc0000400000 */
        /* <DEDUP_REMOVED lines=12> */
.L_x_169:
        /* <DEDUP_REMOVED lines=11> */
[----:B0-----:R-:W-:-:S06]  /*1d90*/  IMAD.WIDE.U32 R14, R21, 0x4, R14 ;  /* 0x00000004150e7825 */ /* 0x001fcc00078e000e */
[----:B------:R-:W2:Y:S01]  /*1da0*/  LDG.E R14, desc[UR6][R14.64] ;  /* 0x000000060e0e7981 */ /* 0x000ea2000c1e1900 */
[----:B---3--:R-:W-:-:S06]  /*1db0*/  IMAD.WIDE.U32 R18, R13, 0x4, R18 ;  /* 0x000000040d127825 */ /* 0x008fcc00078e0012 */
[----:B------:R-:W3:Y:S01]  /*1dc0*/  LDG.E R19, desc[UR8][R18.64] ;  /* 0x0000000812137981 */ /* 0x000ee2000c1e1900 */
[C---:B--2---:R-:W-:Y:S01]  /*1dd0*/  FMUL R24, R14.reuse, R14 ;  /* 0x0000000e0e187220 */ /* 0x044fe20000400000 */
[-C--:B---3--:R-:W-:Y:S01]  /*1de0*/  FMUL R20, R14, R19.reuse ;  /* 0x000000130e147220 */ /* 0x088fe20000400000 */
[----:B------:R-:W-:-:S04]  /*1df0*/  FMUL R26, R19, R19 ;  /* 0x00000013131a7220 */ /* 0x000fc80000400000 */
[----:B------:R-:W0:Y:S08]  /*1e00*/  F2F.F64.F32 R24, R24 ;  /* 0x0000001800187310 */ /* 0x000e300000201800 */
[----:B------:R-:W1:Y:S08]  /*1e10*/  F2F.F64.F32 R20, R20 ;  /* 0x0000001400147310 */ /* 0x000e700000201800 */
[----:B------:R-:W2:Y:S01]  /*1e20*/  F2F.F64.F32 R26, R26 ;  /* 0x0000001a001a7310 */ /* 0x000ea20000201800 */
[----:B0-----:R-:W-:-:S02]  /*1e30*/  DADD R30, R30, R24 ;  /* 0x000000001e1e7229 */ /* 0x001fc40000000018 */
[----:B-1----:R-:W-:Y:S02]  /*1e40*/  DADD R34, R34, R20 ;  /* 0x0000000022227229 */ /* 0x002fe40000000014 */
[----:B--2---:R-:W-:-:S11]  /*1e50*/  DADD R50, R50, R26 ;  /* 0x0000000032327229 */ /* 0x004fd6000000001a */
.L_x_167:
        /* <DEDUP_REMOVED lines=24> */
[----:B--2---:R-:W-:Y:S05]  /*1fe0*/  CALL.REL.NOINC `($__internal_5_$__cuda_sm20_dsqrt_rn_f64_mediumpath_v1) ;  /* 0x0000002c00c47944 */ /* 0x004fea0003c00000 */
[----:B------:R-:W-:Y:S01]  /*1ff0*/  MOV R14, R24 ;  /* 0x00000018000e7202 */ /* 0x000fe20000000f00 */
[----:B------:R-:W-:-:S07]  /*2000*/  IMAD.MOV.U32 R15, RZ, RZ, R25 ;  /* 0x000000ffff0f7224 */ /* 0x000fce00078e0019 */
.L_x_171:
[----:B------:R-:W-:Y:S05]  /*2010*/  BSYNC.RECONVERGENT B2 ;  /* 0x0000000000027941 */ /* 0x000fea0003800200 */
.L_x_170:
        /* <DEDUP_REMOVED lines=27> */
[----:B--2---:R-:W-:Y:S05]  /*21d0*/  CALL.REL.NOINC `($__internal_5_$__cuda_sm20_dsqrt_rn_f64_mediumpath_v1) ;  /* 0x0000002c00487944 */ /* 0x004fea0003c00000 */
[----:B------:R-:W-:Y:S01]  /*21e0*/  MOV R26, R24 ;  /* 0x00000018001a7202 */ /* 0x000fe20000000f00 */
[----:B------:R-:W-:-:S07]  /*21f0*/  IMAD.MOV.U32 R27, RZ, RZ, R25 ;  /* 0x000000ffff1b7224 */ /* 0x000fce00078e0019 */
.L_x_173:
[----:B------:R-:W-:Y:S05]  /*2200*/  BSYNC.RECONVERGENT B2 ;  /* 0x0000000000027941 */ /* 0x000fea0003800200 */
.L_x_172:
        /* <DEDUP_REMOVED lines=19> */
[----:B--2---:R-:W-:Y:S05]  /*2340*/  CALL.REL.NOINC `($__internal_4_$__cuda_sm20_div_rn_f64_full) ;  /* 0x00000024007c7944 */ /* 0x004fea0003c00000 */
.L_x_175:
[----:B------:R-:W-:Y:S05]  /*2350*/  BSYNC.RECONVERGENT B2 ;  /* 0x0000000000027941 */ /* 0x000fea0003800200 */
.L_x_174:
[----:B------:R-:W0:Y:S01]  /*2360*/  F2F.F32.F64 R15, R14 ;  /* 0x0000000e000f7310 */ /* 0x000e220000301000 */
[----:B--2---:R-:W-:Y:S01]  /*2370*/  R2UR UR6, R22 ;  /* 0x00000000160672ca */ /* 0x004fe200000e0000 */
        /* <DEDUP_REMOVED lines=11> */
.L_x_161:
[----:B------:R-:W-:Y:S05]  /*2430*/  BSYNC.RECONVERGENT B0 ;  /* 0x0000000000007941 */ /* 0x000fea0003800200 */
.L_x_156:
[----:B--2---:R-:W-:Y:S01]  /*2440*/  R2UR UR6, R22 ;  /* 0x00000000160672ca */ /* 0x004fe200000e0000 */
[----:B------:R-:W2:Y:S01]  /*2450*/  LDCU UR4, c[0x0][0x388] ;  /* 0x00007100ff0477ac */ /* 0x000ea20008000800 */
[----:B------:R-:W-:-:S13]  /*2460*/  R2UR UR7, R23 ;  /* 0x00000000170772ca */ /* 0x000fda00000e0000 */
[----:B------:R4:W-:Y:S01]  /*2470*/  ST.E desc[UR6][R2.64], RZ ;  /* 0x000000ff02007985 */ /* 0x0009e2000c101906 */
[----:B--2---:R-:W-:-:S09]  /*2480*/  UISETP.GT.AND UP0, UPT, UR4, 0x1, UPT ;  /* 0x000000010400788c */ /* 0x004fd2000bf04270 */
[----:B----4-:R-:W-:Y:S05]  /*2490*/  BRA.U !UP0, `(.L_x_177) ;  /* 0x0000000d08147547 */ /* 0x010fea000b800000 */
[----:B------:R-:W2:Y:S01]  /*24a0*/  LDCU UR4, c[0x0][0x3a0] ;  /* 0x00007400ff0477ac */ /* 0x000ea20008000800 */
[----:B01-3--:R-:W0:Y:S01]  /*24b0*/  LDC R9, c[0x0][0x3a0] ;  /* 0x0000e800ff097b82 */ /* 0x00be220000000800 */
[----:B--2---:R-:W-:Y:S01]  /*24c0*/  UISETP.GE.AND UP0, UPT, UR4, 0x2, UPT ;  /* 0x000000020400788c */ /* 0x004fe2000bf06270 */
[----:B0-----:R-:W-:-:S04]  /*24d0*/  VIADD R9, R9, 0xffffffff ;  /* 0xffffffff09097836 */ /* 0x001fc80000000000 */
[----:B------:R-:W-:-:S04]  /*24e0*/  IMAD.WIDE R6, R9, 0x4, R16 ;  /* 0x0000000409067825 */ /* 0x000fc800078e0210 */
[----:B------:R-:W-:Y:S05]  /*24f0*/  BRA.U !UP0, `(.L_x_178) ;  /* 0x0000000108e07547 */ /* 0x000fea000b800000 */
[----:B------:R-:W-:Y:S01]  /*2500*/  BSSY.RECONVERGENT B0, `(.L_x_179) ;  /* 0x0000036000007945 */ /* 0x000fe20003800200 */
[----:B------:R-:W-:-:S07]  /*2510*/  IMAD.MOV.U32 R19, RZ, RZ, 0x1 ;  /* 0x00000001ff137424 */ /* 0x000fce00078e00ff */
.L_x_187:
        /* <DEDUP_REMOVED lines=11> */
[----:B------:R-:W2:Y:S02]  /*25d0*/  LD.E R8, desc[UR4][R6.64] ;  /* 0x0000000406087980 */ /* 0x000ea4000c101900 */
[----:B--2--5:R-:W-:-:S13]  /*25e0*/  FSETP.GE.AND P0, PT, R25, R8, PT ;  /* 0x000000081900720b */ /* 0x024fda0003f06000 */
[----:B------:R-:W-:Y:S05]  /*25f0*/  @P0 BREAK.RELIABLE B3 ;  /* 0x0000000000030942 */ /* 0x000fea0003800100 */
[----:B------:R-:W-:Y:S05]  /*2600*/  @P0 BRA `(.L_x_183) ;  /* 0x0000000000800947 */ /* 0x000fea0003800000 */
.L_x_182:
[----:B------:R-:W-:Y:S05]  /*2610*/  BSYNC.RELIABLE B3 ;  /* 0x0000000000037941 */ /* 0x000fea0003800100 */
.L_x_181:
[----:B------:R-:W-:Y:S01]  /*2620*/  BSSY.RECONVERGENT B3, `(.L_x_184) ;  /* 0x0000016000037945 */ /* 0x000fe20003800200 */
[----:B------:R-:W-:-:S07]  /*2630*/  VIMNMX R21, PT, PT, R9, R19, PT ;  /* 0x0000001309157248 */ /* 0x000fce0003fe0100 */
.L_x_186:
[----:B------:R-:W-:Y:S02]  /*2640*/  R2UR UR4, R22 ;  /* 0x00000000160472ca */ /* 0x000fe400000e0000 */
[----:B------:R-:W-:Y:S02]  /*2650*/  R2UR UR5, R23 ;  /* 0x00000000170572ca */ /* 0x000fe400000e0000 */
[----:B------:R-:W-:-:S05]  /*2660*/  IADD3 R27, PT, PT, R21, -0x1, RZ ;  /* 0xffffffff151b7810 */ /* 0x000fca0007ffe0ff */
[----:B0-----:R-:W-:-:S06]  /*2670*/  IMAD.WIDE.U32 R10, R27, 0x4, R16 ;  /* 0x000000041b0a7825 */ /* 0x001fcc00078e0010 */
[----:B------:R-:W2:Y:S02]  /*2680*/  LD.E R8, desc[UR4][R10.64] ;  /* 0x000000040a087980 */ /* 0x000ea4000c101900 */
[----:B--2--5:R-:W-:-:S13]  /*2690*/  FSETP.GT.AND P0, PT, R8, R25, PT ;  /* 0x000000190800720b */ /* 0x024fda0003f04000 */
        /* <DEDUP_REMOVED lines=8> */
[----:B------:R-:W2:Y:S01]  /*2720*/  LD.E R13, desc[UR6][R12.64] ;  /* 0x000000060c0d7980 */ /* 0x000ea2000c101900 */
[C---:B------:R-:W-:Y:S01]  /*2730*/  ISETP.GT.AND P0, PT, R21.reuse, 0x1, PT ;  /* 0x000000011500780c */ /* 0x040fe20003f04270 */
[----:B------:R-:W-:-:S04]  /*2740*/  IMAD.WIDE.U32 R14, R21, 0x4, R2 ;  /* 0x00000004150e7825 */ /* 0x000fc800078e0002 */
[----:B------:R-:W-:Y:S01]  /*2750*/  IMAD.MOV.U32 R21, RZ, RZ, R27 ;  /* 0x000000ffff157224 */ /* 0x000fe200078e001b */
[----:B--2---:R0:W-:Y:S07]  /*2760*/  ST.E desc[UR4][R14.64], R13 ;  /* 0x0000000d0e007985 */ /* 0x0041ee000c101904 */
[----:B------:R-:W-:Y:S05]  /*2770*/  @P0 BRA `(.L_x_186) ;  /* 0xfffffffc00b00947 */ /* 0x000fea000383ffff */
.L_x_185:
[----:B------:R-:W-:Y:S05]  /*2780*/  BSYNC.RECONVERGENT B3 ;  /* 0x0000000000037941 */ /* 0x000fea0003800200 */
.L_x_184:
        /* <DEDUP_REMOVED lines=8> */
.L_x_183:
[----:B------:R-:W-:Y:S05]  /*2810*/  BSYNC.RECONVERGENT B2 ;  /* 0x0000000000027941 */ /* 0x000fea0003800200 */
.L_x_180:
[----:B------:R-:W1:Y:S01]  /*2820*/  LDCU UR4, c[0x0][0x388] ;  /* 0x00007100ff0477ac */ /* 0x000e620008000800 */
[----:B0-----:R-:W-:-:S05]  /*2830*/  VIADD R19, R19, 0x1 ;  /* 0x0000000113137836 */ /* 0x001fca0000000000 */
[----:B-1----:R-:W-:-:S13]  /*2840*/  ISETP.NE.AND P0, PT, R19, UR4, PT ;  /* 0x0000000413007c0c */ /* 0x002fda000bf05270 */
[----:B------:R-:W-:Y:S05]  /*2850*/  @P0 BRA `(.L_x_187) ;  /* 0xfffffffc00300947 */ /* 0x000fea000383ffff */
[----:B------:R-:W-:Y:S05]  /*2860*/  BSYNC.RECONVERGENT B0 ;  /* 0x0000000000007941 */ /* 0x000fea0003800200 */
.L_x_179:
[----:B------:R-:W-:Y:S05]  /*2870*/  BRA `(.L_x_177) ;  /* 0x00000008001c7947 */ /* 0x000fea0003800000 */
.L_x_178:
[----:B------:R-:W0:Y:S01]  /*2880*/  LDC R8, c[0x0][0x388] ;  /* 0x0000e200ff087b82 */ /* 0x000e220000000800 */
[----:B------:R-:W-:Y:S01]  /*2890*/  MOV R25, 0x1 ;  /* 0x0000000100197802 */ /* 0x000fe20000000f00 */
[C---:B0-----:R-:W-:Y:S02]  /*28a0*/  VIADD R10, R8.reuse, 0xfffffffe ;  /* 0xfffffffe080a7836 */ /* 0x041fe40000000000 */
[----:B------:R-:W-:-:S03]  /*28b0*/  VIADD R26, R8, 0xffffffff ;  /* 0xffffffff081a7836 */ /* 0x000fc60000000000 */
[----:B------:R-:W-:-:S13]  /*28c0*/  ISETP.GE.U32.AND P0, PT, R10, 0x3, PT ;  /* 0x000000030a00780c */ /* 0x000fda0003f06070 */
[----:B------:R-:W-:Y:S05]  /*28d0*/  @!P0 BRA `(.L_x_188) ;  /* 0x00000004001c8947 */ /* 0x000fea0003800000 */
[----:B------:R-:W-:Y:S01]  /*28e0*/  BSSY.RECONVERGENT B0, `(.L_x_188) ;  /* 0x0000046000007945 */ /* 0x000fe20003800200 */
[----:B------:R-:W-:Y:S01]  /*28f0*/  IMAD.MOV.U32 R25, RZ, RZ, 0x1 ;  /* 0x00000001ff197424 */ /* 0x000fe200078e00ff */
[----:B------:R-:W-:-:S07]  /*2900*/  LOP3.LUT R27, R26, 0xfffffffc, RZ, 0xc0, !PT ;  /* 0xfffffffc1a1b7812 */ /* 0x000fce00078ec0ff */
.L_x_189:
[C---:B------:R-:W-:Y:S01]  /*2910*/  R2UR UR4, R22.reuse ;  /* 0x00000000160472ca */ /* 0x040fe200000e0000 */
[----:B------:R-:W-:Y:S01]  /*2920*/  IMAD.WIDE.U32 R10, R25, 0x4, R16 ;  /* 0x00000004190a7825 */ /* 0x000fe200078e0010 */
[C---:B------:R-:W-:Y:S02]  /*2930*/  R2UR UR5, R23.reuse ;  /* 0x00000000170572ca */ /* 0x040fe400000e0000 */
[----:B------:R-:W-:Y:S02]  /*2940*/  R2UR UR6, R22 ;  /* 0x00000000160672ca */ /* 0x000fe400000e0000 */
[----:B------:R-:W-:-:S09]  /*2950*/  R2UR UR7, R23 ;  /* 0x00000000170772ca */ /* 0x000fd200000e0000 */
[----:B------:R-:W2:Y:S04]  /*2960*/  LD.E R21, desc[UR4][R10.64] ;  /* 0x000000040a157980 */ /* 0x000ea8000c101900 */
[----:B------:R-:W2:Y:S01]  /*2970*/  LD.E R8, desc[UR6][R6.64] ;  /* 0x0000000606087980 */ /* 0x000ea2000c101900 */
[----:B------:R-:W-:Y:S02]  /*2980*/  R2UR UR10, R22 ;  /* 0x00000000160a72ca */ /* 0x000fe400000e0000 */
[----:B------:R-:W-:Y:S02]  /*2990*/  R2UR UR11, R23 ;  /* 0x00000000170b72ca */ /* 0x000fe400000e0000 */
[----:B--2---:R-:W-:-:S13]  /*29a0*/  FSETP.GE.AND P0, PT, R21, R8, PT ;  /* 0x000000081500720b */ /* 0x004fda0003f06000 */
        /* <DEDUP_REMOVED lines=11> */
[----:B------:R-:W2:Y:S04]  /*2a60*/  @!P0 LD.E R8, desc[UR8][R6.64] ;  /* 0x0000000806088980 */ /* 0x000ea8000c101900 */
[----:B------:R-:W2:Y:S02]  /*2a70*/  LD.E R29, desc[UR10][R10.64+0x4] ;  /* 0x0000040a0a1d7980 */ /* 0x000ea4000c101900 */
[----:B--2---:R-:W-:-:S13]  /*2a80*/  FSETP.GE.AND P0, PT, R29, R8, PT ;  /* 0x000000081d00720b */ /* 0x004fda0003f06000 */
        /* <DEDUP_REMOVED lines=12> */
[----:B------:R-:W2:Y:S04]  /*2b50*/  @!P0 LD.E R8, desc[UR8][R6.64] ;  /* 0x0000000806088980 */ /* 0x000ea8000c101900 */
[----:B------:R-:W2:Y:S02]  /*2b60*/  LD.E R31, desc[UR10][R10.64+0x8] ;  /* 0x0000080a0a1f7980 */ /* 0x000ea4000c101900 */
[----:B--2---:R-:W-:-:S13]  /*2b70*/  FSETP.GE.AND P0, PT, R31, R8, PT ;  /* 0x000000081f00720b */ /* 0x004fda0003f06000 */
[----:B------:R-:W-:Y:S02]  /*2b80*/  @!P0 IADD3 R24, PT, PT, R25, 0x2, RZ ;  /* 0x0000000219188810 */ /* 0x000fe40007ffe0ff */
[C---:B------:R-:W-:Y:S02]  /*2b90*/  @!P0 R2UR UR4, R22.reuse ;  /* 0x00000000160482ca */ /* 0x040fe400000e0000 */
[C---:B------:R-:W-:Y:S02]  /*2ba0*/  @!P0 R2UR UR5, R23.reuse ;  /* 0x00000000170582ca */ /* 0x040fe400000e0000 */
[C---:B------:R-:W-:Y:S02]  /*2bb0*/  @!P0 R2UR UR6, R22.reuse ;  /* 0x00000000160682ca */ /* 0x040fe400000e0000 */
[----:B------:R-:W-:Y:S02]  /*2bc0*/  @!P0 R2UR UR7, R23 ;  /* 0x00000000170782ca */ /* 0x000fe400000e0000 */
[----:B------:R-:W-:-:S02]  /*2bd0*/  @!P0 R2UR UR8, R22 ;  /* 0x00000000160882ca */ /* 0x000fc400000e0000 */
[----:B------:R-:W-:Y:S02]  /*2be0*/  @!P0 R2UR UR9, R23 ;  /* 0x00000000170982ca */ /* 0x000fe400000e0000 */
[----:B------:R-:W-:-:S05]  /*2bf0*/  @!P0 VIMNMX R19, PT, PT, R9, R24, PT ;  /* 0x0000001809138248 */ /* 0x000fca0003fe0100 */
[----:B0-----:R-:W-:-:S04]  /*2c00*/  @!P0 IMAD.WIDE R12, R19, 0x4, R16 ;  /* 0x00000004130c8825 */ /* 0x001fc800078e0210 */
[----:B-1----:R-:W-:Y:S01]  /*2c10*/  @!P0 IMAD.WIDE R14, R19, 0x4, R2 ;  /* 0x00000004130e8825 */ /* 0x002fe200078e0202 */
[----:B------:R0:W-:Y:S04]  /*2c20*/  @!P0 ST.E desc[UR4][R12.64], R31 ;  /* 0x0000001f0c008985 */ /* 0x0001e8000c101904 */
[----:B------:R0:W-:Y:S04]  /*2c30*/  @!P0 ST.E desc[UR6][R14.64], R24 ;  /* 0x000000180e008985 */ /* 0x0001e8000c101906 */
[----:B------:R-:W2:Y:S04]  /*2c40*/  LD.E R11, desc[UR10][R10.64+0xc] ;  /* 0x00000c0a0a0b7980 */ /* 0x000ea8000c101900 */
[----:B------:R-:W2:Y:S02]  /*2c50*/  @!P0 LD.E R8, desc[UR8][R6.64] ;  /* 0x0000000806088980 */ /* 0x000ea4000c101900 */
[----:B--2---:R-:W-:Y:S01]  /*2c60*/  FSETP.GE.AND P0, PT, R11, R8, PT ;  /* 0x000000080b00720b */ /* 0x004fe20003f06000 */
[----:B------:R-:W-:-:S02]  /*2c70*/  VIADD R8, R25, 0x3 ;  /* 0x0000000319087836 */ /* 0x000fc40000000000 */
        /* <DEDUP_REMOVED lines=13> */
.L_x_188:
        /* <DEDUP_REMOVED lines=8> */
[----:B------:R-:W2:Y:S04]  /*2dd0*/  LD.E R19, desc[UR4][R14.64] ;  /* 0x000000040e137980 */ /* 0x000ea8000c101900 */
[----:B------:R-:W2:Y:S02]  /*2de0*/  LD.E R8, desc[UR6][R6.64] ;  /* 0x0000000606087980 */ /* 0x000ea4000c101900 */
[----:B--2---:R-:W-:-:S13]  /*2df0*/  FSETP.GE.AND P0, PT, R19, R8, PT ;  /* 0x000000081300720b */ /* 0x004fda0003f06000 */
        /* <DEDUP_REMOVED lines=10> */
[----:B--2---:R-:W-:Y:S05]  /*2ea0*/  @!P0 BRA `(.L_x_177) ;  /* 0x0000000000908947 */ /* 0x004fea0003800000 */
[C---:B------:R-:W-:Y:S02]  /*2eb0*/  R2UR UR4, R22.reuse ;  /* 0x00000000160472ca */ /* 0x040fe400000e0000 */
[C---:B------:R-:W-:Y:S02]  /*2ec0*/  R2UR UR5, R23.reuse ;  /* 0x00000000170572ca */ /* 0x040fe400000e0000 */
[----:B------:R-:W-:Y:S02]  /*2ed0*/  R2UR UR6, R22 ;  /* 0x00000000160672ca */ /* 0x000fe400000e0000 */
[----:B------:R-:W-:-:S09]  /*2ee0*/  R2UR UR7, R23 ;  /* 0x00000000170772ca */ /* 0x000fd200000e0000 */
[----:B------:R-:W2:Y:S04]  /*2ef0*/  LD.E R19, desc[UR4][R14.64+0x4] ;  /* 0x000004040e137980 */ /* 0x000ea8000c101900 */
[----:B------:R-:W2:Y:S02]  /*2f00*/  LD.E R8, desc[UR6][R6.64] ;  /* 0x0000000606087980 */ /* 0x000ea4000c101900 */
[----:B--2---:R-:W-:-:S13]  /*2f10*/  FSETP.GE.AND P0, PT, R19, R8, PT ;  /* 0x000000081300720b */ /* 0x004fda0003f06000 */
        /* <DEDUP_REMOVED lines=19> */
[----:B------:R-:W-:Y:S02]  /*3050*/  @!P0 IADD3 R25, PT, PT, R25, 0x2, RZ ;  /* 0x0000000219198810 */ /* 0x000fe40007ffe0ff */
        /* <DEDUP_REMOVED lines=9> */
.L_x_177:
[----:B------:R-:W4:Y:S02]  /*30f0*/  LDC R26, c[0x0][0x3a0] ;  /* 0x0000e800ff1a7b82 */ /* 0x000f240000000800 */
[----:B----4-:R-:W-:-:S13]  /*3100*/  ISETP.GT.AND P0, PT, R26, RZ, PT ;  /* 0x000000ff1a00720c */ /* 0x010fda0003f04270 */
[----:B------:R-:W-:Y:S05]  /*3110*/  @!P0 BRA `(.L_x_190) ;  /* 0x0000000800ac8947 */ /* 0x000fea0003800000 */
[----:B------:R-:W-:Y:S01]  /*3120*/  ISETP.GE.U32.AND P0, PT, R26, 0x8, PT ;  /* 0x000000081a00780c */ /* 0x000fe20003f06070 */
[----:B01-3--:R-:W-:-:S12]  /*3130*/  IMAD.MOV.U32 R7, RZ, RZ, RZ ;  /* 0x000000ffff077224 */ /* 0x00bfd800078e00ff */
[----:B------:R-:W-:Y:S05]  /*3140*/  @!P0 BRA `(.L_x_191) ;  /* 0x00000004002c8947 */ /* 0x000fea0003800000 */
[----:B------:R-:W0:Y:S01]  /*3150*/  LDC.64 R6, c[0x0][0x3a8] ;  /* 0x0000ea00ff067b82 */ /* 0x000e220000000a00 */
[----:B------:R-:W-:Y:S01]  /*3160*/  BSSY.RECONVERGENT B0, `(.L_x_192) ;  /* 0x0000048000007945 */ /* 0x000fe20003800200 */
[----:B--2---:R-:W-:-:S06]  /*3170*/  IMAD.MOV.U32 R15, RZ, RZ, RZ ;  /* 0x000000ffff0f7224 */ /* 0x004fcc00078e00ff */
[----:B------:R-:W1:Y:S02]  /*3180*/  LDC.64 R8, c[0x0][0x3b0] ;  /* 0x0000ec00ff087b82 */ /* 0x000e640000000a00 */
.L_x_193:
[----:B------:R-:W-:Y:S01]  /*3190*/  R2UR UR4, R22 ;  /* 0x00000000160472ca */ /* 0x000fe200000e0000 */
[----:B---3--:R-:W-:Y:S01]  /*31a0*/  IMAD.WIDE.U32 R12, R15, 0x4, R16 ;  /* 0x000000040f0c7825 */ /* 0x008fe200078e0010 */
[----:B------:R-:W-:-:S13]  /*31b0*/  R2UR UR5, R23 ;  /* 0x00000000170572ca */ /* 0x000fda00000e0000 */
[----:B------:R-:W2:Y:S01]  /*31c0*/  LD.E R27, desc[UR4][R12.64] ;  /* 0x000000040c1b7980 */ /* 0x000ea2000c101900 */
[----:B------:R-:W3:Y:S01]  /*31d0*/  LDCU UR4, c[0x0][0x398] ;  /* 0x00007300ff0477ac */ /* 0x000ee20008000800 */
[C---:B------:R-:W-:Y:S01]  /*31e0*/  R2UR UR6, R22.reuse ;  /* 0x00000000160672ca */ /* 0x040fe200000e0000 */
[----:B------:R-:W-:Y:S01]  /*31f0*/  IMAD.WIDE.U32 R10, R15, 0x4, R2 ;  /* 0x000000040f0a7825 */ /* 0x000fe200078e0002 */
[C---:B------:R-:W-:Y:S02]  /*3200*/  R2UR UR7, R23.reuse ;  /* 0x00000000170772ca */ /* 0x040fe400000e0000 */
[----:B------:R-:W-:Y:S02]  /*3210*/  R2UR UR8, R22 ;  /* 0x00000000160872ca */ /* 0x000fe400000e0000 */
[----:B------:R-:W-:Y:S01]  /*3220*/  R2UR UR9, R23 ;  /* 0x00000000170972ca */ /* 0x000fe200000e0000 */
[----:B---3--:R-:W-:-:S04]  /*3230*/  IMAD R25, R15, UR4, R4 ;  /* 0x000000040f197c24 */ /* 0x008fc8000f8e0204 */
[----:B0-----:R-:W-:-:S05]  /*3240*/  IMAD.WIDE.U32 R18, R25, 0x4, R6 ;  /* 0x0000000419127825 */ /* 0x001fca00078e0006 */
[----:B--2---:R0:W-:Y:S04]  /*3250*/  STG.E desc[UR6][R18.64], R27 ;  /* 0x0000001b12007986 */ /* 0x0041e8000c101906 */
[----:B------:R-:W2:Y:S01]  /*3260*/  LD.E R29, desc[UR8][R10.64] ;  /* 0x000000080a1d7980 */ /* 0x000ea2000c101900 */
[----:B-1----:R-:W-:-:S04]  /*3270*/  IMAD.WIDE.U32 R20, R25, 0x4, R8 ;  /* 0x0000000419147825 */ /* 0x002fc800078e0008 */
[----:B------:R-:W-:Y:S01]  /*3280*/  VIADD R33, R25, UR4 ;  /* 0x0000000419217c36 */ /* 0x000fe20008000000 */
[----:B--2---:R1:W-:Y:S04]  /*3290*/  STG.E desc[UR6][R20.64], R29 ;  /* 0x0000001d14007986 */ /* 0x0043e8000c101906 */
[----:B------:R-:W2:Y:S01]  /*32a0*/  LD.E R31, desc[UR8][R12.64+0x4] ;  /* 0x000004080c1f7980 */ /* 0x000ea2000c101900 */
[----:B------:R-:W-:-:S05]  /*32b0*/  IMAD.WIDE.U32 R24, R33, 0x4, R6 ;  /* 0x0000000421187825 */ /* 0x000fca00078e0006 */
[----:B--2---:R2:W-:Y:S04]  /*32c0*/  STG.E desc[UR6][R24.64], R31 ;  /* 0x0000001f18007986 */ /* 0x0045e8000c101906 */
[----:B0-----:R-:W3:Y:S01]  /*32d0*/  LD.E R27, desc[UR8][R10.64+0x4] ;  /* 0x000004080a1b7980 */ /* 0x001ee2000c101900 */
[C---:B------:R-:W-:Y:S01]  /*32e0*/  IMAD.WIDE.U32 R18, R33.reuse, 0x4, R8 ;  /* 0x0000000421127825 */ /* 0x040fe200078e0008 */
[----:B------:R-:W-:-:S04]  /*32f0*/  IADD3 R33, PT, PT, R33, UR4, RZ ;  /* 0x0000000421217c10 */ /* 0x000fc8000fffe0ff */
[----:B---3--:R0:W-:Y:S04]  /*3300*/  STG.E desc[UR6][R18.64], R27 ;  /* 0x0000001b12007986 */ /* 0x0081e8000c101906 */
[----:B-1----:R-:W3:Y:S01]  /*3310*/  LD.E R29, desc[UR8][R12.64+0x8] ;  /* 0x000008080c1d7980 */ /* 0x002ee2000c101900 */
[----:B------:R-:W-:-:S05]  /*3320*/  IMAD.WIDE.U32 R20, R33, 0x4, R6 ;  /* 0x0000000421147825 */ /* 0x000fca00078e0006 */
[----:B---3--:R1:W-:Y:S04]  /*3330*/  STG.E desc[UR6][R20.64], R29 ;  /* 0x0000001d14007986 */ /* 0x0083e8000c101906 */
[----:B--2---:R-:W2:Y:S01]  /*3340*/  LD.E R31, desc[UR8][R10.64+0x8] ;  /* 0x000008080a1f7980 */ /* 0x004ea2000c101900 */
[----:B------:R-:W-:-:S04]  /*3350*/  IMAD.WIDE.U32 R24, R33, 0x4, R8 ;  /* 0x0000000421187825 */ /* 0x000fc800078e0008 */
[----:B------:R-:W-:Y:S01]  /*3360*/  VIADD R33, R33, UR4 ;  /* 0x0000000421217c36 */ /* 0x000fe20008000000 */
[----:B--2---:R2:W-:Y:S04]  /*3370*/  STG.E desc[UR6][R24.64], R31 ;  /* 0x0000001f18007986 */ /* 0x0045e8000c101906 */
[----:B0-----:R-:W3:Y:S01]  /*3380*/  LD.E R27, desc[UR8][R12.64+0xc] ;  /* 0x00000c080c1b7980 */ /* 0x001ee2000c101900 */
[----:B------:R-:W-:-:S05]  /*3390*/  IMAD.WIDE.U32 R18, R33, 0x4, R6 ;  /* 0x0000000421127825 */ /* 0x000fca00078e0006 */
[----:B---3--:R0:W-:Y:S04]  /*33a0*/  STG.E desc[UR6][R18.64], R27 ;  /* 0x0000001b12007986 */ /* 0x0081e8000c101906 */
[----:B-1----:R-:W3:Y:S01]  /*33b0*/  LD.E R29, desc[UR8][R10.64+0xc] ;  /* 0x00000c080a1d7980 */ /* 0x002ee2000c101900 */
[----:B------:R-:W-:-:S04]  /*33c0*/  IMAD.WIDE.U32 R20, R33, 0x4, R8 ;  /* 0x0000000421147825 */ /* 0x000fc800078e0008 */
[----:B------:R-:W-:Y:S01]  /*33d0*/  VIADD R33, R33, UR4 ;  /* 0x0000000421217c36 */ /* 0x000fe20008000000 */
[----:B---3--:R1:W-:Y:S04]  /*33e0*/  STG.E desc[UR6][R20.64], R29 ;  /* 0x0000001d14007986 */ /* 0x0083e8000c101906 */
[----:B--2---:R-:W2:Y:S01]  /*33f0*/  LD.E R31, desc[UR8][R12.64+0x10] ;  /* 0x000010080c1f7980 */ /* 0x004ea2000c101900 */
[----:B------:R-:W-:-:S05]  /*3400*/  IMAD.WIDE.U32 R24, R33, 0x4, R6 ;  /* 0x0000000421187825 */ /* 0x000fca00078e0006 */
[----:B--2---:R2:W-:Y:S04]  /*3410*/  STG.E desc[UR6][R24.64], R31 ;  /* 0x0000001f18007986 */ /* 0x0045e8000c101906 */
[----:B0-----:R-:W3:Y:S01]  /*3420*/  LD.E R27, desc[UR8][R10.64+0x10] ;  /* 0x000010080a1b7980 */ /* 0x001ee2000c101900 */
[----:B------:R-:W-:-:S04]  /*3430*/  IMAD.WIDE.U32 R18, R33, 0x4, R8 ;  /* 0x0000000421127825 */ /* 0x000fc800078e0008 */
[----:B------:R-:W-:Y:S01]  /*3440*/  VIADD R33, R33, UR4 ;  /* 0x0000000421217c36 */ /* 0x000fe20008000000 */
[----:B---3--:R0:W-:Y:S04]  /*3450*/  STG.E desc[UR6][R18.64], R27 ;  /* 0x0000001b12007986 */ /* 0x0081e8000c101906 */
[----:B-1----:R-:W3:Y:S01]  /*3460*/  LD.E R29, desc[UR8][R12.64+0x14] ;  /* 0x000014080c1d7980 */ /* 0x002ee2000c101900 */
[----:B------:R-:W-:-:S05]  /*3470*/  IMAD.WIDE.U32 R20, R33, 0x4, R6 ;  /* 0x0000000421147825 */ /* 0x000fca00078e0006 */
[----:B---3--:R1:W-:Y:S04]  /*3480*/  STG.E desc[UR6][R20.64], R29 ;  /* 0x0000001d14007986 */ /* 0x0083e8000c101906 */
[----:B--2---:R-:W2:Y:S01]  /*3490*/  LD.E R31, desc[UR8][R10.64+0x14] ;  /* 0x000014080a1f7980 */ /* 0x004ea2000c101900 */
[C---:B------:R-:W-:Y:S01]  /*34a0*/  IMAD.WIDE.U32 R24, R33.reuse, 0x4, R8 ;  /* 0x0000000421187825 */ /* 0x040fe200078e0008 */
[----:B------:R-:W-:-:S04]  /*34b0*/  IADD3 R33, PT, PT, R33, UR4, RZ ;  /* 0x0000000421217c10 */ /* 0x000fc8000fffe0ff */
        /* <DEDUP_REMOVED lines=8> */
[----:B------:R-:W4:Y:S01]  /*3540*/  LD.E R13, desc[UR8][R12.64+0x1c] ;  /* 0x00001c080c0d7980 */ /* 0x000f22000c101900 */
[----:B--2---:R-:W-:-:S04]  /*3550*/  IMAD.WIDE.U32 R24, R33, 0x4, R6 ;  /* 0x0000000421187825 */ /* 0x004fc800078e0006 */
[----:B------:R-:W-:Y:S01]  /*3560*/  VIADD R15, R15, 0x8 ;  /* 0x000000080f0f7836 */ /* 0x000fe20000000000 */
[----:B------:R-:W-:-:S04]  /*3570*/  R2UR UR4, R22 ;  /* 0x00000000160472ca */ /* 0x000fc800000e0000 */
[----:B------:R-:W-:Y:S01]  /*3580*/  ISETP.NE.AND P0, PT, R15, R0, PT ;  /* 0x000000000f00720c */ /* 0x000fe20003f05270 */
[----:B----4-:R3:W-:Y:S04]  /*3590*/  STG.E desc[UR6][R24.64], R13 ;  /* 0x0000000d18007986 */ /* 0x0107e8000c101906 */
[----:B------:R-:W2:Y:S01]  /*35a0*/  LD.E R11, desc[UR8][R10.64+0x1c] ;  /* 0x00001c080a0b7980 */ /* 0x000ea2000c101900 */
[----:B0-----:R-:W-:-:S05]  /*35b0*/  IMAD.WIDE.U32 R18, R33, 0x4, R8 ;  /* 0x0000000421127825 */ /* 0x001fca00078e0008 */
[----:B--2---:R3:W-:Y:S02]  /*35c0*/  STG.E desc[UR4][R18.64], R11 ;  /* 0x0000000b12007986 */ /* 0x0047e4000c101904 */
[----:B------:R-:W-:Y:S05]  /*35d0*/  @P0 BRA `(.L_x_193) ;  /* 0xfffffff800ec0947 */ /* 0x000fea000383ffff */
[----:B------:R-:W-:Y:S05]  /*35e0*/  BSYNC.RECONVERGENT B0 ;  /* 0x0000000000007941 */ /* 0x000fea0003800200 */
.L_x_192:
[----:B------:R-:W-:-:S07]  /*35f0*/  IMAD.MOV.U32 R7, RZ, RZ, R0 ;  /* 0x000000ffff077224 */ /* 0x000fce00078e0000 */
.L_x_191:
[----:B--2---:R-:W0:Y:S02]  /*3600*/  LDC R8, c[0x0][0x3a0] ;  /* 0x0000e800ff087b82 */ /* 0x004e240000000800 */
[----:B0-----:R-:W-:-:S04]  /*3610*/  LOP3.LUT R6, R8, 0x7, RZ, 0xc0, !PT ;  /* 0x0000000708067812 */ /* 0x001fc800078ec0ff */
[----:B------:R-:W-:-:S13]  /*3620*/  ISETP.NE.AND P0, PT, R6, RZ, PT ;  /* 0x000000ff0600720c */ /* 0x000fda0003f05270 */
[----:B------:R-:W-:Y:S05]  /*3630*/  @!P0 BRA `(.L_x_190) ;  /* 0x0000000400648947 */ /* 0x000fea0003800000 */
[----:B------:R-:W-:Y:S02]  /*3640*/  IADD3 R6, PT, PT, R6, -0x1, RZ ;  /* 0xffffffff06067810 */ /* 0x000fe40007ffe0ff */
[----:B------:R-:W-:Y:S02]  /*3650*/  LOP3.LUT R28, R8, 0x3, RZ, 0xc0, !PT ;  /* 0x00000003081c7812 */ /* 0x000fe400078ec0ff */
[----:B------:R-:W-:Y:S02]  /*3660*/  ISETP.GE.U32.AND P0, PT, R6, 0x3, PT ;  /* 0x000000030600780c */ /* 0x000fe40003f06070 */
[----:B------:R-:W-:-:S11]  /*3670*/  ISETP.NE.AND P1, PT, R28, RZ, PT ;  /* 0x000000ff1c00720c */ /* 0x000fd60003f25270 */
[----:B------:R-:W-:Y:S05]  /*3680*/  @!P0 BRA `(.L_x_194) ;  /* 0x0000000000a48947 */ /* 0x000fea0003800000 */
[C---:B------:R-:W-:Y:S01]  /*3690*/  R2UR UR4, R22.reuse ;  /* 0x00000000160472ca */ /* 0x040fe200000e0000 */
[----:B---3--:R-:W-:Y:S01]  /*36a0*/  IMAD.WIDE.U32 R12, R7, 0x4, R16 ;  /* 0x00000004070c7825 */ /* 0x008fe200078e0010 */
[C---:B------:R-:W-:Y:S01]  /*36b0*/  R2UR UR5, R23.reuse ;  /* 0x00000000170572ca */ /* 0x040fe200000e0000 */
[----:B------:R-:W0:Y:S01]  /*36c0*/  LDC.64 R10, c[0x0][0x3a8] ;  /* 0x0000ea00ff0a7b82 */ /* 0x000e220000000a00 */
[C---:B------:R-:W-:Y:S02]  /*36d0*/  R2UR UR6, R22.reuse ;  /* 0x00000000160672ca */ /* 0x040fe400000e0000 */
[C---:B------:R-:W-:Y:S02]  /*36e0*/  R2UR UR7, R23.reuse ;  /* 0x00000000170772ca */ /* 0x040fe400000e0000 */
[----:B------:R-:W-:Y:S02]  /*36f0*/  R2UR UR8, R22 ;  /* 0x00000000160872ca */ /* 0x000fe400000e0000 */
[----:B------:R-:W-:Y:S01]  /*3700*/  R2UR UR9, R23 ;  /* 0x00000000170972ca */ /* 0x000fe200000e0000 */
[C---:B------:R-:W-:Y:S01]  /*3710*/  IMAD.WIDE.U32 R8, R7.reuse, 0x4, R2 ;  /* 0x0000000407087825 */ /* 0x040fe200078e0002 */
[----:B------:R-:W1:Y:S03]  /*3720*/  LDC.64 R14, c[0x0][0x3b0] ;  /* 0x0000ec00ff0e7b82 */ /* 0x000e660000000a00 */
[----:B------:R-:W2:Y:S01]  /*3730*/  LD.E R25, desc[UR4][R12.64] ;  /* 0x000000040c197980 */ /* 0x000ea2000c101900 */
[----:B------:R-:W3:Y:S02]  /*3740*/  LDCU UR4, c[0x0][0x398] ;  /* 0x00007300ff0477ac */ /* 0x000ee40008000800 */
        /* <DEDUP_REMOVED lines=8> */
[----:B0-----:R-:W-:-:S05]  /*37d0*/  IMAD.WIDE.U32 R18, R27, 0x4, R10 ;  /* 0x000000041b127825 */ /* 0x001fca00078e000a */
[----:B--2---:R0:W-:Y:S04]  /*37e0*/  STG.E desc[UR6][R18.64], R31 ;  /* 0x0000001f12007986 */ /* 0x0041e8000c101906 */
[----:B------:R-:W2:Y:S01]  /*37f0*/  LD.E R33, desc[UR8][R8.64+0x4] ;  /* 0x0000040808217980 */ /* 0x000ea2000c101900 */
[----:B------:R-:W-:-:S04]  /*3800*/  IMAD.WIDE.U32 R24, R27, 0x4, R14 ;  /* 0x000000041b187825 */ /* 0x000fc800078e000e */
[----:B------:R-:W-:Y:S01]  /*3810*/  VIADD R27, R27, UR4 ;  /* 0x000000041b1b7c36 */ /* 0x000fe20008000000 */
[----:B--2---:R2:W-:Y:S04]  /*3820*/  STG.E desc[UR6][R24.64], R33 ;  /* 0x0000002118007986 */ /* 0x0045e8000c101906 */
[----:B-1----:R-:W3:Y:S01]  /*3830*/  LD.E R29, desc[UR8][R12.64+0x8] ;  /* 0x000008080c1d7980 */ /* 0x002ee2000c101900 */
[----:B------:R-:W-:-:S05]  /*3840*/  IMAD.WIDE.U32 R20, R27, 0x4, R10 ;  /* 0x000000041b147825 */ /* 0x000fca00078e000a */
[----:B---3--:R2:W-:Y:S04]  /*3850*/  STG.E desc[UR6][R20.64], R29 ;  /* 0x0000001d14007986 */ /* 0x0085e8000c101906 */
[----:B0-----:R-:W3:Y:S01]  /*3860*/  LD.E R31, desc[UR8][R8.64+0x8] ;  /* 0x00000808081f7980 */ /* 0x001ee2000c101900 */
[----:B------:R-:W-:-:S04]  /*3870*/  IMAD.WIDE.U32 R18, R27, 0x4, R14 ;  /* 0x000000041b127825 */ /* 0x000fc800078e000e */
[----:B------:R-:W-:Y:S01]  /*3880*/  VIADD R27, R27, UR4 ;  /* 0x000000041b1b7c36 */ /* 0x000fe20008000000 */
[----:B---3--:R2:W-:Y:S04]  /*3890*/  STG.E desc[UR6][R18.64], R31 ;  /* 0x0000001f12007986 */ /* 0x0085e8000c101906 */
[----:B------:R-:W3:Y:S01]  /*38a0*/  LD.E R13, desc[UR8][R12.64+0xc] ;  /* 0x00000c080c0d7980 */ /* 0x000ee2000c101900 */
[----:B------:R-:W-:Y:S01]  /*38b0*/  IMAD.WIDE.U32 R10, R27, 0x4, R10 ;  /* 0x000000041b0a7825 */ /* 0x000fe200078e000a */
[----:B------:R-:W-:-:S04]  /*38c0*/  R2UR UR4, R22 ;  /* 0x00000000160472ca */ /* 0x000fc800000e0000 */
[----:B---3--:R2:W-:Y:S04]  /*38d0*/  STG.E desc[UR6][R10.64], R13 ;  /* 0x0000000d0a007986 */ /* 0x0085e8000c101906 */
[----:B------:R-:W3:Y:S01]  /*38e0*/  LD.E R9, desc[UR8][R8.64+0xc] ;  /* 0x00000c0808097980 */ /* 0x000ee2000c101900 */
[----:B------:R-:W-:Y:S01]  /*38f0*/  IMAD.WIDE.U32 R14, R27, 0x4, R14 ;  /* 0x000000041b0e7825 */ /* 0x000fe200078e000e */
[----:B------:R-:W-:-:S04]  /*3900*/  IADD3 R7, PT, PT, R7, 0x4, RZ ;  /* 0x0000000407077810 */ /* 0x000fc80007ffe0ff */
[----:B---3--:R2:W-:Y:S03]  /*3910*/  STG.E desc[UR4][R14.64], R9 ;  /* 0x000000090e007986 */ /* 0x0085e6000c101904 */
.L_x_194:
[----:B------:R-:W-:Y:S05]  /*3920*/  @!P1 BRA `(.L_x_190) ;  /* 0x0000000000a89947 */ /* 0x000fea0003800000 */
[----:B------:R-:W-:-:S13]  /*3930*/  ISETP.NE.AND P0, PT, R28, 0x1, PT ;  /* 0x000000011c00780c */ /* 0x000fda0003f05270 */
[C---:B------:R-:W-:Y:S01]  /*3940*/  @P0 R2UR UR4, R22.reuse ;  /* 0x00000000160402ca */ /* 0x040fe200000e0000 */
[----:B--2---:R-:W-:Y:S01]  /*3950*/  @P0 IMAD.WIDE.U32 R8, R7, 0x4, R16 ;  /* 0x0000000407080825 */ /* 0x004fe200078e0010 */
[----:B------:R-:W-:Y:S01]  /*3960*/  @P0 R2UR UR5, R23 ;  /* 0x00000000170502ca */ /* 0x000fe200000e0000 */
[----:B------:R-:W0:Y:S08]  /*3970*/  @P0 LDC R6, c[0x0][0x398] ;  /* 0x0000e600ff060b82 */ /* 0x000e300000000800 */
[----:B---3--:R-:W1:Y:S04]  /*3980*/  @P0 LDC.64 R10, c[0x0][0x3a8] ;  /* 0x0000ea00ff0a0b82 */ /* 0x008e680000000a00 */
[----:B------:R-:W2:Y:S01]  /*3990*/  @P0 LD.E R25, desc[UR4][R8.64] ;  /* 0x0000000408190980 */ /* 0x000ea2000c101900 */
[----:B------:R-:W-:Y:S01]  /*39a0*/  @P0 R2UR UR6, R22 ;  /* 0x00000000160602ca */ /* 0x000fe200000e0000 */
[----:B------:R-:W-:Y:S01]  /*39b0*/  @P0 IMAD.WIDE.U32 R14, R7, 0x4, R2 ;  /* 0x00000004070e0825 */ /* 0x000fe200078e0002 */
[----:B------:R-:W-:Y:S01]  /*39c0*/  @P0 R2UR UR7, R23 ;  /* 0x00000000170702ca */ /* 0x000fe200000e0000 */
[----:B------:R-:W3:Y:S02]  /*39d0*/  @P0 LDC.64 R18, c[0x0][0x3b0] ;  /* 0x0000ec00ff120b82 */ /* 0x000ee40000000a00 */
[----:B0-----:R-:W-:-:S04]  /*39e0*/  @P0 IMAD R31, R7, R6, R4 ;  /* 0x00000006071f0224 */ /* 0x001fc800078e0204 */
[----:B-1----:R-:W-:-:S05]  /*39f0*/  @P0 IMAD.WIDE.U32 R12, R31, 0x4, R10 ;  /* 0x000000041f0c0825 */ /* 0x002fca00078e000a */
[----:B--2---:R0:W-:Y:S04]  /*3a00*/  @P0 STG.E desc[UR4][R12.64], R25 ;  /* 0x000000190c000986 */ /* 0x0041e8000c101904 */
[----:B------:R-:W2:Y:S01]  /*3a10*/  @P0 LD.E R27, desc[UR6][R14.64] ;  /* 0x000000060e1b0980 */ /* 0x000ea2000c101900 */
[----:B---3--:R-:W-:-:S04]  /*3a20*/  @P0 IMAD.WIDE.U32 R20, R31, 0x4, R18 ;  /* 0x000000041f140825 */ /* 0x008fc800078e0012 */
[----:B------:R-:W-:Y:S01]  /*3a30*/  @P0 IMAD.IADD R31, R31, 0x1, R6 ;  /* 0x000000011f1f0824 */ /* 0x000fe200078e0206 */
[----:B--2---:R-:W-:Y:S04]  /*3a40*/  @P0 STG.E desc[UR4][R20.64], R27 ;  /* 0x0000001b14000986 */ /* 0x004fe8000c101904 */
[----:B------:R-:W2:Y:S01]  /*3a50*/  @P0 LD.E R29, desc[UR6][R8.64+0x4] ;  /* 0x00000406081d0980 */ /* 0x000ea2000c101900 */
[----:B------:R-:W-:Y:S01]  /*3a60*/  @P0 IMAD.WIDE.U32 R10, R31, 0x4, R10 ;  /* 0x000000041f0a0825 */ /* 0x000fe200078e000a */
[----:B------:R-:W-:-:S03]  /*3a70*/  LOP3.LUT P1, RZ, R26, 0x1, RZ, 0xc0, !PT ;  /* 0x000000011aff7812 */ /* 0x000fc6000782c0ff */
[----:B------:R-:W-:Y:S01]  /*3a80*/  @P0 VIADD R7, R7, 0x2 ;  /* 0x0000000207070836 */ /* 0x000fe20000000000 */
[----:B--2---:R1:W-:Y:S01]  /*3a90*/  @P0 STG.E desc[UR4][R10.64], R29 ;  /* 0x0000001d0a000986 */ /* 0x0043e2000c101904 */
[----:B------:R-:W-:-:S08]  /*3aa0*/  @P0 IMAD.WIDE.U32 R18, R31, 0x4, R18 ;  /* 0x000000041f120825 */ /* 0x000fd000078e0012 */
[----:B0-----:R-:W0:Y:S01]  /*3ab0*/  @P1 LDC R25, c[0x0][0x398] ;  /* 0x0000e600ff191b82 */ /* 0x001e220000000800 */
[----:B------:R-:W2:Y:S01]  /*3ac0*/  @P0 LD.E R15, desc[UR6][R14.64+0x4] ;  /* 0x000004060e0f0980 */ /* 0x000ea2000c101900 */
[----:B------:R-:W-:Y:S01]  /*3ad0*/  @P1 R2UR UR6, R22 ;  /* 0x00000000160612ca */ /* 0x000fe200000e0000 */
[----:B------:R-:W-:Y:S01]  /*3ae0*/  @P1 IMAD.WIDE.U32 R8, R7, 0x4, R16 ;  /* 0x0000000407081825 */ /* 0x000fe200078e0010 */
[----:B------:R-:W-:-:S04]  /*3af0*/  @P1 R2UR UR7, R23 ;  /* 0x00000000170712ca */ /* 0x000fc800000e0000 */
[----:B------:R-:W3:Y:S08]  /*3b00*/  @P1 LDC.64 R12, c[0x0][0x3b0] ;  /* 0x0000ec00ff0c1b82 */ /* 0x000ef00000000a00 */
[----:B-1----:R-:W1:Y:S01]  /*3b10*/  @P1 LDC.64 R10, c[0x0][0x3a8] ;  /* 0x0000ea00ff0a1b82 */ /* 0x002e620000000a00 */
[----:B--2---:R4:W-:Y:S04]  /*3b20*/  @P0 STG.E desc[UR4][R18.64], R15 ;  /* 0x0000000f12000986 */ /* 0x0049e8000c101904 */
[----:B------:R-:W2:Y:S01]  /*3b30*/  @P1 LD.E R21, desc[UR6][R8.64] ;  /* 0x0000000608151980 */ /* 0x000ea2000c101900 */
[----:B------:R-:W-:Y:S01]  /*3b40*/  @P1 R2UR UR4, R22 ;  /* 0x00000000160412ca */ /* 0x000fe200000e0000 */
[----:B0-----:R-:W-:Y:S01]  /*3b50*/  @P1 IMAD R25, R7, R25, R4 ;  /* 0x0000001907191224 */ /* 0x001fe200078e0204 */
[----:B------:R-:W-:Y:S01]  /*3b60*/  @P1 R2UR UR5, R23 ;  /* 0x00000000170512ca */ /* 0x000fe200000e0000 */
[----:B------:R-:W-:-:S04]  /*3b70*/  @P1 IMAD.WIDE.U32 R6, R7, 0x4, R2 ;  /* 0x0000000407061825 */ /* 0x000fc800078e0002 */
[----:B-1----:R-:W-:-:S08]  /*3b80*/  @P1 IMAD.WIDE.U32 R10, R25, 0x4, R10 ;  /* 0x00000004190a1825 */ /* 0x002fd000078e000a */
[----:B--2---:R4:W-:Y:S04]  /*3b90*/  @P1 STG.E desc[UR4][R10.64], R21 ;  /* 0x000000150a001986 */ /* 0x0049e8000c101904 */
[----:B------:R-:W2:Y:S01]  /*3ba0*/  @P1 LD.E R7, desc[UR6][R6.64] ;  /* 0x0000000606071980 */ /* 0x000ea2000c101900 */
[----:B---3--:R-:W-:-:S05]  /*3bb0*/  @P1 IMAD.WIDE.U32 R8, R25, 0x4, R12 ;  /* 0x0000000419081825 */ /* 0x008fca00078e000c */
[----:B--2---:R4:W-:Y:S02]  /*3bc0*/  @P1 STG.E desc[UR4][R8.64], R7 ;  /* 0x0000000708001986 */ /* 0x0049e4000c101904 */
.L_x_190:
[----:B------:R-:W5:Y:S01]  /*3bd0*/  LDCU UR4, c[0x0][0x398] ;  /* 0x00007300ff0477ac */ /* 0x000f620008000800 */
[----:B------:R-:W-:-:S05]  /*3be0*/  VIADD R4, R4, 0x1 ;  /* 0x0000000104047836 */ /* 0x000fca0000000000 */
[----:B-----5:R-:W-:-:S13]  /*3bf0*/  ISETP.NE.AND P0, PT, R4, UR4, PT ;  /* 0x0000000404007c0c */ /* 0x020fda000bf05270 */
[----:B------:R-:W-:Y:S05]  /*3c00*/  @P0 BRA `(.L_x_195) ;  /* 0xffffffc400940947 */ /* 0x000fea000383ffff */
[----:B------:R-:W-:Y:S05]  /*3c10*/  BSYNC.RECONVERGENT B1 ;  /* 0x0000000000017941 */ /* 0x000fea0003800200 */
.L_x_155:
[----:B------:R-:W-:Y:S05]  /*3c20*/  BRA `(.L_x_153) ;  /* 0x0000000c00147947 */ /* 0x000fea0003800000 */
.L_x_154:
[----:B-1----:R-:W-:-:S13]  /*3c30*/  ISETP.GE.AND P0, PT, R4, 0x1, PT ;  /* 0x000000010400780c */ /* 0x002fda0003f06270 */
[----:B------:R-:W-:Y:S05]  /*3c40*/  @!P0 BRA `(.L_x_196) ;  /* 0x0000000800dc8947 */ /* 0x000fea0003800000 */
[C---:B------:R-:W-:Y:S01]  /*3c50*/  LOP3.LUT R24, R4.reuse, 0x7, RZ, 0xc0, !PT ;  /* 0x0000000704187812 */ /* 0x040fe200078ec0ff */
[----:B------:R-:W-:Y:S01]  /*3c60*/  BSSY.RECONVERGENT B0, `(.L_x_197) ;  /* 0x00000b4000007945 */ /* 0x000fe20003800200 */
[----:B------:R-:W-:Y:S02]  /*3c70*/  LOP3.LUT R25, R4, 0x3, RZ, 0xc0, !PT ;  /* 0x0000000304197812 */ /* 0x000fe400078ec0ff */
[----:B------:R-:W-:-:S04]  /*3c80*/  IADD3 R0, PT, PT, R24, -0x1, RZ ;  /* 0xffffffff18007810 */ /* 0x000fc80007ffe0ff */
[----:B------:R-:W-:Y:S02]  /*3c90*/  ISETP.GE.U32.AND P0, PT, R0, 0x3, PT ;  /* 0x000000030000780c */ /* 0x000fe40003f06070 */
[----:B------:R-:W-:Y:S01]  /*3ca0*/  LOP3.LUT R0, R4, 0x7ffffff8, RZ, 0xc0, !PT ;  /* 0x7ffffff804007812 */ /* 0x000fe200078ec0ff */
[----:B------:R-:W-:-:S10]  /*3cb0*/  IMAD.MOV.U32 R4, RZ, RZ, RZ ;  /* 0x000000ffff047224 */ /* 0x000fd400078e00ff */
.L_x_203:
[----:B------:R-:W0:Y:S01]  /*3cc0*/  LDC R26, c[0x0][0x3a0] ;  /* 0x0000e800ff1a7b82 */ /* 0x000e220000000800 */
[----:B--2---:R-:W-:Y:S01]  /*3cd0*/  R2UR UR4, R22 ;  /* 0x00000000160472ca */ /* 0x004fe200000e0000 */
[----:B------:R-:W-:Y:S01]  /*3ce0*/  IMAD.MOV.U32 R5, RZ, RZ, RZ ;  /* 0x000000ffff057224 */ /* 0x000fe200078e00ff */
[----:B------:R-:W-:-:S13]  /*3cf0*/  R2UR UR5, R23 ;  /* 0x00000000170572ca */ /* 0x000fda00000e0000 */
[----:B-1----:R1:W-:Y:S01]  /*3d00*/  ST.E desc[UR4][R2.64], RZ ;  /* 0x000000ff02007985 */ /* 0x0023e2000c101904 */
[----:B0-----:R-:W-:-:S13]  /*3d10*/  ISETP.GE.U32.AND P1, PT, R26, 0x8, PT ;  /* 0x000000081a00780c */ /* 0x001fda0003f26070 */
[----:B-1-3--:R-:W-:Y:S05]  /*3d20*/  @!P1 BRA `(.L_x_198) ;  /* 0x00000004002c9947 */ /* 0x00afea0003800000 */
[----:B------:R-:W0:Y:S01]  /*3d30*/  LDC.64 R6, c[0x0][0x3a8] ;  /* 0x0000ea00ff067b82 */ /* 0x000e220000000a00 */
[----:B------:R-:W-:Y:S01]  /*3d40*/  BSSY.RECONVERGENT B1, `(.L_x_199) ;  /* 0x0000048000017945 */ /* 0x000fe20003800200 */
[----:B------:R-:W-:-:S06]  /*3d50*/  IMAD.MOV.U32 R5, RZ, RZ, RZ ;  /* 0x000000ffff057224 */ /* 0x000fcc00078e00ff */
[----:B------:R-:W1:Y:S02]  /*3d60*/  LDC.64 R8, c[0x0][0x3b0] ;  /* 0x0000ec00ff087b82 */ /* 0x000e640000000a00 */
.L_x_200:
        /* <DEDUP_REMOVED lines=14> */
[C---:B-1----:R-:W-:Y:S01]  /*3e50*/  IMAD.WIDE.U32 R18, R21.reuse, 0x4, R8 ;  /* 0x0000000415127825 */ /* 0x042fe200078e0008 */
[----:B------:R-:W-:-:S04]  /*3e60*/  IADD3 R33, PT, PT, R21, UR4, RZ ;  /* 0x0000000415217c10 */ /* 0x000fc8000fffe0ff */
[----:B--2---:R1:W-:Y:S04]  /*3e70*/  STG.E desc[UR6][R18.64], R29 ;  /* 0x0000001d12007986 */ /* 0x0043e8000c101906 */
[----:B------:R-:W2:Y:S01]  /*3e80*/  LD.E R31, desc[UR8][R12.64+0x4] ;  /* 0x000004080c1f7980 */ /* 0x000ea2000c101900 */
        /* <DEDUP_REMOVED lines=52> */
.L_x_199:
[----:B------:R-:W-:-:S07]  /*41d0*/  MOV R5, R0 ;  /* 0x0000000000057202 */ /* 0x000fce0000000f00 */
.L_x_198:
[----:B------:R-:W-:-:S13]  /*41e0*/  ISETP.NE.AND P1, PT, R24, RZ, PT ;  /* 0x000000ff1800720c */ /* 0x000fda0003f25270 */
[----:B------:R-:W-:Y:S05]  /*41f0*/  @!P1 BRA `(.L_x_201) ;  /* 0x0000000400589947 */ /* 0x000fea0003800000 */
[----:B------:R-:W-:Y:S01]  /*4200*/  ISETP.NE.AND P1, PT, R25, RZ, PT ;  /* 0x000000ff1900720c */ /* 0x000fe20003f25270 */
[----:B------:R-:W-:-:S12]  /*4210*/  @!P0 BRA `(.L_x_202) ;  /* 0x0000000000a48947 */ /* 0x000fd80003800000 */
        /* <DEDUP_REMOVED lines=41> */
.L_x_202:
[----:B------:R-:W-:Y:S05]  /*44b0*/  @!P1 BRA `(.L_x_201) ;  /* 0x0000000000a89947 */ /* 0x000fea0003800000 */
[----:B------:R-:W-:-:S13]  /*44c0*/  ISETP.NE.AND P1, PT, R25, 0x1, PT ;  /* 0x000000011900780c */ /* 0x000fda0003f25270 */
[C---:B------:R-:W-:Y:S01]  /*44d0*/  @P1 R2UR UR4, R22.reuse ;  /* 0x00000000160412ca */ /* 0x040fe200000e0000 */
[----:B--2---:R-:W-:Y:S01]  /*44e0*/  @P1 IMAD.WIDE.U32 R6, R5, 0x4, R16 ;  /* 0x0000000405061825 */ /* 0x004fe200078e0010 */
[----:B------:R-:W-:Y:S01]  /*44f0*/  @P1 R2UR UR5, R23 ;  /* 0x00000000170512ca */ /* 0x000fe200000e0000 */
[----:B---3--:R-:W0:Y:S08]  /*4500*/  @P1 LDC R20, c[0x0][0x398] ;  /* 0x0000e600ff141b82 */ /* 0x008e300000000800 */
[----:B------:R-:W1:Y:S04]  /*4510*/  @P1 LDC.64 R8, c[0x0][0x3a8] ;  /* 0x0000ea00ff081b82 */ /* 0x000e680000000a00 */
        /* <DEDUP_REMOVED lines=23> */
[----:B-1----:R-:W1:Y:S01]  /*4690*/  @P2 LDC.64 R8, c[0x0][0x3a8] ;  /* 0x0000ea00ff082b82 */ /* 0x002e620000000a00 */
[----:B--2---:R2:W-:Y:S08]  /*46a0*/  @P1 STG.E desc[UR4][R14.64], R13 ;  /* 0x0000000d0e001986 */ /* 0x0045f0000c101904 */
[----:B------:R-:W3:Y:S01]  /*46b0*/  @P2 LD.E R19, desc[UR6][R6.64] ;  /* 0x0000000606132980 */ /* 0x000ee2000c101900 */
[----:B------:R-:W-:Y:S01]  /*46c0*/  @P2 R2UR UR4, R22 ;  /* 0x00000000160422ca */ /* 0x000fe200000e0000 */
[----:B0-----:R-:W-:Y:S01]  /*46d0*/  @P2 IMAD R21, R5, R21, R4 ;  /* 0x0000001505152224 */ /* 0x001fe200078e0204 */
[----:B------:R-:W-:Y:S01]  /*46e0*/  @P2 R2UR UR5, R23 ;  /* 0x00000000170522ca */ /* 0x000fe200000e0000 */
[----:B------:R-:W-:-:S04]  /*46f0*/  @P2 IMAD.WIDE.U32 R10, R5, 0x4, R2 ;  /* 0x00000004050a2825 */ /* 0x000fc800078e0002 */
[C---:B-1----:R-:W-:Y:S01]  /*4700*/  @P2 IMAD.WIDE.U32 R8, R21.reuse, 0x4, R8 ;  /* 0x0000000415082825 */ /* 0x042fe200078e0008 */
[----:B--2---:R-:W0:Y:S07]  /*4710*/  @P2 LDC.64 R12, c[0x0][0x3b0] ;  /* 0x0000ec00ff0c2b82 */ /* 0x004e2e0000000a00 */
[----:B---3--:R1:W-:Y:S04]  /*4720*/  @P2 STG.E desc[UR4][R8.64], R19 ;  /* 0x0000001308002986 */ /* 0x0083e8000c101904 */
[----:B------:R-:W2:Y:S01]  /*4730*/  @P2 LD.E R11, desc[UR6][R10.64] ;  /* 0x000000060a0b2980 */ /* 0x000ea2000c101900 */
[----:B0-----:R-:W-:-:S05]  /*4740*/  @P2 IMAD.WIDE.U32 R6, R21, 0x4, R12 ;  /* 0x0000000415062825 */ /* 0x001fca00078e000c */
[----:B--2---:R1:W-:Y:S02]  /*4750*/  @P2 STG.E desc[UR4][R6.64], R11 ;  /* 0x0000000b06002986 */ /* 0x0043e4000c101904 */
.L_x_201:
[----:B------:R-:W0:Y:S01]  /*4760*/  LDCU UR4, c[0x0][0x398] ;  /* 0x00007300ff0477ac */ /* 0x000e220008000800 */
[----:B------:R-:W-:-:S05]  /*4770*/  VIADD R4, R4, 0x1 ;  /* 0x0000000104047836 */ /* 0x000fca0000000000 */
[----:B0-----:R-:W-:-:S13]  /*4780*/  ISETP.NE.AND P1, PT, R4, UR4, PT ;  /* 0x0000000404007c0c */ /* 0x001fda000bf25270 */
[----:B------:R-:W-:Y:S05]  /*4790*/  @P1 BRA `(.L_x_203) ;  /* 0xfffffff400481947 */ /* 0x000fea000383ffff */
[----:B------:R-:W-:Y:S05]  /*47a0*/  BSYNC.RECONVERGENT B0 ;  /* 0x0000000000007941 */ /* 0x000fea0003800200 */
.L_x_197:
[----:B------:R-:W-:Y:S05]  /*47b0*/  BRA `(.L_x_153) ;  /* 0x0000000000307947 */ /* 0x000fea0003800000 */
.L_x_196:
[C---:B------:R-:W-:Y:S02]  /*47c0*/  LOP3.LUT P0, RZ, R0.reuse, 0x3, RZ, 0xc0, !PT ;  /* 0x0000000300ff7812 */ /* 0x040fe4000780c0ff */
[C---:B------:R-:W-:Y:S02]  /*47d0*/  LOP3.LUT R4, R0.reuse, 0x7, RZ, 0xc0, !PT ;  /* 0x0000000700047812 */ /* 0x040fe400078ec0ff */
[----:B------:R-:W-:Y:S02]  /*47e0*/  IADD3 R0, PT, PT, R0, -0x1, RZ ;  /* 0xffffffff00007810 */ /* 0x000fe40007ffe0ff */
[----:B------:R-:W-:Y:S02]  /*47f0*/  ISETP.LT.U32.AND P0, PT, R4, 0x4, !P0 ;  /* 0x000000040400780c */ /* 0x000fe40004701070 */
[----:B------:R-:W-:Y:S02]  /*4800*/  ISETP.GE.U32.AND P1, PT, R0, 0x7, PT ;  /* 0x000000070000780c */ /* 0x000fe40003f26070 */
[----:B------:R-:W-:-:S11]  /*4810*/  ISETP.EQ.OR P0, PT, R4, RZ, P0 ;  /* 0x000000ff0400720c */ /* 0x000fd60000702670 */
[C---:B--2---:R-:W-:Y:S02]  /*4820*/  @P1 R2UR UR4, R22.reuse ;  /* 0x00000000160412ca */ /* 0x044fe400000e0000 */
[C---:B------:R-:W-:Y:S02]  /*4830*/  @P1 R2UR UR5, R23.reuse ;  /* 0x00000000170512ca */ /* 0x040fe400000e0000 */
[----:B------:R-:W-:Y:S02]  /*4840*/  @!P0 R2UR UR6, R22 ;  /* 0x00000000160682ca */ /* 0x000fe400000e0000 */
[----:B------:R-:W-:-:S09]  /*4850*/  @!P0 R2UR UR7, R23 ;  /* 0x00000000170782ca */ /* 0x000fd200000e0000 */
[----:B------:R0:W-:Y:S04]  /*4860*/  @P1 ST.E desc[UR4][R2.64], RZ ;  /* 0x000000ff02001985 */ /* 0x0001e8000c101904 */
[----:B------:R0:W-:Y:S02]  /*4870*/  @!P0 ST.E desc[UR6][R2.64], RZ ;  /* 0x000000ff02008985 */ /* 0x0001e4000c101906 */
.L_x_153:
[----:B--234-:R-:W-:Y:S01]  /*4880*/  MOV R18, 0x8 ;  /* 0x0000000800127802 */ /* 0x01cfe20000000f00 */
[----:B------:R-:W-:Y:S02]  /*4890*/  IMAD.MOV.U32 R4, RZ, RZ, R2 ;  /* 0x000000ffff047224 */ /* 0x000fe400078e0002 */
[----:B------:R-:W-:Y:S01]  /*48a0*/  IMAD.MOV.U32 R5, RZ, RZ, R3 ;  /* 0x000000ffff057224 */ /* 0x000fe200078e0003 */
[----:B01----:R0:W1:Y:S06]  /*48b0*/  LDC.64 R6, c[0x4][R18] ;  /* 0x0100000012067b82 */ /* 0x00306c0000000a00 */
[----:B------:R-:W-:-:S07]  /*48c0*/  LEPC R20, `(.L_x_204) ;  /* 0x000000001014794e */ /* 0x000fce0000000000 */
[----:B01----:R-:W-:Y:S05]  /*48d0*/  CALL.ABS.NOINC R6 ;  /* 0x0000000006007343 */ /* 0x003fea0003c00000 */
.L_x_204:
[----:B------:R-:W0:Y:S01]  /*48e0*/  LDC.64 R18, c[0x4][R18] ;  /* 0x0100000012127b82 */ /* 0x000e220000000a00 */
[----:B------:R-:W-:Y:S01]  /*48f0*/  IMAD.MOV.U32 R4, RZ, RZ, R16 ;  /* 0x000000ffff047224 */ /* 0x000fe200078e0010 */
[----:B------:R-:W-:-:S07]  /*4900*/  MOV R5, R17 ;  /* 0x0000001100057202 */ /* 0x000fce0000000f00 */
[----:B------:R-:W-:-:S07]  /*4910*/  LEPC R20, `(.L_x_205) ;  /* 0x000000001014794e */ /* 0x000fce0000000000 */
[----:B0-----:R-:W-:Y:S05]  /*4920*/  CALL.ABS.NOINC R18 ;  /* 0x0000000012007343 */ /* 0x001fea0003c00000 */
.L_x_205:
[----:B------:R-:W-:Y:S05]  /*4930*/  EXIT ;  /* 0x000000000000794d */ /* 0x000fea0003800000 */
        .weak           $__internal_4_$__cuda_sm20_div_rn_f64_full
        .type           $__internal_4_$__cuda_sm20_div_rn_f64_full,@function
        .size           $__internal_4_$__cuda_sm20_div_rn_f64_full,($__internal_5_$__cuda_sm20_dsqrt_rn_f64_mediumpath_v1 - $__internal_4_$__cuda_sm20_div_rn_f64_full)
$__internal_4_$__cuda_sm20_div_rn_f64_full:
[C---:B------:R-:W-:Y:S01]  /*4940*/  FSETP.GEU.AND P0, PT, |R21|.reuse, 1.469367938527859385e-39, PT ;  /* 0x001000001500780b */ /* 0x040fe20003f0e200 */
[----:B------:R-:W-:Y:S01]  /*4950*/  IMAD.MOV.U32 R24, RZ, RZ, 0x1 ;  /* 0x00000001ff187424 */ /* 0x000fe200078e00ff */
[----:B------:R-:W-:Y:S01]  /*4960*/  LOP3.LUT R14, R21, 0x800fffff, RZ, 0xc0, !PT ;  /* 0x800fffff150e7812 */ /* 0x000fe200078ec0ff */
[----:B------:R-:W-:Y:S01]  /*4970*/  IMAD.MOV.U32 R27, RZ, RZ, 0x1ca00000 ;  /* 0x1ca00000ff1b7424 */ /* 0x000fe200078e00ff */
[C---:B------:R-:W-:Y:S01]  /*4980*/  FSETP.GEU.AND P2, PT, |R19|.reuse, 1.469367938527859385e-39, PT ;  /* 0x001000001300780b */ /* 0x040fe20003f4e200 */
[----:B------:R-:W-:Y:S01]  /*4990*/  BSSY.RECONVERGENT B3, `(.L_x_206) ;  /* 0x0000052000037945 */ /* 0x000fe20003800200 */
[----:B------:R-:W-:Y:S01]  /*49a0*/  LOP3.LUT R15, R14, 0x3ff00000, RZ, 0xfc, !PT ;  /* 0x3ff000000e0f7812 */ /* 0x000fe200078efcff */
[----:B------:R-:W-:Y:S01]  /*49b0*/  IMAD.MOV.U32 R14, RZ, RZ, R20 ;  /* 0x000000ffff0e7224 */ /* 0x000fe200078e0014 */
[----:B------:R-:W-:Y:S02]  /*49c0*/  LOP3.LUT R13, R19, 0x7ff00000, RZ, 0xc0, !PT ;  /* 0x7ff00000130d7812 */ /* 0x000fe400078ec0ff */
[----:B------:R-:W-:-:S03]  /*49d0*/  LOP3.LUT R34, R21, 0x7ff00000, RZ, 0xc0, !PT ;  /* 0x7ff0000015227812 */ /* 0x000fc600078ec0ff */
[----:B------:R-:W-:Y:S01]  /*49e0*/  @!P0 DMUL R14, R20, 8.98846567431157953865e+307 ;  /* 0x7fe00000140e8828 */ /* 0x000fe20000000000 */
[----:B------:R-:W-:Y:S01]  /*49f0*/  ISETP.GE.U32.AND P1, PT, R13, R34, PT ;  /* 0x000000220d00720c */ /* 0x000fe20003f26070 */
[----:B------:R-:W-:Y:S02]  /*4a00*/  IMAD.MOV.U32 R35, RZ, RZ, R13 ;  /* 0x000000ffff237224 */ /* 0x000fe400078e000d */
[----:B------:R-:W-:Y:S02]  /*4a10*/  @!P2 LOP3.LUT R30, R21, 0x7ff00000, RZ, 0xc0, !PT ;  /* 0x7ff00000151ea812 */ /* 0x000fe400078ec0ff */
[----:B------:R-:W0:Y:S02]  /*4a20*/  MUFU.RCP64H R25, R15 ;  /* 0x0000000f00197308 */ /* 0x000e240000001800 */
[----:B------:R-:W-:Y:S01]  /*4a30*/  @!P2 ISETP.GE.U32.AND P3, PT, R13, R30, PT ;  /* 0x0000001e0d00a20c */ /* 0x000fe20003f66070 */
[----:B------:R-:W-:Y:S01]  /*4a40*/  @!P2 IMAD.MOV.U32 R30, RZ, RZ, RZ ;  /* 0x000000ffff1ea224 */ /* 0x000fe200078e00ff */
[----:B------:R-:W-:-:S02]  /*4a50*/  @!P0 LOP3.LUT R34, R15, 0x7ff00000, RZ, 0xc0, !PT ;  /* 0x7ff000000f228812 */ /* 0x000fc400078ec0ff */
[----:B------:R-:W-:Y:S02]  /*4a60*/  @!P2 SEL R31, R27, 0x63400000, !P3 ;  /* 0x634000001b1fa807 */ /* 0x000fe40005800000 */
[----:B------:R-:W-:Y:S02]  /*4a70*/  IADD3 R37, PT, PT, R34, -0x1, RZ ;  /* 0xffffffff22257810 */ /* 0x000fe40007ffe0ff */
        /* <DEDUP_REMOVED lines=12> */
[----:B------:R-:W-:Y:S02]  /*4b40*/  DMUL R30, R28, R24 ;  /* 0x000000181c1e7228 */ /* 0x000fe40000000000 */
[----:B------:R-:W-:-:S05]  /*4b50*/  VIADD R36, R35, 0xffffffff ;  /* 0xffffffff23247836 */ /* 0x000fca0000000000 */
[----:B------:R-:W-:Y:S01]  /*4b60*/  ISETP.GT.U32.AND P0, PT, R36, 0x7feffffe, PT ;  /* 0x7feffffe2400780c */ /* 0x000fe20003f04070 */
[----:B------:R-:W-:-:S03]  /*4b70*/  DFMA R32, R30, -R14, R24 ;  /* 0x8000000e1e20722b */ /* 0x000fc60000000018 */
[----:B------:R-:W-:-:S05]  /*4b80*/  ISETP.GT.U32.OR P0, PT, R37, 0x7feffffe, P0 ;  /* 0x7feffffe2500780c */ /* 0x000fca0000704470 */
[----:B------:R-:W-:-:S08]  /*4b90*/  DFMA R28, R28, R32, R30 ;  /* 0x000000201c1c722b */ /* 0x000fd0000000001e */
[----:B------:R-:W-:Y:S05]  /*4ba0*/  @P0 BRA `(.L_x_207) ;  /* 0x00000000006c0947 */ /* 0x000fea0003800000 */
[----:B------:R-:W-:-:S04]  /*4bb0*/  LOP3.LUT R30, R21, 0x7ff00000, RZ, 0xc0, !PT ;  /* 0x7ff00000151e7812 */ /* 0x000fc800078ec0ff */
[CC--:B------:R-:W-:Y:S02]  /*4bc0*/  VIADDMNMX R18, R13.reuse, -R30.reuse, 0xb9600000, !PT ;  /* 0xb96000000d127446 */ /* 0x0c0fe4000780091e */
[----:B------:R-:W-:Y:S02]  /*4bd0*/  ISETP.GE.U32.AND P0, PT, R13, R30, PT ;  /* 0x0000001e0d00720c */ /* 0x000fe40003f06070 */
[----:B------:R-:W-:Y:S02]  /*4be0*/  VIMNMX R18, PT, PT, R18, 0x46a00000, PT ;  /* 0x46a0000012127848 */ /* 0x000fe40003fe0100 */
[----:B------:R-:W-:-:S05]  /*4bf0*/  SEL R13, R27, 0x63400000, !P0 ;  /* 0x634000001b0d7807 */ /* 0x000fca0004000000 */
[----:B------:R-:W-:Y:S02]  /*4c00*/  IMAD.IADD R13, R18, 0x1, -R13 ;  /* 0x00000001120d7824 */ /* 0x000fe400078e0a0d */
[----:B------:R-:W-:Y:S02]  /*4c10*/  IMAD.MOV.U32 R18, RZ, RZ, RZ ;  /* 0x000000ffff127224 */ /* 0x000fe400078e00ff */
[----:B------:R-:W-:-:S06]  /*4c20*/  VIADD R19, R13, 0x7fe00000 ;  /* 0x7fe000000d137836 */ /* 0x000fcc0000000000 */
        /* <DEDUP_REMOVED lines=9> */
[----:B------:R-:W-:Y:S01]  /*4cc0*/  IMAD.MOV R15, RZ, RZ, -R13 ;  /* 0x000000ffff0f7224 */ /* 0x000fe200078e0a0d */
[----:B------:R-:W-:Y:S01]  /*4cd0*/  DMUL.RP R18, R28, R18 ;  /* 0x000000121c127228 */ /* 0x000fe20000008000 */
[----:B------:R-:W-:Y:S01]  /*4ce0*/  IMAD.MOV.U32 R14, RZ, RZ, RZ ;  /* 0x000000ffff0e7224 */ /* 0x000fe200078e00ff */
[----:B------:R-:W-:-:S05]  /*4cf0*/  IADD3 R13, PT, PT, -R13, -0x43300000, RZ ;  /* 0xbcd000000d0d7810 */ /* 0x000fca0007ffe1ff */
[----:B------:R-:W-:-:S03]  /*4d00*/  DFMA R14, R30, -R14, R28 ;  /* 0x8000000e1e0e722b */ /* 0x000fc6000000001c */
[----:B------:R-:W-:-:S07]  /*4d10*/  LOP3.LUT R21, R19, R21, RZ, 0x3c, !PT ;  /* 0x0000001513157212 */ /* 0x000fce00078e3cff */
[----:B------:R-:W-:-:S04]  /*4d20*/  FSETP.NEU.AND P0, PT, |R15|, R13, PT ;  /* 0x0000000d0f00720b */ /* 0x000fc80003f0d200 */
[----:B------:R-:W-:Y:S02]  /*4d30*/  FSEL R30, R18, R30, !P0 ;  /* 0x0000001e121e7208 */ /* 0x000fe40004000000 */
[----:B------:R-:W-:Y:S01]  /*4d40*/  FSEL R31, R21, R31, !P0 ;  /* 0x0000001f151f7208 */ /* 0x000fe20004000000 */
[----:B------:R-:W-:Y:S06]  /*4d50*/  BRA `(.L_x_208) ;  /* 0x0000000000547947 */ /* 0x000fec0003800000 */
.L_x_207:
        /* <DEDUP_REMOVED lines=13> */
[----:B------:R-:W-:Y:S02]  /*4e30*/  @P0 IMAD.MOV.U32 R30, RZ, RZ, RZ ;  /* 0x000000ffff1e0224 */ /* 0x000fe400078e00ff */
[----:B------:R-:W-:Y:S01]  /*4e40*/  @P0 IMAD.MOV.U32 R31, RZ, RZ, R13 ;  /* 0x000000ffff1f0224 */ /* 0x000fe200078e000d */
[----:B------:R-:W-:Y:S06]  /*4e50*/  BRA `(.L_x_208) ;  /* 0x0000000000147947 */ /* 0x000fec0003800000 */
.L_x_210:
[----:B------:R-:W-:Y:S02]  /*4e60*/  LOP3.LUT R31, R21, 0x80000, RZ, 0xfc, !PT ;  /* 0x00080000151f7812 */ /* 0x000fe400078efcff */
[----:B------:R-:W-:Y:S01]  /*4e70*/  MOV R30, R20 ;  /* 0x00000014001e7202 */ /* 0x000fe20000000f00 */
[----:B------:R-:W-:Y:S06]  /*4e80*/  BRA `(.L_x_208) ;  /* 0x0000000000087947 */ /* 0x000fec0003800000 */
.L_x_209:
[----:B------:R-:W-:Y:S01]  /*4e90*/  LOP3.LUT R31, R19, 0x80000, RZ, 0xfc, !PT ;  /* 0x00080000131f7812 */ /* 0x000fe200078efcff */
[----:B------:R-:W-:-:S07]  /*4ea0*/  IMAD.MOV.U32 R30, RZ, RZ, R18 ;  /* 0x000000ffff1e7224 */ /* 0x000fce00078e0012 */
.L_x_208:
[----:B------:R-:W-:Y:S05]  /*4eb0*/  BSYNC.RECONVERGENT B3 ;  /* 0x0000000000037941 */ /* 0x000fea0003800200 */
.L_x_206:
[----:B------:R-:W-:Y:S01]  /*4ec0*/  MOV R27, 0x0 ;  /* 0x00000000001b7802 */ /* 0x000fe20000000f00 */
[----:B------:R-:W-:Y:S02]  /*4ed0*/  IMAD.MOV.U32 R14, RZ, RZ, R30 ;  /* 0x000000ffff0e7224 */ /* 0x000fe400078e001e */
[----:B------:R-:W-:Y:S01]  /*4ee0*/  IMAD.MOV.U32 R15, RZ, RZ, R31 ;  /* 0x000000ffff0f7224 */ /* 0x000fe200078e001f */
[----:B------:R-:W-:Y:S06]  /*4ef0*/  RET.REL.NODEC R26 `(_Z20knn_gpu_1_Block_GridPKfiS0_iiiPfPi) ;  /* 0xffffffb01a407950 */ /* 0x000fec0003c3ffff */
        .weak           $__internal_5_$__cuda_sm20_dsqrt_rn_f64_mediumpath_v1
        .type           $__internal_5_$__cuda_sm20_dsqrt_rn_f64_mediumpath_v1,@function
        .size           $__internal_5_$__cuda_sm20_dsqrt_rn_f64_mediumpath_v1,(.L_x_221 - $__internal_5_$__cuda_sm20_dsqrt_rn_f64_mediumpath_v1)
$__internal_5_$__cuda_sm20_dsqrt_rn_f64_mediumpath_v1:
[----:B------:R-:W-:Y:S01]  /*4f00*/  ISETP.GE.U32.AND P0, PT, R24, -0x3400000, PT ;  /* 0xfcc000001800780c */ /* 0x000fe20003f06070 */
[----:B------:R-:W-:Y:S01]  /*4f10*/  BSSY.RECONVERGENT B3, `(.L_x_211) ;  /* 0x0000028000037945 */ /* 0x000fe20003800200 */
[----:B------:R-:W-:Y:S01]  /*4f20*/  IMAD.MOV.U32 R24, RZ, RZ, R28 ;  /* 0x000000ffff187224 */ /* 0x000fe200078e001c */
[----:B------:R-:W-:Y:S01]  /*4f30*/  MOV R28, R19 ;  /* 0x00000013001c7202 */ /* 0x000fe20000000f00 */
[----:B------:R-:W-:Y:S02]  /*4f40*/  IMAD.MOV.U32 R25, RZ, RZ, R29 ;  /* 0x000000ffff197224 */ /* 0x000fe400078e001d */
[----:B------:R-:W-:Y:S02]  /*4f50*/  IMAD.MOV.U32 R21, RZ, RZ, R13 ;  /* 0x000000ffff157224 */ /* 0x000fe400078e000d */
[----:B------:R-:W-:-:S05]  /*4f60*/  IMAD.MOV.U32 R29, RZ, RZ, R30 ;  /* 0x000000ffff1d7224 */ /* 0x000fca00078e001e */
        /* <DEDUP_REMOVED lines=9> */
.L_x_212:
        /* <DEDUP_REMOVED lines=24> */
.L_x_214:
[----:B------:R-:W-:-:S11]  /*5180*/  DADD R24, R20, R20 ;  /* 0x0000000014187229 */ /* 0x000fd60000000014 */
.L_x_213:
[----:B------:R-:W-:Y:S05]  /*5190*/  BSYNC.RECONVERGENT B3 ;  /* 0x0000000000037941 */ /* 0x000fea0003800200 */
.L_x_211:
[----:B------:R-:W-:-:S04]  /*51a0*/  IMAD.MOV.U32 R19, RZ, RZ, 0x0 ;  /* 0x00000000ff137424 */ /* 0x000fc800078e00ff */
[----:B------:R-:W-:Y:S05]  /*51b0*/  RET.REL.NODEC R18 `(_Z20knn_gpu_1_Block_GridPKfiS0_iiiPfPi) ;  /* 0xffffffac12907950 */ /* 0x000fea0003c3ffff */
.L_x_215:
        /* <DEDUP_REMOVED lines=12> */
.L_x_221:


//--------------------- .nv.shared.reserved.0     --------------------------
	.section	.nv.shared.reserved.0,"aw",@nobits
	.weak		__nv_reservedSMEM_offset_0_alias
	.size		__nv_reservedSMEM_offset_0_alias, 0, 64
	.other		__nv_reservedSMEM_offset_0_alias,@"STO_CUDA_RESERVED_SHARED STV_DEFAULT"
__nv_reservedSMEM_offset_0_alias:
	.zero		0
	.zero		64


//--------------------- .nv.constant0._Z10knn_gpu_v2PKfiS0_iiiPfPiS2_S1_ --------------------------
	.section	.nv.constant0._Z10knn_gpu_v2PKfiS0_iiiPfPiS2_S1_,"a",@progbits
	.sectionflags	@""
	.align	4
.nv.constant0._Z10knn_gpu_v2PKfiS0_iiiPfPiS2_S1_:
	.zero		968


//--------------------- .nv.constant0._Z7knn_gpuPKfiS0_iiiPfPi --------------------------
	.section	.nv.constant0._Z7knn_gpuPKfiS0_iiiPfPi,"a",@progbits
	.sectionflags	@""
	.align	4
.nv.constant0._Z7knn_gpuPKfiS0_iiiPfPi:
	.zero		952


//--------------------- .nv.constant0._Z20knn_gpu_1_Block_GridPKfiS0_iiiPfPi --------------------------
	.section	.nv.constant0._Z20knn_gpu_1_Block_GridPKfiS0_iiiPfPi,"a",@progbits
	.sectionflags	@""
	.align	4
.nv.constant0._Z20knn_gpu_1_Block_GridPKfiS0_iiiPfPi:
	.zero		952


//--------------------- SYMBOLS --------------------------

	.type		.nv.reservedSmem.offset0,@object
	.size		.nv.reservedSmem.offset0,0x4
	.type		malloc,@function
	.type		free,@function
